//
// Generated by NVIDIA NVVM Compiler
//
// Compiler Build ID: CL-36424714
// Cuda compilation tools, release 13.0, V13.0.88
// Based on NVVM 20.0.0
//

.version 9.0
.target sm_100
.address_size 64

	// .globl	a4c_addf32
.global .align 4 .b8 __cudart_i2opi_f[24] = {65, 144, 67, 60, 153, 149, 98, 219, 192, 221, 52, 245, 209, 87, 39, 252, 41, 21, 68, 78, 110, 131, 249, 162};

.visible .entry a4c_addf32(
	.param .u64 .ptr .align 1 a4c_addf32_param_0,
	.param .u64 .ptr .align 1 a4c_addf32_param_1,
	.param .u64 .ptr .align 1 a4c_addf32_param_2,
	.param .u32 a4c_addf32_param_3
)
{
	.reg .pred 	%p<3>;
	.reg .b32 	%r<11>;
	.reg .b32 	%f<4>;
	.reg .b64 	%rd<11>;

	ld.param.u64 	%rd4, [a4c_addf32_param_0];
	ld.param.u64 	%rd5, [a4c_addf32_param_1];
	ld.param.u64 	%rd6, [a4c_addf32_param_2];
	ld.param.u32 	%r6, [a4c_addf32_param_3];
	mov.u32 	%r7, %ctaid.x;
	mov.u32 	%r1, %ntid.x;
	mov.u32 	%r8, %tid.x;
	mad.lo.s32 	%r10, %r7, %r1, %r8;
	setp.ge.s32 	%p1, %r10, %r6;
	@%p1 bra 	$L__BB0_3;
	mov.u32 	%r9, %nctaid.x;
	mul.lo.s32 	%r3, %r1, %r9;
	cvta.to.global.u64 	%rd1, %rd4;
	cvta.to.global.u64 	%rd2, %rd5;
	cvta.to.global.u64 	%rd3, %rd6;
$L__BB0_2:
	mul.wide.s32 	%rd7, %r10, 4;
	add.s64 	%rd8, %rd1, %rd7;
	ld.global.f32 	%f1, [%rd8];
	add.s64 	%rd9, %rd2, %rd7;
	ld.global.f32 	%f2, [%rd9];
	add.f32 	%f3, %f1, %f2;
	add.s64 	%rd10, %rd3, %rd7;
	st.global.f32 	[%rd10], %f3;
	add.s32 	%r10, %r10, %r3;
	setp.lt.s32 	%p2, %r10, %r6;
	@%p2 bra 	$L__BB0_2;
$L__BB0_3:
	ret;

}
	// .globl	a4c_subf32
.visible .entry a4c_subf32(
	.param .u64 .ptr .align 1 a4c_subf32_param_0,
	.param .u64 .ptr .align 1 a4c_subf32_param_1,
	.param .u64 .ptr .align 1 a4c_subf32_param_2,
	.param .u32 a4c_subf32_param_3
)
{
	.reg .pred 	%p<3>;
	.reg .b32 	%r<11>;
	.reg .b32 	%f<4>;
	.reg .b64 	%rd<11>;

	ld.param.u64 	%rd4, [a4c_subf32_param_0];
	ld.param.u64 	%rd5, [a4c_subf32_param_1];
	ld.param.u64 	%rd6, [a4c_subf32_param_2];
	ld.param.u32 	%r6, [a4c_subf32_param_3];
	mov.u32 	%r7, %ctaid.x;
	mov.u32 	%r1, %ntid.x;
	mov.u32 	%r8, %tid.x;
	mad.lo.s32 	%r10, %r7, %r1, %r8;
	setp.ge.s32 	%p1, %r10, %r6;
	@%p1 bra 	$L__BB1_3;
	mov.u32 	%r9, %nctaid.x;
	mul.lo.s32 	%r3, %r1, %r9;
	cvta.to.global.u64 	%rd1, %rd4;
	cvta.to.global.u64 	%rd2, %rd5;
	cvta.to.global.u64 	%rd3, %rd6;
$L__BB1_2:
	mul.wide.s32 	%rd7, %r10, 4;
	add.s64 	%rd8, %rd1, %rd7;
	ld.global.f32 	%f1, [%rd8];
	add.s64 	%rd9, %rd2, %rd7;
	ld.global.f32 	%f2, [%rd9];
	sub.f32 	%f3, %f1, %f2;
	add.s64 	%rd10, %rd3, %rd7;
	st.global.f32 	[%rd10], %f3;
	add.s32 	%r10, %r10, %r3;
	setp.lt.s32 	%p2, %r10, %r6;
	@%p2 bra 	$L__BB1_2;
$L__BB1_3:
	ret;

}
	// .globl	a4c_mulf32
.visible .entry a4c_mulf32(
	.param .u64 .ptr .align 1 a4c_mulf32_param_0,
	.param .u64 .ptr .align 1 a4c_mulf32_param_1,
	.param .u64 .ptr .align 1 a4c_mulf32_param_2,
	.param .u32 a4c_mulf32_param_3
)
{
	.reg .pred 	%p<3>;
	.reg .b32 	%r<11>;
	.reg .b32 	%f<4>;
	.reg .b64 	%rd<11>;

	ld.param.u64 	%rd4, [a4c_mulf32_param_0];
	ld.param.u64 	%rd5, [a4c_mulf32_param_1];
	ld.param.u64 	%rd6, [a4c_mulf32_param_2];
	ld.param.u32 	%r6, [a4c_mulf32_param_3];
	mov.u32 	%r7, %ctaid.x;
	mov.u32 	%r1, %ntid.x;
	mov.u32 	%r8, %tid.x;
	mad.lo.s32 	%r10, %r7, %r1, %r8;
	setp.ge.s32 	%p1, %r10, %r6;
	@%p1 bra 	$L__BB2_3;
	mov.u32 	%r9, %nctaid.x;
	mul.lo.s32 	%r3, %r1, %r9;
	cvta.to.global.u64 	%rd1, %rd4;
	cvta.to.global.u64 	%rd2, %rd5;
	cvta.to.global.u64 	%rd3, %rd6;
$L__BB2_2:
	mul.wide.s32 	%rd7, %r10, 4;
	add.s64 	%rd8, %rd1, %rd7;
	ld.global.f32 	%f1, [%rd8];
	add.s64 	%rd9, %rd2, %rd7;
	ld.global.f32 	%f2, [%rd9];
	mul.f32 	%f3, %f1, %f2;
	add.s64 	%rd10, %rd3, %rd7;
	st.global.f32 	[%rd10], %f3;
	add.s32 	%r10, %r10, %r3;
	setp.lt.s32 	%p2, %r10, %r6;
	@%p2 bra 	$L__BB2_2;
$L__BB2_3:
	ret;

}
	// .globl	a4c_divf32
.visible .entry a4c_divf32(
	.param .u64 .ptr .align 1 a4c_divf32_param_0,
	.param .u64 .ptr .align 1 a4c_divf32_param_1,
	.param .u64 .ptr .align 1 a4c_divf32_param_2,
	.param .u32 a4c_divf32_param_3
)
{
	.reg .pred 	%p<3>;
	.reg .b32 	%r<11>;
	.reg .b32 	%f<4>;
	.reg .b64 	%rd<11>;

	ld.param.u64 	%rd4, [a4c_divf32_param_0];
	ld.param.u64 	%rd5, [a4c_divf32_param_1];
	ld.param.u64 	%rd6, [a4c_divf32_param_2];
	ld.param.u32 	%r6, [a4c_divf32_param_3];
	mov.u32 	%r7, %ctaid.x;
	mov.u32 	%r1, %ntid.x;
	mov.u32 	%r8, %tid.x;
	mad.lo.s32 	%r10, %r7, %r1, %r8;
	setp.ge.s32 	%p1, %r10, %r6;
	@%p1 bra 	$L__BB3_3;
	mov.u32 	%r9, %nctaid.x;
	mul.lo.s32 	%r3, %r1, %r9;
	cvta.to.global.u64 	%rd1, %rd4;
	cvta.to.global.u64 	%rd2, %rd5;
	cvta.to.global.u64 	%rd3, %rd6;
$L__BB3_2:
	mul.wide.s32 	%rd7, %r10, 4;
	add.s64 	%rd8, %rd1, %rd7;
	ld.global.f32 	%f1, [%rd8];
	add.s64 	%rd9, %rd2, %rd7;
	ld.global.f32 	%f2, [%rd9];
	div.rn.f32 	%f3, %f1, %f2;
	add.s64 	%rd10, %rd3, %rd7;
	st.global.f32 	[%rd10], %f3;
	add.s32 	%r10, %r10, %r3;
	setp.lt.s32 	%p2, %r10, %r6;
	@%p2 bra 	$L__BB3_2;
$L__BB3_3:
	ret;

}
	// .globl	a4c_mul_addf32
.visible .entry a4c_mul_addf32(
	.param .u64 .ptr .align 1 a4c_mul_addf32_param_0,
	.param .u64 .ptr .align 1 a4c_mul_addf32_param_1,
	.param .u64 .ptr .align 1 a4c_mul_addf32_param_2,
	.param .u64 .ptr .align 1 a4c_mul_addf32_param_3,
	.param .u32 a4c_mul_addf32_param_4
)
{
	.reg .pred 	%p<3>;
	.reg .b32 	%r<11>;
	.reg .b32 	%f<5>;
	.reg .b64 	%rd<14>;

	ld.param.u64 	%rd5, [a4c_mul_addf32_param_0];
	ld.param.u64 	%rd6, [a4c_mul_addf32_param_1];
	ld.param.u64 	%rd7, [a4c_mul_addf32_param_2];
	ld.param.u64 	%rd8, [a4c_mul_addf32_param_3];
	ld.param.u32 	%r6, [a4c_mul_addf32_param_4];
	mov.u32 	%r7, %ctaid.x;
	mov.u32 	%r1, %ntid.x;
	mov.u32 	%r8, %tid.x;
	mad.lo.s32 	%r10, %r7, %r1, %r8;
	setp.ge.s32 	%p1, %r10, %r6;
	@%p1 bra 	$L__BB4_3;
	mov.u32 	%r9, %nctaid.x;
	mul.lo.s32 	%r3, %r1, %r9;
	cvta.to.global.u64 	%rd1, %rd5;
	cvta.to.global.u64 	%rd2, %rd6;
	cvta.to.global.u64 	%rd3, %rd7;
	cvta.to.global.u64 	%rd4, %rd8;
$L__BB4_2:
	mul.wide.s32 	%rd9, %r10, 4;
	add.s64 	%rd10, %rd1, %rd9;
	ld.global.f32 	%f1, [%rd10];
	add.s64 	%rd11, %rd2, %rd9;
	ld.global.f32 	%f2, [%rd11];
	add.s64 	%rd12, %rd3, %rd9;
	ld.global.f32 	%f3, [%rd12];
	fma.rn.f32 	%f4, %f1, %f2, %f3;
	add.s64 	%rd13, %rd4, %rd9;
	st.global.f32 	[%rd13], %f4;
	add.s32 	%r10, %r10, %r3;
	setp.lt.s32 	%p2, %r10, %r6;
	@%p2 bra 	$L__BB4_2;
$L__BB4_3:
	ret;

}
	// .globl	a4c_gtff32
.visible .entry a4c_gtff32(
	.param .u64 .ptr .align 1 a4c_gtff32_param_0,
	.param .u64 .ptr .align 1 a4c_gtff32_param_1,
	.param .u64 .ptr .align 1 a4c_gtff32_param_2,
	.param .u32 a4c_gtff32_param_3
)
{
	.reg .pred 	%p<4>;
	.reg .b32 	%r<11>;
	.reg .b32 	%f<4>;
	.reg .b64 	%rd<11>;

	ld.param.u64 	%rd4, [a4c_gtff32_param_0];
	ld.param.u64 	%rd5, [a4c_gtff32_param_1];
	ld.param.u64 	%rd6, [a4c_gtff32_param_2];
	ld.param.u32 	%r6, [a4c_gtff32_param_3];
	mov.u32 	%r7, %ctaid.x;
	mov.u32 	%r1, %ntid.x;
	mov.u32 	%r8, %tid.x;
	mad.lo.s32 	%r10, %r7, %r1, %r8;
	setp.ge.s32 	%p1, %r10, %r6;
	@%p1 bra 	$L__BB5_3;
	mov.u32 	%r9, %nctaid.x;
	mul.lo.s32 	%r3, %r1, %r9;
	cvta.to.global.u64 	%rd1, %rd4;
	cvta.to.global.u64 	%rd2, %rd5;
	cvta.to.global.u64 	%rd3, %rd6;
$L__BB5_2:
	mul.wide.s32 	%rd7, %r10, 4;
	add.s64 	%rd8, %rd1, %rd7;
	ld.global.f32 	%f1, [%rd8];
	add.s64 	%rd9, %rd2, %rd7;
	ld.global.f32 	%f2, [%rd9];
	setp.gt.f32 	%p2, %f1, %f2;
	selp.f32 	%f3, 0f3F800000, 0f00000000, %p2;
	add.s64 	%rd10, %rd3, %rd7;
	st.global.f32 	[%rd10], %f3;
	add.s32 	%r10, %r10, %r3;
	setp.lt.s32 	%p3, %r10, %r6;
	@%p3 bra 	$L__BB5_2;
$L__BB5_3:
	ret;

}
	// .globl	a4c_gteff32
.visible .entry a4c_gteff32(
	.param .u64 .ptr .align 1 a4c_gteff32_param_0,
	.param .u64 .ptr .align 1 a4c_gteff32_param_1,
	.param .u64 .ptr .align 1 a4c_gteff32_param_2,
	.param .u32 a4c_gteff32_param_3
)
{
	.reg .pred 	%p<4>;
	.reg .b32 	%r<11>;
	.reg .b32 	%f<4>;
	.reg .b64 	%rd<11>;

	ld.param.u64 	%rd4, [a4c_gteff32_param_0];
	ld.param.u64 	%rd5, [a4c_gteff32_param_1];
	ld.param.u64 	%rd6, [a4c_gteff32_param_2];
	ld.param.u32 	%r6, [a4c_gteff32_param_3];
	mov.u32 	%r7, %ctaid.x;
	mov.u32 	%r1, %ntid.x;
	mov.u32 	%r8, %tid.x;
	mad.lo.s32 	%r10, %r7, %r1, %r8;
	setp.ge.s32 	%p1, %r10, %r6;
	@%p1 bra 	$L__BB6_3;
	mov.u32 	%r9, %nctaid.x;
	mul.lo.s32 	%r3, %r1, %r9;
	cvta.to.global.u64 	%rd1, %rd4;
	cvta.to.global.u64 	%rd2, %rd5;
	cvta.to.global.u64 	%rd3, %rd6;
$L__BB6_2:
	mul.wide.s32 	%rd7, %r10, 4;
	add.s64 	%rd8, %rd1, %rd7;
	ld.global.f32 	%f1, [%rd8];
	add.s64 	%rd9, %rd2, %rd7;
	ld.global.f32 	%f2, [%rd9];
	setp.ge.f32 	%p2, %f1, %f2;
	selp.f32 	%f3, 0f3F800000, 0f00000000, %p2;
	add.s64 	%rd10, %rd3, %rd7;
	st.global.f32 	[%rd10], %f3;
	add.s32 	%r10, %r10, %r3;
	setp.lt.s32 	%p3, %r10, %r6;
	@%p3 bra 	$L__BB6_2;
$L__BB6_3:
	ret;

}
	// .globl	a4c_ltff32
.visible .entry a4c_ltff32(
	.param .u64 .ptr .align 1 a4c_ltff32_param_0,
	.param .u64 .ptr .align 1 a4c_ltff32_param_1,
	.param .u64 .ptr .align 1 a4c_ltff32_param_2,
	.param .u32 a4c_ltff32_param_3
)
{
	.reg .pred 	%p<4>;
	.reg .b32 	%r<11>;
	.reg .b32 	%f<4>;
	.reg .b64 	%rd<11>;

	ld.param.u64 	%rd4, [a4c_ltff32_param_0];
	ld.param.u64 	%rd5, [a4c_ltff32_param_1];
	ld.param.u64 	%rd6, [a4c_ltff32_param_2];
	ld.param.u32 	%r6, [a4c_ltff32_param_3];
	mov.u32 	%r7, %ctaid.x;
	mov.u32 	%r1, %ntid.x;
	mov.u32 	%r8, %tid.x;
	mad.lo.s32 	%r10, %r7, %r1, %r8;
	setp.ge.s32 	%p1, %r10, %r6;
	@%p1 bra 	$L__BB7_3;
	mov.u32 	%r9, %nctaid.x;
	mul.lo.s32 	%r3, %r1, %r9;
	cvta.to.global.u64 	%rd1, %rd4;
	cvta.to.global.u64 	%rd2, %rd5;
	cvta.to.global.u64 	%rd3, %rd6;
$L__BB7_2:
	mul.wide.s32 	%rd7, %r10, 4;
	add.s64 	%rd8, %rd1, %rd7;
	ld.global.f32 	%f1, [%rd8];
	add.s64 	%rd9, %rd2, %rd7;
	ld.global.f32 	%f2, [%rd9];
	setp.lt.f32 	%p2, %f1, %f2;
	selp.f32 	%f3, 0f3F800000, 0f00000000, %p2;
	add.s64 	%rd10, %rd3, %rd7;
	st.global.f32 	[%rd10], %f3;
	add.s32 	%r10, %r10, %r3;
	setp.lt.s32 	%p3, %r10, %r6;
	@%p3 bra 	$L__BB7_2;
$L__BB7_3:
	ret;

}
	// .globl	a4c_lteff32
.visible .entry a4c_lteff32(
	.param .u64 .ptr .align 1 a4c_lteff32_param_0,
	.param .u64 .ptr .align 1 a4c_lteff32_param_1,
	.param .u64 .ptr .align 1 a4c_lteff32_param_2,
	.param .u32 a4c_lteff32_param_3
)
{
	.reg .pred 	%p<4>;
	.reg .b32 	%r<11>;
	.reg .b32 	%f<4>;
	.reg .b64 	%rd<11>;

	ld.param.u64 	%rd4, [a4c_lteff32_param_0];
	ld.param.u64 	%rd5, [a4c_lteff32_param_1];
	ld.param.u64 	%rd6, [a4c_lteff32_param_2];
	ld.param.u32 	%r6, [a4c_lteff32_param_3];
	mov.u32 	%r7, %ctaid.x;
	mov.u32 	%r1, %ntid.x;
	mov.u32 	%r8, %tid.x;
	mad.lo.s32 	%r10, %r7, %r1, %r8;
	setp.ge.s32 	%p1, %r10, %r6;
	@%p1 bra 	$L__BB8_3;
	mov.u32 	%r9, %nctaid.x;
	mul.lo.s32 	%r3, %r1, %r9;
	cvta.to.global.u64 	%rd1, %rd4;
	cvta.to.global.u64 	%rd2, %rd5;
	cvta.to.global.u64 	%rd3, %rd6;
$L__BB8_2:
	mul.wide.s32 	%rd7, %r10, 4;
	add.s64 	%rd8, %rd1, %rd7;
	ld.global.f32 	%f1, [%rd8];
	add.s64 	%rd9, %rd2, %rd7;
	ld.global.f32 	%f2, [%rd9];
	setp.le.f32 	%p2, %f1, %f2;
	selp.f32 	%f3, 0f3F800000, 0f00000000, %p2;
	add.s64 	%rd10, %rd3, %rd7;
	st.global.f32 	[%rd10], %f3;
	add.s32 	%r10, %r10, %r3;
	setp.lt.s32 	%p3, %r10, %r6;
	@%p3 bra 	$L__BB8_2;
$L__BB8_3:
	ret;

}
	// .globl	a4c_ceilf32
.visible .entry a4c_ceilf32(
	.param .u64 .ptr .align 1 a4c_ceilf32_param_0,
	.param .u64 .ptr .align 1 a4c_ceilf32_param_1,
	.param .u32 a4c_ceilf32_param_2
)
{
	.reg .pred 	%p<3>;
	.reg .b32 	%r<11>;
	.reg .b32 	%f<3>;
	.reg .b64 	%rd<8>;

	ld.param.u64 	%rd3, [a4c_ceilf32_param_0];
	ld.param.u64 	%rd4, [a4c_ceilf32_param_1];
	ld.param.u32 	%r6, [a4c_ceilf32_param_2];
	mov.u32 	%r7, %ctaid.x;
	mov.u32 	%r1, %ntid.x;
	mov.u32 	%r8, %tid.x;
	mad.lo.s32 	%r10, %r7, %r1, %r8;
	setp.ge.s32 	%p1, %r10, %r6;
	@%p1 bra 	$L__BB9_3;
	mov.u32 	%r9, %nctaid.x;
	mul.lo.s32 	%r3, %r1, %r9;
	cvta.to.global.u64 	%rd1, %rd3;
	cvta.to.global.u64 	%rd2, %rd4;
$L__BB9_2:
	mul.wide.s32 	%rd5, %r10, 4;
	add.s64 	%rd6, %rd1, %rd5;
	ld.global.f32 	%f1, [%rd6];
	cvt.rpi.f32.f32 	%f2, %f1;
	add.s64 	%rd7, %rd2, %rd5;
	st.global.f32 	[%rd7], %f2;
	add.s32 	%r10, %r10, %r3;
	setp.lt.s32 	%p2, %r10, %r6;
	@%p2 bra 	$L__BB9_2;
$L__BB9_3:
	ret;

}
	// .globl	a4c_floorf32
.visible .entry a4c_floorf32(
	.param .u64 .ptr .align 1 a4c_floorf32_param_0,
	.param .u64 .ptr .align 1 a4c_floorf32_param_1,
	.param .u32 a4c_floorf32_param_2
)
{
	.reg .pred 	%p<3>;
	.reg .b32 	%r<11>;
	.reg .b32 	%f<3>;
	.reg .b64 	%rd<8>;

	ld.param.u64 	%rd3, [a4c_floorf32_param_0];
	ld.param.u64 	%rd4, [a4c_floorf32_param_1];
	ld.param.u32 	%r6, [a4c_floorf32_param_2];
	mov.u32 	%r7, %ctaid.x;
	mov.u32 	%r1, %ntid.x;
	mov.u32 	%r8, %tid.x;
	mad.lo.s32 	%r10, %r7, %r1, %r8;
	setp.ge.s32 	%p1, %r10, %r6;
	@%p1 bra 	$L__BB10_3;
	mov.u32 	%r9, %nctaid.x;
	mul.lo.s32 	%r3, %r1, %r9;
	cvta.to.global.u64 	%rd1, %rd3;
	cvta.to.global.u64 	%rd2, %rd4;
$L__BB10_2:
	mul.wide.s32 	%rd5, %r10, 4;
	add.s64 	%rd6, %rd1, %rd5;
	ld.global.f32 	%f1, [%rd6];
	cvt.rmi.f32.f32 	%f2, %f1;
	add.s64 	%rd7, %rd2, %rd5;
	st.global.f32 	[%rd7], %f2;
	add.s32 	%r10, %r10, %r3;
	setp.lt.s32 	%p2, %r10, %r6;
	@%p2 bra 	$L__BB10_2;
$L__BB10_3:
	ret;

}
	// .globl	a4c_roundf32
.visible .entry a4c_roundf32(
	.param .u64 .ptr .align 1 a4c_roundf32_param_0,
	.param .u64 .ptr .align 1 a4c_roundf32_param_1,
	.param .u32 a4c_roundf32_param_2
)
{
	.reg .pred 	%p<3>;
	.reg .b32 	%r<11>;
	.reg .b32 	%f<6>;
	.reg .b64 	%rd<8>;

	ld.param.u64 	%rd3, [a4c_roundf32_param_0];
	ld.param.u64 	%rd4, [a4c_roundf32_param_1];
	ld.param.u32 	%r6, [a4c_roundf32_param_2];
	mov.u32 	%r7, %ctaid.x;
	mov.u32 	%r1, %ntid.x;
	mov.u32 	%r8, %tid.x;
	mad.lo.s32 	%r10, %r7, %r1, %r8;
	setp.ge.s32 	%p1, %r10, %r6;
	@%p1 bra 	$L__BB11_3;
	mov.u32 	%r9, %nctaid.x;
	mul.lo.s32 	%r3, %r1, %r9;
	cvta.to.global.u64 	%rd1, %rd3;
	cvta.to.global.u64 	%rd2, %rd4;
$L__BB11_2:
	mul.wide.s32 	%rd5, %r10, 4;
	add.s64 	%rd6, %rd1, %rd5;
	ld.global.f32 	%f1, [%rd6];
	mov.f32 	%f2, 0f3F000000;
	copysign.f32 	%f3, %f1, %f2;
	add.rz.f32 	%f4, %f1, %f3;
	cvt.rzi.f32.f32 	%f5, %f4;
	add.s64 	%rd7, %rd2, %rd5;
	st.global.f32 	[%rd7], %f5;
	add.s32 	%r10, %r10, %r3;
	setp.lt.s32 	%p2, %r10, %r6;
	@%p2 bra 	$L__BB11_2;
$L__BB11_3:
	ret;

}
	// .globl	a4c_truncf32
.visible .entry a4c_truncf32(
	.param .u64 .ptr .align 1 a4c_truncf32_param_0,
	.param .u64 .ptr .align 1 a4c_truncf32_param_1,
	.param .u32 a4c_truncf32_param_2
)
{
	.reg .pred 	%p<3>;
	.reg .b32 	%r<11>;
	.reg .b32 	%f<3>;
	.reg .b64 	%rd<8>;

	ld.param.u64 	%rd3, [a4c_truncf32_param_0];
	ld.param.u64 	%rd4, [a4c_truncf32_param_1];
	ld.param.u32 	%r6, [a4c_truncf32_param_2];
	mov.u32 	%r7, %ctaid.x;
	mov.u32 	%r1, %ntid.x;
	mov.u32 	%r8, %tid.x;
	mad.lo.s32 	%r10, %r7, %r1, %r8;
	setp.ge.s32 	%p1, %r10, %r6;
	@%p1 bra 	$L__BB12_3;
	mov.u32 	%r9, %nctaid.x;
	mul.lo.s32 	%r3, %r1, %r9;
	cvta.to.global.u64 	%rd1, %rd3;
	cvta.to.global.u64 	%rd2, %rd4;
$L__BB12_2:
	mul.wide.s32 	%rd5, %r10, 4;
	add.s64 	%rd6, %rd1, %rd5;
	ld.global.f32 	%f1, [%rd6];
	cvt.rzi.f32.f32 	%f2, %f1;
	add.s64 	%rd7, %rd2, %rd5;
	st.global.f32 	[%rd7], %f2;
	add.s32 	%r10, %r10, %r3;
	setp.lt.s32 	%p2, %r10, %r6;
	@%p2 bra 	$L__BB12_2;
$L__BB12_3:
	ret;

}
	// .globl	a4c_absf32
.visible .entry a4c_absf32(
	.param .u64 .ptr .align 1 a4c_absf32_param_0,
	.param .u64 .ptr .align 1 a4c_absf32_param_1,
	.param .u32 a4c_absf32_param_2
)
{
	.reg .pred 	%p<3>;
	.reg .b32 	%r<11>;
	.reg .b32 	%f<3>;
	.reg .b64 	%rd<8>;

	ld.param.u64 	%rd3, [a4c_absf32_param_0];
	ld.param.u64 	%rd4, [a4c_absf32_param_1];
	ld.param.u32 	%r6, [a4c_absf32_param_2];
	mov.u32 	%r7, %ctaid.x;
	mov.u32 	%r1, %ntid.x;
	mov.u32 	%r8, %tid.x;
	mad.lo.s32 	%r10, %r7, %r1, %r8;
	setp.ge.s32 	%p1, %r10, %r6;
	@%p1 bra 	$L__BB13_3;
	mov.u32 	%r9, %nctaid.x;
	mul.lo.s32 	%r3, %r1, %r9;
	cvta.to.global.u64 	%rd1, %rd3;
	cvta.to.global.u64 	%rd2, %rd4;
$L__BB13_2:
	mul.wide.s32 	%rd5, %r10, 4;
	add.s64 	%rd6, %rd1, %rd5;
	ld.global.f32 	%f1, [%rd6];
	abs.f32 	%f2, %f1;
	add.s64 	%rd7, %rd2, %rd5;
	st.global.f32 	[%rd7], %f2;
	add.s32 	%r10, %r10, %r3;
	setp.lt.s32 	%p2, %r10, %r6;
	@%p2 bra 	$L__BB13_2;
$L__BB13_3:
	ret;

}
	// .globl	a4c_maxf32
.visible .entry a4c_maxf32(
	.param .u64 .ptr .align 1 a4c_maxf32_param_0,
	.param .u64 .ptr .align 1 a4c_maxf32_param_1,
	.param .u64 .ptr .align 1 a4c_maxf32_param_2,
	.param .u32 a4c_maxf32_param_3
)
{
	.reg .pred 	%p<3>;
	.reg .b32 	%r<11>;
	.reg .b32 	%f<4>;
	.reg .b64 	%rd<11>;

	ld.param.u64 	%rd4, [a4c_maxf32_param_0];
	ld.param.u64 	%rd5, [a4c_maxf32_param_1];
	ld.param.u64 	%rd6, [a4c_maxf32_param_2];
	ld.param.u32 	%r6, [a4c_maxf32_param_3];
	mov.u32 	%r7, %ctaid.x;
	mov.u32 	%r1, %ntid.x;
	mov.u32 	%r8, %tid.x;
	mad.lo.s32 	%r10, %r7, %r1, %r8;
	setp.ge.s32 	%p1, %r10, %r6;
	@%p1 bra 	$L__BB14_3;
	mov.u32 	%r9, %nctaid.x;
	mul.lo.s32 	%r3, %r1, %r9;
	cvta.to.global.u64 	%rd1, %rd4;
	cvta.to.global.u64 	%rd2, %rd5;
	cvta.to.global.u64 	%rd3, %rd6;
$L__BB14_2:
	mul.wide.s32 	%rd7, %r10, 4;
	add.s64 	%rd8, %rd1, %rd7;
	ld.global.f32 	%f1, [%rd8];
	add.s64 	%rd9, %rd2, %rd7;
	ld.global.f32 	%f2, [%rd9];
	max.f32 	%f3, %f1, %f2;
	add.s64 	%rd10, %rd3, %rd7;
	st.global.f32 	[%rd10], %f3;
	add.s32 	%r10, %r10, %r3;
	setp.lt.s32 	%p2, %r10, %r6;
	@%p2 bra 	$L__BB14_2;
$L__BB14_3:
	ret;

}
	// .globl	a4c_minf32
.visible .entry a4c_minf32(
	.param .u64 .ptr .align 1 a4c_minf32_param_0,
	.param .u64 .ptr .align 1 a4c_minf32_param_1,
	.param .u64 .ptr .align 1 a4c_minf32_param_2,
	.param .u32 a4c_minf32_param_3
)
{
	.reg .pred 	%p<3>;
	.reg .b32 	%r<11>;
	.reg .b32 	%f<4>;
	.reg .b64 	%rd<11>;

	ld.param.u64 	%rd4, [a4c_minf32_param_0];
	ld.param.u64 	%rd5, [a4c_minf32_param_1];
	ld.param.u64 	%rd6, [a4c_minf32_param_2];
	ld.param.u32 	%r6, [a4c_minf32_param_3];
	mov.u32 	%r7, %ctaid.x;
	mov.u32 	%r1, %ntid.x;
	mov.u32 	%r8, %tid.x;
	mad.lo.s32 	%r10, %r7, %r1, %r8;
	setp.ge.s32 	%p1, %r10, %r6;
	@%p1 bra 	$L__BB15_3;
	mov.u32 	%r9, %nctaid.x;
	mul.lo.s32 	%r3, %r1, %r9;
	cvta.to.global.u64 	%rd1, %rd4;
	cvta.to.global.u64 	%rd2, %rd5;
	cvta.to.global.u64 	%rd3, %rd6;
$L__BB15_2:
	mul.wide.s32 	%rd7, %r10, 4;
	add.s64 	%rd8, %rd1, %rd7;
	ld.global.f32 	%f1, [%rd8];
	add.s64 	%rd9, %rd2, %rd7;
	ld.global.f32 	%f2, [%rd9];
	min.f32 	%f3, %f1, %f2;
	add.s64 	%rd10, %rd3, %rd7;
	st.global.f32 	[%rd10], %f3;
	add.s32 	%r10, %r10, %r3;
	setp.lt.s32 	%p2, %r10, %r6;
	@%p2 bra 	$L__BB15_2;
$L__BB15_3:
	ret;

}
	// .globl	a4c_copysignf32
.visible .entry a4c_copysignf32(
	.param .u64 .ptr .align 1 a4c_copysignf32_param_0,
	.param .u64 .ptr .align 1 a4c_copysignf32_param_1,
	.param .u64 .ptr .align 1 a4c_copysignf32_param_2,
	.param .u32 a4c_copysignf32_param_3
)
{
	.reg .pred 	%p<3>;
	.reg .b32 	%r<11>;
	.reg .b32 	%f<4>;
	.reg .b64 	%rd<11>;

	ld.param.u64 	%rd4, [a4c_copysignf32_param_0];
	ld.param.u64 	%rd5, [a4c_copysignf32_param_1];
	ld.param.u64 	%rd6, [a4c_copysignf32_param_2];
	ld.param.u32 	%r6, [a4c_copysignf32_param_3];
	mov.u32 	%r7, %ctaid.x;
	mov.u32 	%r1, %ntid.x;
	mov.u32 	%r8, %tid.x;
	mad.lo.s32 	%r10, %r7, %r1, %r8;
	setp.ge.s32 	%p1, %r10, %r6;
	@%p1 bra 	$L__BB16_3;
	mov.u32 	%r9, %nctaid.x;
	mul.lo.s32 	%r3, %r1, %r9;
	cvta.to.global.u64 	%rd1, %rd4;
	cvta.to.global.u64 	%rd2, %rd5;
	cvta.to.global.u64 	%rd3, %rd6;
$L__BB16_2:
	mul.wide.s32 	%rd7, %r10, 4;
	add.s64 	%rd8, %rd1, %rd7;
	ld.global.f32 	%f1, [%rd8];
	add.s64 	%rd9, %rd2, %rd7;
	ld.global.f32 	%f2, [%rd9];
	copysign.f32 	%f3, %f2, %f1;
	add.s64 	%rd10, %rd3, %rd7;
	st.global.f32 	[%rd10], %f3;
	add.s32 	%r10, %r10, %r3;
	setp.lt.s32 	%p2, %r10, %r6;
	@%p2 bra 	$L__BB16_2;
$L__BB16_3:
	ret;

}
	// .globl	a4c_cosf32
.visible .entry a4c_cosf32(
	.param .u64 .ptr .align 1 a4c_cosf32_param_0,
	.param .u64 .ptr .align 1 a4c_cosf32_param_1,
	.param .u32 a4c_cosf32_param_2
)
{
	.local .align 4 .b8 	__local_depot17[28];
	.reg .b64 	%SP;
	.reg .b64 	%SPL;
	.reg .pred 	%p<11>;
	.reg .b32 	%r<51>;
	.reg .b32 	%f<28>;
	.reg .b64 	%rd<29>;
	.reg .b64 	%fd<3>;

	mov.u64 	%SPL, __local_depot17;
	ld.param.u64 	%rd11, [a4c_cosf32_param_0];
	ld.param.u64 	%rd12, [a4c_cosf32_param_1];
	ld.param.u32 	%r20, [a4c_cosf32_param_2];
	add.u64 	%rd1, %SPL, 0;
	mov.u32 	%r21, %ctaid.x;
	mov.u32 	%r1, %ntid.x;
	mov.u32 	%r22, %tid.x;
	mad.lo.s32 	%r46, %r21, %r1, %r22;
	setp.ge.s32 	%p1, %r46, %r20;
	@%p1 bra 	$L__BB17_11;
	mov.u32 	%r23, %nctaid.x;
	mul.lo.s32 	%r3, %r1, %r23;
	cvta.to.global.u64 	%rd2, %rd11;
	cvta.to.global.u64 	%rd3, %rd12;
	mov.u64 	%rd16, __cudart_i2opi_f;
$L__BB17_2:
	mul.wide.s32 	%rd14, %r46, 4;
	add.s64 	%rd15, %rd2, %rd14;
	ld.global.f32 	%f1, [%rd15];
	mul.f32 	%f7, %f1, 0f3F22F983;
	cvt.rni.s32.f32 	%r50, %f7;
	cvt.rn.f32.s32 	%f8, %r50;
	fma.rn.f32 	%f9, %f8, 0fBFC90FDA, %f1;
	fma.rn.f32 	%f10, %f8, 0fB3A22168, %f9;
	fma.rn.f32 	%f27, %f8, 0fA7C234C5, %f10;
	abs.f32 	%f3, %f1;
	setp.ltu.f32 	%p2, %f3, 0f47CE4780;
	@%p2 bra 	$L__BB17_10;
	setp.neu.f32 	%p3, %f3, 0f7F800000;
	@%p3 bra 	$L__BB17_5;
	mov.f32 	%f13, 0f00000000;
	mul.rn.f32 	%f27, %f1, %f13;
	mov.b32 	%r50, 0;
	bra.uni 	$L__BB17_10;
$L__BB17_5:
	mov.b32 	%r6, %f1;
	shl.b32 	%r25, %r6, 8;
	or.b32  	%r7, %r25, -2147483648;
	mov.b64 	%rd28, 0;
	mov.b32 	%r47, 0;
	mov.u64 	%rd26, %rd16;
	mov.u64 	%rd27, %rd1;
$L__BB17_6:
	.pragma "nounroll";
	ld.global.nc.u32 	%r26, [%rd26];
	mad.wide.u32 	%rd18, %r26, %r7, %rd28;
	shr.u64 	%rd28, %rd18, 32;
	st.local.u32 	[%rd27], %rd18;
	add.s32 	%r47, %r47, 1;
	add.s64 	%rd27, %rd27, 4;
	add.s64 	%rd26, %rd26, 4;
	setp.ne.s32 	%p4, %r47, 6;
	@%p4 bra 	$L__BB17_6;
	shr.u32 	%r27, %r6, 23;
	st.local.u32 	[%rd1+24], %rd28;
	and.b32  	%r10, %r27, 31;
	and.b32  	%r28, %r27, 224;
	add.s32 	%r29, %r28, -128;
	shr.u32 	%r30, %r29, 5;
	mul.wide.u32 	%rd19, %r30, 4;
	sub.s64 	%rd10, %rd1, %rd19;
	ld.local.u32 	%r48, [%rd10+24];
	ld.local.u32 	%r49, [%rd10+20];
	setp.eq.s32 	%p5, %r10, 0;
	@%p5 bra 	$L__BB17_9;
	shf.l.wrap.b32 	%r48, %r49, %r48, %r10;
	ld.local.u32 	%r31, [%rd10+16];
	shf.l.wrap.b32 	%r49, %r31, %r49, %r10;
$L__BB17_9:
	shr.u32 	%r32, %r48, 30;
	shf.l.wrap.b32 	%r33, %r49, %r48, 2;
	shl.b32 	%r34, %r49, 2;
	shr.u32 	%r35, %r33, 31;
	add.s32 	%r36, %r35, %r32;
	neg.s32 	%r37, %r36;
	setp.lt.s32 	%p6, %r6, 0;
	selp.b32 	%r50, %r37, %r36, %p6;
	xor.b32  	%r38, %r33, %r6;
	shr.s32 	%r39, %r33, 31;
	xor.b32  	%r40, %r39, %r33;
	xor.b32  	%r41, %r39, %r34;
	cvt.u64.u32 	%rd20, %r40;
	shl.b64 	%rd21, %rd20, 32;
	cvt.u64.u32 	%rd22, %r41;
	or.b64  	%rd23, %rd21, %rd22;
	cvt.rn.f64.s64 	%fd1, %rd23;
	mul.f64 	%fd2, %fd1, 0d3BF921FB54442D19;
	cvt.rn.f32.f64 	%f11, %fd2;
	neg.f32 	%f12, %f11;
	setp.lt.s32 	%p7, %r38, 0;
	selp.f32 	%f27, %f12, %f11, %p7;
$L__BB17_10:
	add.s32 	%r43, %r50, 1;
	mul.rn.f32 	%f14, %f27, %f27;
	and.b32  	%r44, %r50, 1;
	setp.eq.b32 	%p8, %r44, 1;
	selp.f32 	%f15, %f27, 0f3F800000, %p8;
	fma.rn.f32 	%f16, %f14, %f15, 0f00000000;
	fma.rn.f32 	%f17, %f14, 0f37CBAC00, 0fBAB607ED;
	selp.f32 	%f18, 0fB94D4153, %f17, %p8;
	selp.f32 	%f19, 0f3C0885E4, 0f3D2AAABB, %p8;
	fma.rn.f32 	%f20, %f18, %f14, %f19;
	selp.f32 	%f21, 0fBE2AAAA8, 0fBEFFFFFF, %p8;
	fma.rn.f32 	%f22, %f20, %f14, %f21;
	fma.rn.f32 	%f23, %f22, %f16, %f15;
	and.b32  	%r45, %r43, 2;
	setp.eq.s32 	%p9, %r45, 0;
	mov.f32 	%f24, 0f00000000;
	sub.f32 	%f25, %f24, %f23;
	selp.f32 	%f26, %f23, %f25, %p9;
	add.s64 	%rd25, %rd3, %rd14;
	st.global.f32 	[%rd25], %f26;
	add.s32 	%r46, %r46, %r3;
	setp.lt.s32 	%p10, %r46, %r20;
	@%p10 bra 	$L__BB17_2;
$L__BB17_11:
	ret;

}
	// .globl	a4c_sinf32
.visible .entry a4c_sinf32(
	.param .u64 .ptr .align 1 a4c_sinf32_param_0,
	.param .u64 .ptr .align 1 a4c_sinf32_param_1,
	.param .u32 a4c_sinf32_param_2
)
{
	.local .align 4 .b8 	__local_depot18[28];
	.reg .b64 	%SP;
	.reg .b64 	%SPL;
	.reg .pred 	%p<11>;
	.reg .b32 	%r<50>;
	.reg .b32 	%f<28>;
	.reg .b64 	%rd<29>;
	.reg .b64 	%fd<3>;

	mov.u64 	%SPL, __local_depot18;
	ld.param.u64 	%rd11, [a4c_sinf32_param_0];
	ld.param.u64 	%rd12, [a4c_sinf32_param_1];
	ld.param.u32 	%r20, [a4c_sinf32_param_2];
	add.u64 	%rd1, %SPL, 0;
	mov.u32 	%r21, %ctaid.x;
	mov.u32 	%r1, %ntid.x;
	mov.u32 	%r22, %tid.x;
	mad.lo.s32 	%r45, %r21, %r1, %r22;
	setp.ge.s32 	%p1, %r45, %r20;
	@%p1 bra 	$L__BB18_11;
	mov.u32 	%r23, %nctaid.x;
	mul.lo.s32 	%r3, %r1, %r23;
	cvta.to.global.u64 	%rd2, %rd11;
	cvta.to.global.u64 	%rd3, %rd12;
	mov.u64 	%rd16, __cudart_i2opi_f;
$L__BB18_2:
	mul.wide.s32 	%rd14, %r45, 4;
	add.s64 	%rd15, %rd2, %rd14;
	ld.global.f32 	%f1, [%rd15];
	mul.f32 	%f7, %f1, 0f3F22F983;
	cvt.rni.s32.f32 	%r49, %f7;
	cvt.rn.f32.s32 	%f8, %r49;
	fma.rn.f32 	%f9, %f8, 0fBFC90FDA, %f1;
	fma.rn.f32 	%f10, %f8, 0fB3A22168, %f9;
	fma.rn.f32 	%f27, %f8, 0fA7C234C5, %f10;
	abs.f32 	%f3, %f1;
	setp.ltu.f32 	%p2, %f3, 0f47CE4780;
	@%p2 bra 	$L__BB18_10;
	setp.neu.f32 	%p3, %f3, 0f7F800000;
	@%p3 bra 	$L__BB18_5;
	mov.f32 	%f13, 0f00000000;
	mul.rn.f32 	%f27, %f1, %f13;
	mov.b32 	%r49, 0;
	bra.uni 	$L__BB18_10;
$L__BB18_5:
	mov.b32 	%r6, %f1;
	shl.b32 	%r25, %r6, 8;
	or.b32  	%r7, %r25, -2147483648;
	mov.b64 	%rd28, 0;
	mov.b32 	%r46, 0;
	mov.u64 	%rd26, %rd16;
	mov.u64 	%rd27, %rd1;
$L__BB18_6:
	.pragma "nounroll";
	ld.global.nc.u32 	%r26, [%rd26];
	mad.wide.u32 	%rd18, %r26, %r7, %rd28;
	shr.u64 	%rd28, %rd18, 32;
	st.local.u32 	[%rd27], %rd18;
	add.s32 	%r46, %r46, 1;
	add.s64 	%rd27, %rd27, 4;
	add.s64 	%rd26, %rd26, 4;
	setp.ne.s32 	%p4, %r46, 6;
	@%p4 bra 	$L__BB18_6;
	shr.u32 	%r27, %r6, 23;
	st.local.u32 	[%rd1+24], %rd28;
	and.b32  	%r10, %r27, 31;
	and.b32  	%r28, %r27, 224;
	add.s32 	%r29, %r28, -128;
	shr.u32 	%r30, %r29, 5;
	mul.wide.u32 	%rd19, %r30, 4;
	sub.s64 	%rd10, %rd1, %rd19;
	ld.local.u32 	%r47, [%rd10+24];
	ld.local.u32 	%r48, [%rd10+20];
	setp.eq.s32 	%p5, %r10, 0;
	@%p5 bra 	$L__BB18_9;
	shf.l.wrap.b32 	%r47, %r48, %r47, %r10;
	ld.local.u32 	%r31, [%rd10+16];
	shf.l.wrap.b32 	%r48, %r31, %r48, %r10;
$L__BB18_9:
	shr.u32 	%r32, %r47, 30;
	shf.l.wrap.b32 	%r33, %r48, %r47, 2;
	shl.b32 	%r34, %r48, 2;
	shr.u32 	%r35, %r33, 31;
	add.s32 	%r36, %r35, %r32;
	neg.s32 	%r37, %r36;
	setp.lt.s32 	%p6, %r6, 0;
	selp.b32 	%r49, %r37, %r36, %p6;
	xor.b32  	%r38, %r33, %r6;
	shr.s32 	%r39, %r33, 31;
	xor.b32  	%r40, %r39, %r33;
	xor.b32  	%r41, %r39, %r34;
	cvt.u64.u32 	%rd20, %r40;
	shl.b64 	%rd21, %rd20, 32;
	cvt.u64.u32 	%rd22, %r41;
	or.b64  	%rd23, %rd21, %rd22;
	cvt.rn.f64.s64 	%fd1, %rd23;
	mul.f64 	%fd2, %fd1, 0d3BF921FB54442D19;
	cvt.rn.f32.f64 	%f11, %fd2;
	neg.f32 	%f12, %f11;
	setp.lt.s32 	%p7, %r38, 0;
	selp.f32 	%f27, %f12, %f11, %p7;
$L__BB18_10:
	mul.rn.f32 	%f14, %f27, %f27;
	and.b32  	%r43, %r49, 1;
	setp.eq.b32 	%p8, %r43, 1;
	selp.f32 	%f15, 0f3F800000, %f27, %p8;
	fma.rn.f32 	%f16, %f14, %f15, 0f00000000;
	fma.rn.f32 	%f17, %f14, 0f37CBAC00, 0fBAB607ED;
	selp.f32 	%f18, %f17, 0fB94D4153, %p8;
	selp.f32 	%f19, 0f3D2AAABB, 0f3C0885E4, %p8;
	fma.rn.f32 	%f20, %f18, %f14, %f19;
	selp.f32 	%f21, 0fBEFFFFFF, 0fBE2AAAA8, %p8;
	fma.rn.f32 	%f22, %f20, %f14, %f21;
	fma.rn.f32 	%f23, %f22, %f16, %f15;
	and.b32  	%r44, %r49, 2;
	setp.eq.s32 	%p9, %r44, 0;
	mov.f32 	%f24, 0f00000000;
	sub.f32 	%f25, %f24, %f23;
	selp.f32 	%f26, %f23, %f25, %p9;
	add.s64 	%rd25, %rd3, %rd14;
	st.global.f32 	[%rd25], %f26;
	add.s32 	%r45, %r45, %r3;
	setp.lt.s32 	%p10, %r45, %r20;
	@%p10 bra 	$L__BB18_2;
$L__BB18_11:
	ret;

}
	// .globl	a4c_tanf32
.visible .entry a4c_tanf32(
	.param .u64 .ptr .align 1 a4c_tanf32_param_0,
	.param .u64 .ptr .align 1 a4c_tanf32_param_1,
	.param .u32 a4c_tanf32_param_2
)
{
	.local .align 4 .b8 	__local_depot19[28];
	.reg .b64 	%SP;
	.reg .b64 	%SPL;
	.reg .pred 	%p<11>;
	.reg .b32 	%r<49>;
	.reg .b32 	%f<28>;
	.reg .b64 	%rd<29>;
	.reg .b64 	%fd<3>;

	mov.u64 	%SPL, __local_depot19;
	ld.param.u64 	%rd11, [a4c_tanf32_param_0];
	ld.param.u64 	%rd12, [a4c_tanf32_param_1];
	ld.param.u32 	%r20, [a4c_tanf32_param_2];
	add.u64 	%rd1, %SPL, 0;
	mov.u32 	%r21, %ctaid.x;
	mov.u32 	%r1, %ntid.x;
	mov.u32 	%r22, %tid.x;
	mad.lo.s32 	%r44, %r21, %r1, %r22;
	setp.ge.s32 	%p1, %r44, %r20;
	@%p1 bra 	$L__BB19_11;
	mov.u32 	%r23, %nctaid.x;
	mul.lo.s32 	%r3, %r1, %r23;
	cvta.to.global.u64 	%rd2, %rd11;
	cvta.to.global.u64 	%rd3, %rd12;
	mov.u64 	%rd16, __cudart_i2opi_f;
$L__BB19_2:
	mul.wide.s32 	%rd14, %r44, 4;
	add.s64 	%rd15, %rd2, %rd14;
	ld.global.f32 	%f1, [%rd15];
	mul.f32 	%f7, %f1, 0f3F22F983;
	cvt.rni.s32.f32 	%r48, %f7;
	cvt.rn.f32.s32 	%f8, %r48;
	fma.rn.f32 	%f9, %f8, 0fBFC90FDA, %f1;
	fma.rn.f32 	%f10, %f8, 0fB3A22168, %f9;
	fma.rn.f32 	%f27, %f8, 0fA7C234C5, %f10;
	abs.f32 	%f3, %f1;
	setp.ltu.f32 	%p2, %f3, 0f47CE4780;
	@%p2 bra 	$L__BB19_10;
	setp.neu.f32 	%p3, %f3, 0f7F800000;
	@%p3 bra 	$L__BB19_5;
	mov.f32 	%f13, 0f00000000;
	mul.rn.f32 	%f27, %f1, %f13;
	mov.b32 	%r48, 0;
	bra.uni 	$L__BB19_10;
$L__BB19_5:
	mov.b32 	%r6, %f1;
	shl.b32 	%r25, %r6, 8;
	or.b32  	%r7, %r25, -2147483648;
	mov.b64 	%rd28, 0;
	mov.b32 	%r45, 0;
	mov.u64 	%rd26, %rd16;
	mov.u64 	%rd27, %rd1;
$L__BB19_6:
	.pragma "nounroll";
	ld.global.nc.u32 	%r26, [%rd26];
	mad.wide.u32 	%rd18, %r26, %r7, %rd28;
	shr.u64 	%rd28, %rd18, 32;
	st.local.u32 	[%rd27], %rd18;
	add.s32 	%r45, %r45, 1;
	add.s64 	%rd27, %rd27, 4;
	add.s64 	%rd26, %rd26, 4;
	setp.ne.s32 	%p4, %r45, 6;
	@%p4 bra 	$L__BB19_6;
	shr.u32 	%r27, %r6, 23;
	st.local.u32 	[%rd1+24], %rd28;
	and.b32  	%r10, %r27, 31;
	and.b32  	%r28, %r27, 224;
	add.s32 	%r29, %r28, -128;
	shr.u32 	%r30, %r29, 5;
	mul.wide.u32 	%rd19, %r30, 4;
	sub.s64 	%rd10, %rd1, %rd19;
	ld.local.u32 	%r46, [%rd10+24];
	ld.local.u32 	%r47, [%rd10+20];
	setp.eq.s32 	%p5, %r10, 0;
	@%p5 bra 	$L__BB19_9;
	shf.l.wrap.b32 	%r46, %r47, %r46, %r10;
	ld.local.u32 	%r31, [%rd10+16];
	shf.l.wrap.b32 	%r47, %r31, %r47, %r10;
$L__BB19_9:
	shr.u32 	%r32, %r46, 30;
	shf.l.wrap.b32 	%r33, %r47, %r46, 2;
	shl.b32 	%r34, %r47, 2;
	shr.u32 	%r35, %r33, 31;
	add.s32 	%r36, %r35, %r32;
	neg.s32 	%r37, %r36;
	setp.lt.s32 	%p6, %r6, 0;
	selp.b32 	%r48, %r37, %r36, %p6;
	xor.b32  	%r38, %r33, %r6;
	shr.s32 	%r39, %r33, 31;
	xor.b32  	%r40, %r39, %r33;
	xor.b32  	%r41, %r39, %r34;
	cvt.u64.u32 	%rd20, %r40;
	shl.b64 	%rd21, %rd20, 32;
	cvt.u64.u32 	%rd22, %r41;
	or.b64  	%rd23, %rd21, %rd22;
	cvt.rn.f64.s64 	%fd1, %rd23;
	mul.f64 	%fd2, %fd1, 0d3BF921FB54442D19;
	cvt.rn.f32.f64 	%f11, %fd2;
	neg.f32 	%f12, %f11;
	setp.lt.s32 	%p7, %r38, 0;
	selp.f32 	%f27, %f12, %f11, %p7;
$L__BB19_10:
	mul.f32 	%f14, %f27, %f27;
	fma.rn.f32 	%f15, %f14, 0f3C190000, 0f3B560000;
	fma.rn.f32 	%f16, %f15, %f14, 0f3CC70000;
	fma.rn.f32 	%f17, %f16, %f14, 0f3D5B0000;
	fma.rn.f32 	%f18, %f17, %f14, 0f3E089438;
	fma.rn.f32 	%f19, %f18, %f14, 0f3EAAAA88;
	mul.rn.f32 	%f20, %f14, %f27;
	fma.rn.f32 	%f21, %f19, %f20, %f27;
	abs.f32 	%f22, %f27;
	setp.eq.f32 	%p8, %f22, 0f3A00B43C;
	selp.f32 	%f23, %f27, %f21, %p8;
	and.b32  	%r43, %r48, 1;
	setp.eq.b32 	%p9, %r43, 1;
	neg.f32 	%f24, %f23;
	rcp.approx.ftz.f32 	%f25, %f24;
	selp.f32 	%f26, %f25, %f23, %p9;
	add.s64 	%rd25, %rd3, %rd14;
	st.global.f32 	[%rd25], %f26;
	add.s32 	%r44, %r44, %r3;
	setp.lt.s32 	%p10, %r44, %r20;
	@%p10 bra 	$L__BB19_2;
$L__BB19_11:
	ret;

}
	// .globl	a4c_acosf32
.visible .entry a4c_acosf32(
	.param .u64 .ptr .align 1 a4c_acosf32_param_0,
	.param .u64 .ptr .align 1 a4c_acosf32_param_1,
	.param .u32 a4c_acosf32_param_2
)
{
	.reg .pred 	%p<6>;
	.reg .b32 	%r<11>;
	.reg .b32 	%f<26>;
	.reg .b64 	%rd<8>;

	ld.param.u64 	%rd3, [a4c_acosf32_param_0];
	ld.param.u64 	%rd4, [a4c_acosf32_param_1];
	ld.param.u32 	%r6, [a4c_acosf32_param_2];
	mov.u32 	%r7, %ctaid.x;
	mov.u32 	%r1, %ntid.x;
	mov.u32 	%r8, %tid.x;
	mad.lo.s32 	%r10, %r7, %r1, %r8;
	setp.ge.s32 	%p1, %r10, %r6;
	@%p1 bra 	$L__BB20_3;
	mov.u32 	%r9, %nctaid.x;
	mul.lo.s32 	%r3, %r1, %r9;
	cvta.to.global.u64 	%rd1, %rd3;
	cvta.to.global.u64 	%rd2, %rd4;
$L__BB20_2:
	mul.wide.s32 	%rd5, %r10, 4;
	add.s64 	%rd6, %rd1, %rd5;
	ld.global.f32 	%f1, [%rd6];
	abs.f32 	%f2, %f1;
	fma.rn.f32 	%f3, %f2, 0fBF000000, 0f3F000000;
	rsqrt.approx.ftz.f32 	%f4, %f3;
	mul.f32 	%f5, %f4, %f3;
	mul.f32 	%f6, %f4, 0fBF000000;
	fma.rn.f32 	%f7, %f5, %f6, 0f3F000000;
	fma.rn.f32 	%f8, %f5, %f7, %f5;
	setp.eq.f32 	%p2, %f2, 0f3F800000;
	selp.f32 	%f9, 0f00000000, %f8, %p2;
	setp.gt.f32 	%p3, %f2, 0f3F0F5C29;
	selp.f32 	%f10, %f9, %f2, %p3;
	copysign.f32 	%f11, %f1, %f10;
	mul.f32 	%f12, %f11, %f11;
	fma.rn.f32 	%f13, %f12, 0f3D10ECEF, 0f3C8B1ABB;
	fma.rn.f32 	%f14, %f13, %f12, 0f3CFC028C;
	fma.rn.f32 	%f15, %f14, %f12, 0f3D372139;
	fma.rn.f32 	%f16, %f15, %f12, 0f3D9993DB;
	fma.rn.f32 	%f17, %f16, %f12, 0f3E2AAAC6;
	mul.f32 	%f18, %f12, %f17;
	fma.rn.f32 	%f19, %f18, %f11, %f11;
	neg.f32 	%f20, %f19;
	selp.f32 	%f21, %f19, %f20, %p3;
	fma.rn.f32 	%f22, 0f3F6EE581, 0f3FD774EB, %f21;
	setp.gt.f32 	%p4, %f1, 0f3F0F5C29;
	selp.f32 	%f23, %f19, %f22, %p4;
	add.f32 	%f24, %f23, %f23;
	selp.f32 	%f25, %f24, %f23, %p3;
	add.s64 	%rd7, %rd2, %rd5;
	st.global.f32 	[%rd7], %f25;
	add.s32 	%r10, %r10, %r3;
	setp.lt.s32 	%p5, %r10, %r6;
	@%p5 bra 	$L__BB20_2;
$L__BB20_3:
	ret;

}
	// .globl	a4c_asinf32
.visible .entry a4c_asinf32(
	.param .u64 .ptr .align 1 a4c_asinf32_param_0,
	.param .u64 .ptr .align 1 a4c_asinf32_param_1,
	.param .u32 a4c_asinf32_param_2
)
{
	.reg .pred 	%p<6>;
	.reg .b32 	%r<11>;
	.reg .b32 	%f<23>;
	.reg .b64 	%rd<8>;

	ld.param.u64 	%rd3, [a4c_asinf32_param_0];
	ld.param.u64 	%rd4, [a4c_asinf32_param_1];
	ld.param.u32 	%r6, [a4c_asinf32_param_2];
	mov.u32 	%r7, %ctaid.x;
	mov.u32 	%r1, %ntid.x;
	mov.u32 	%r8, %tid.x;
	mad.lo.s32 	%r10, %r7, %r1, %r8;
	setp.ge.s32 	%p1, %r10, %r6;
	@%p1 bra 	$L__BB21_3;
	mov.u32 	%r9, %nctaid.x;
	mul.lo.s32 	%r3, %r1, %r9;
	cvta.to.global.u64 	%rd1, %rd3;
	cvta.to.global.u64 	%rd2, %rd4;
$L__BB21_2:
	mul.wide.s32 	%rd5, %r10, 4;
	add.s64 	%rd6, %rd1, %rd5;
	ld.global.f32 	%f1, [%rd6];
	abs.f32 	%f2, %f1;
	fma.rn.f32 	%f3, %f2, 0fBF000000, 0f3F000000;
	rsqrt.approx.ftz.f32 	%f4, %f3;
	mul.f32 	%f5, %f4, %f3;
	mul.f32 	%f6, %f4, 0fBF000000;
	fma.rn.f32 	%f7, %f5, %f6, 0f3F000000;
	fma.rn.f32 	%f8, %f5, %f7, %f5;
	setp.eq.f32 	%p2, %f2, 0f3F800000;
	selp.f32 	%f9, 0f00000000, %f8, %p2;
	setp.gt.f32 	%p3, %f2, 0f3F0F5C29;
	selp.f32 	%f10, %f9, %f2, %p3;
	mul.f32 	%f11, %f10, %f10;
	fma.rn.f32 	%f12, %f11, 0f3D4DD2F7, 0f3C99CA97;
	fma.rn.f32 	%f13, %f12, %f11, 0f3D3F90E8;
	fma.rn.f32 	%f14, %f13, %f11, 0f3D993CCF;
	fma.rn.f32 	%f15, %f14, %f11, 0f3E2AAC04;
	mul.f32 	%f16, %f11, %f15;
	fma.rn.f32 	%f17, %f16, %f10, %f10;
	mul.f32 	%f18, %f17, 0fC0000000;
	fma.rn.f32 	%f19, 0f3F6EE581, 0f3FD774EB, %f18;
	selp.f32 	%f20, %f19, %f17, %p3;
	setp.num.f32 	%p4, %f20, %f20;
	copysign.f32 	%f21, %f1, %f20;
	selp.f32 	%f22, %f21, %f20, %p4;
	add.s64 	%rd7, %rd2, %rd5;
	st.global.f32 	[%rd7], %f22;
	add.s32 	%r10, %r10, %r3;
	setp.lt.s32 	%p5, %r10, %r6;
	@%p5 bra 	$L__BB21_2;
$L__BB21_3:
	ret;

}
	// .globl	a4c_atanf32
.visible .entry a4c_atanf32(
	.param .u64 .ptr .align 1 a4c_atanf32_param_0,
	.param .u64 .ptr .align 1 a4c_atanf32_param_1,
	.param .u32 a4c_atanf32_param_2
)
{
	.reg .pred 	%p<5>;
	.reg .b32 	%r<11>;
	.reg .b32 	%f<20>;
	.reg .b64 	%rd<8>;

	ld.param.u64 	%rd3, [a4c_atanf32_param_0];
	ld.param.u64 	%rd4, [a4c_atanf32_param_1];
	ld.param.u32 	%r6, [a4c_atanf32_param_2];
	mov.u32 	%r7, %ctaid.x;
	mov.u32 	%r1, %ntid.x;
	mov.u32 	%r8, %tid.x;
	mad.lo.s32 	%r10, %r7, %r1, %r8;
	setp.ge.s32 	%p1, %r10, %r6;
	@%p1 bra 	$L__BB22_3;
	mov.u32 	%r9, %nctaid.x;
	mul.lo.s32 	%r3, %r1, %r9;
	cvta.to.global.u64 	%rd1, %rd3;
	cvta.to.global.u64 	%rd2, %rd4;
$L__BB22_2:
	mul.wide.s32 	%rd5, %r10, 4;
	add.s64 	%rd6, %rd1, %rd5;
	ld.global.f32 	%f1, [%rd6];
	abs.f32 	%f2, %f1;
	setp.gt.f32 	%p2, %f2, 0f3F800000;
	rcp.approx.ftz.f32 	%f3, %f2;
	selp.f32 	%f4, %f3, %f2, %p2;
	mul.f32 	%f5, %f4, %f4;
	fma.rn.f32 	%f6, %f5, 0f3B2090AA, 0fBC6BE14F;
	fma.rn.f32 	%f7, %f6, %f5, 0f3D23397E;
	fma.rn.f32 	%f8, %f7, %f5, 0fBD948A7A;
	fma.rn.f32 	%f9, %f8, %f5, 0f3DD76B21;
	fma.rn.f32 	%f10, %f9, %f5, 0fBE111E88;
	fma.rn.f32 	%f11, %f10, %f5, 0f3E4CAF60;
	fma.rn.f32 	%f12, %f11, %f5, 0fBEAAAA27;
	mul.f32 	%f13, %f5, %f12;
	fma.rn.f32 	%f14, %f13, %f4, %f4;
	neg.f32 	%f15, %f14;
	fma.rn.f32 	%f16, 0f3F6EE581, 0f3FD774EB, %f15;
	selp.f32 	%f17, %f16, %f14, %p2;
	setp.num.f32 	%p3, %f2, %f2;
	copysign.f32 	%f18, %f1, %f17;
	selp.f32 	%f19, %f18, %f17, %p3;
	add.s64 	%rd7, %rd2, %rd5;
	st.global.f32 	[%rd7], %f19;
	add.s32 	%r10, %r10, %r3;
	setp.lt.s32 	%p4, %r10, %r6;
	@%p4 bra 	$L__BB22_2;
$L__BB22_3:
	ret;

}
	// .globl	a4c_atan2f32
.visible .entry a4c_atan2f32(
	.param .u64 .ptr .align 1 a4c_atan2f32_param_0,
	.param .u64 .ptr .align 1 a4c_atan2f32_param_1,
	.param .u64 .ptr .align 1 a4c_atan2f32_param_2,
	.param .u32 a4c_atan2f32_param_3
)
{
	.reg .pred 	%p<8>;
	.reg .b32 	%r<12>;
	.reg .b32 	%f<33>;
	.reg .b64 	%rd<11>;

	ld.param.u64 	%rd4, [a4c_atan2f32_param_0];
	ld.param.u64 	%rd5, [a4c_atan2f32_param_1];
	ld.param.u64 	%rd6, [a4c_atan2f32_param_2];
	ld.param.u32 	%r6, [a4c_atan2f32_param_3];
	mov.u32 	%r7, %ctaid.x;
	mov.u32 	%r1, %ntid.x;
	mov.u32 	%r8, %tid.x;
	mad.lo.s32 	%r11, %r7, %r1, %r8;
	setp.ge.s32 	%p1, %r11, %r6;
	@%p1 bra 	$L__BB23_3;
	mov.u32 	%r9, %nctaid.x;
	mul.lo.s32 	%r3, %r1, %r9;
	cvta.to.global.u64 	%rd1, %rd4;
	cvta.to.global.u64 	%rd2, %rd5;
	cvta.to.global.u64 	%rd3, %rd6;
$L__BB23_2:
	mul.wide.s32 	%rd7, %r11, 4;
	add.s64 	%rd8, %rd1, %rd7;
	ld.global.f32 	%f1, [%rd8];
	add.s64 	%rd9, %rd2, %rd7;
	ld.global.f32 	%f2, [%rd9];
	abs.f32 	%f3, %f2;
	abs.f32 	%f4, %f1;
	setp.gt.f32 	%p2, %f4, %f3;
	selp.f32 	%f5, %f4, %f3, %p2;
	selp.f32 	%f6, %f3, %f4, %p2;
	div.rn.f32 	%f7, %f6, %f5;
	mul.f32 	%f8, %f7, %f7;
	fma.rn.f32 	%f9, %f8, 0f3B33710B, 0fBC807748;
	fma.rn.f32 	%f10, %f9, %f8, 0f3D2CDAB2;
	fma.rn.f32 	%f11, %f10, %f8, 0fBD992D10;
	fma.rn.f32 	%f12, %f11, %f8, 0f3DD9EA6C;
	fma.rn.f32 	%f13, %f12, %f8, 0fBE117CB1;
	fma.rn.f32 	%f14, %f13, %f8, 0f3E4CBCE0;
	fma.rn.f32 	%f15, %f14, %f8, 0fBEAAAA7D;
	mul.f32 	%f16, %f8, %f15;
	fma.rn.f32 	%f17, %f16, %f7, %f7;
	neg.f32 	%f18, %f17;
	fma.rn.f32 	%f19, 0f3F6EE581, 0f3FD774EB, %f18;
	selp.f32 	%f20, %f19, %f17, %p2;
	selp.f32 	%f21, 0f3F6EE581, 0f3FEEE581, %p2;
	selp.f32 	%f22, %f17, %f18, %p2;
	mov.b32 	%r10, %f2;
	fma.rn.f32 	%f23, %f21, 0f3FD774EB, %f22;
	setp.lt.s32 	%p3, %r10, 0;
	selp.f32 	%f24, %f23, %f20, %p3;
	add.f32 	%f25, %f4, %f3;
	setp.eq.f32 	%p4, %f5, 0f00000000;
	selp.f32 	%f26, 0f40490FDB, 0f00000000, %p3;
	setp.eq.f32 	%p5, %f3, %f4;
	selp.f32 	%f27, 0f4016CBE4, 0f3F490FDB, %p3;
	selp.f32 	%f28, %f27, %f24, %p5;
	selp.f32 	%f29, %f26, %f28, %p4;
	abs.f32 	%f30, %f25;
	setp.nan.f32 	%p6, %f30, %f30;
	copysign.f32 	%f31, %f1, %f29;
	selp.f32 	%f32, %f25, %f31, %p6;
	add.s64 	%rd10, %rd3, %rd7;
	st.global.f32 	[%rd10], %f32;
	add.s32 	%r11, %r11, %r3;
	setp.lt.s32 	%p7, %r11, %r6;
	@%p7 bra 	$L__BB23_2;
$L__BB23_3:
	ret;

}
	// .globl	a4c_coshf32
.visible .entry a4c_coshf32(
	.param .u64 .ptr .align 1 a4c_coshf32_param_0,
	.param .u64 .ptr .align 1 a4c_coshf32_param_1,
	.param .u32 a4c_coshf32_param_2
)
{
	.reg .pred 	%p<4>;
	.reg .b32 	%r<13>;
	.reg .b32 	%f<20>;
	.reg .b64 	%rd<8>;

	ld.param.u64 	%rd3, [a4c_coshf32_param_0];
	ld.param.u64 	%rd4, [a4c_coshf32_param_1];
	ld.param.u32 	%r6, [a4c_coshf32_param_2];
	mov.u32 	%r7, %ctaid.x;
	mov.u32 	%r1, %ntid.x;
	mov.u32 	%r8, %tid.x;
	mad.lo.s32 	%r12, %r7, %r1, %r8;
	setp.ge.s32 	%p1, %r12, %r6;
	@%p1 bra 	$L__BB24_3;
	mov.u32 	%r9, %nctaid.x;
	mul.lo.s32 	%r3, %r1, %r9;
	cvta.to.global.u64 	%rd1, %rd3;
	cvta.to.global.u64 	%rd2, %rd4;
$L__BB24_2:
	mul.wide.s32 	%rd5, %r12, 4;
	add.s64 	%rd6, %rd1, %rd5;
	ld.global.f32 	%f1, [%rd6];
	abs.f32 	%f2, %f1;
	mov.f32 	%f3, 0f3FB8AA3B;
	mul.rn.f32 	%f4, %f2, %f3;
	cvt.rzi.f32.f32 	%f5, %f4;
	abs.f32 	%f6, %f5;
	setp.gt.f32 	%p2, %f6, 0f42FC0000;
	mov.f32 	%f7, 0f42FC0000;
	copysign.f32 	%f8, %f5, %f7;
	selp.f32 	%f9, %f8, %f5, %p2;
	fma.rn.f32 	%f10, %f9, 0fBF317218, %f2;
	fma.rn.f32 	%f11, %f9, 0f3102E308, %f10;
	mul.f32 	%f12, %f11, 0f3FB8AA3B;
	add.f32 	%f13, %f9, 0f4B40007D;
	mov.b32 	%r10, %f13;
	shl.b32 	%r11, %r10, 23;
	mov.b32 	%f14, %r11;
	ex2.approx.ftz.f32 	%f15, %f12;
	mul.f32 	%f16, %f15, %f14;
	mov.f32 	%f17, 0f3E000000;
	div.approx.ftz.f32 	%f18, %f17, %f16;
	fma.rn.f32 	%f19, %f16, 0f40000000, %f18;
	add.s64 	%rd7, %rd2, %rd5;
	st.global.f32 	[%rd7], %f19;
	add.s32 	%r12, %r12, %r3;
	setp.lt.s32 	%p3, %r12, %r6;
	@%p3 bra 	$L__BB24_2;
$L__BB24_3:
	ret;

}
	// .globl	a4c_sinhf32
.visible .entry a4c_sinhf32(
	.param .u64 .ptr .align 1 a4c_sinhf32_param_0,
	.param .u64 .ptr .align 1 a4c_sinhf32_param_1,
	.param .u32 a4c_sinhf32_param_2
)
{
	.reg .pred 	%p<5>;
	.reg .b32 	%r<13>;
	.reg .b32 	%f<28>;
	.reg .b64 	%rd<8>;

	ld.param.u64 	%rd3, [a4c_sinhf32_param_0];
	ld.param.u64 	%rd4, [a4c_sinhf32_param_1];
	ld.param.u32 	%r6, [a4c_sinhf32_param_2];
	mov.u32 	%r7, %ctaid.x;
	mov.u32 	%r1, %ntid.x;
	mov.u32 	%r8, %tid.x;
	mad.lo.s32 	%r12, %r7, %r1, %r8;
	setp.ge.s32 	%p1, %r12, %r6;
	@%p1 bra 	$L__BB25_3;
	mov.u32 	%r9, %nctaid.x;
	mul.lo.s32 	%r3, %r1, %r9;
	cvta.to.global.u64 	%rd1, %rd3;
	cvta.to.global.u64 	%rd2, %rd4;
$L__BB25_2:
	mul.wide.s32 	%rd5, %r12, 4;
	add.s64 	%rd6, %rd1, %rd5;
	ld.global.f32 	%f1, [%rd6];
	abs.f32 	%f2, %f1;
	mov.f32 	%f3, 0f3FB8AA3B;
	mul.rn.f32 	%f4, %f2, %f3;
	cvt.rzi.f32.f32 	%f5, %f4;
	abs.f32 	%f6, %f5;
	setp.gt.f32 	%p2, %f6, 0f42FC0000;
	mov.f32 	%f7, 0f42FC0000;
	copysign.f32 	%f8, %f5, %f7;
	selp.f32 	%f9, %f8, %f5, %p2;
	fma.rn.f32 	%f10, %f9, 0fBF317218, %f2;
	fma.rn.f32 	%f11, %f9, 0f3102E308, %f10;
	mul.f32 	%f12, %f11, 0f3FB8AA3B;
	add.f32 	%f13, %f9, 0f4B40007D;
	mov.b32 	%r10, %f13;
	shl.b32 	%r11, %r10, 23;
	mov.b32 	%f14, %r11;
	ex2.approx.ftz.f32 	%f15, %f12;
	mul.f32 	%f16, %f15, %f14;
	mov.f32 	%f17, 0fBE000000;
	div.approx.ftz.f32 	%f18, %f17, %f16;
	fma.rn.f32 	%f19, %f16, 0f40000000, %f18;
	mul.f32 	%f20, %f1, %f1;
	fma.rn.f32 	%f21, %f20, 0f363D0ADA, 0f394FFF49;
	fma.rn.f32 	%f22, %f21, %f20, 0f3C08889A;
	fma.rn.f32 	%f23, %f22, %f20, 0f3E2AAAAB;
	mul.f32 	%f24, %f20, %f23;
	fma.rn.f32 	%f25, %f24, %f1, %f1;
	setp.ge.f32 	%p3, %f2, 0f3F800000;
	copysign.f32 	%f26, %f1, %f19;
	selp.f32 	%f27, %f26, %f25, %p3;
	add.s64 	%rd7, %rd2, %rd5;
	st.global.f32 	[%rd7], %f27;
	add.s32 	%r12, %r12, %r3;
	setp.lt.s32 	%p4, %r12, %r6;
	@%p4 bra 	$L__BB25_2;
$L__BB25_3:
	ret;

}
	// .globl	a4c_tanhf32
.visible .entry a4c_tanhf32(
	.param .u64 .ptr .align 1 a4c_tanhf32_param_0,
	.param .u64 .ptr .align 1 a4c_tanhf32_param_1,
	.param .u32 a4c_tanhf32_param_2
)
{
	.reg .pred 	%p<5>;
	.reg .b32 	%r<11>;
	.reg .b32 	%f<17>;
	.reg .b64 	%rd<8>;

	ld.param.u64 	%rd3, [a4c_tanhf32_param_0];
	ld.param.u64 	%rd4, [a4c_tanhf32_param_1];
	ld.param.u32 	%r6, [a4c_tanhf32_param_2];
	mov.u32 	%r7, %ctaid.x;
	mov.u32 	%r1, %ntid.x;
	mov.u32 	%r8, %tid.x;
	mad.lo.s32 	%r10, %r7, %r1, %r8;
	setp.ge.s32 	%p1, %r10, %r6;
	@%p1 bra 	$L__BB26_3;
	mov.u32 	%r9, %nctaid.x;
	mul.lo.s32 	%r3, %r1, %r9;
	cvta.to.global.u64 	%rd1, %rd3;
	cvta.to.global.u64 	%rd2, %rd4;
$L__BB26_2:
	mul.wide.s32 	%rd5, %r10, 4;
	add.s64 	%rd6, %rd1, %rd5;
	ld.global.f32 	%f1, [%rd6];
	abs.f32 	%f2, %f1;
	mul.f32 	%f3, %f2, 0f4038AA3B;
	ex2.approx.ftz.f32 	%f4, %f3;
	add.f32 	%f5, %f4, 0f3F800000;
	rcp.approx.ftz.f32 	%f6, %f5;
	fma.rn.f32 	%f7, %f6, 0fC0000000, 0f3F800000;
	setp.ge.f32 	%p2, %f2, 0f41102CB4;
	selp.f32 	%f8, 0f3F800000, %f7, %p2;
	copysign.f32 	%f9, %f1, %f8;
	mul.f32 	%f10, %f1, %f1;
	fma.rn.f32 	%f11, %f10, 0f3C80F082, 0fBD563CAE;
	fma.rn.f32 	%f12, %f11, %f10, 0f3E085941;
	fma.rn.f32 	%f13, %f12, %f10, 0fBEAAA9ED;
	fma.rn.f32 	%f14, %f13, %f10, 0f00000000;
	fma.rn.f32 	%f15, %f14, %f1, %f1;
	setp.ge.f32 	%p3, %f2, 0f3F19999A;
	selp.f32 	%f16, %f9, %f15, %p3;
	add.s64 	%rd7, %rd2, %rd5;
	st.global.f32 	[%rd7], %f16;
	add.s32 	%r10, %r10, %r3;
	setp.lt.s32 	%p4, %r10, %r6;
	@%p4 bra 	$L__BB26_2;
$L__BB26_3:
	ret;

}
	// .globl	a4c_acoshf32
.visible .entry a4c_acoshf32(
	.param .u64 .ptr .align 1 a4c_acoshf32_param_0,
	.param .u64 .ptr .align 1 a4c_acoshf32_param_1,
	.param .u32 a4c_acoshf32_param_2
)
{
	.reg .pred 	%p<9>;
	.reg .b32 	%r<18>;
	.reg .b32 	%f<39>;
	.reg .b64 	%rd<9>;

	ld.param.u64 	%rd3, [a4c_acoshf32_param_0];
	ld.param.u64 	%rd4, [a4c_acoshf32_param_1];
	ld.param.u32 	%r8, [a4c_acoshf32_param_2];
	mov.u32 	%r9, %ctaid.x;
	mov.u32 	%r1, %ntid.x;
	mov.u32 	%r10, %tid.x;
	mad.lo.s32 	%r17, %r9, %r1, %r10;
	setp.ge.s32 	%p1, %r17, %r8;
	@%p1 bra 	$L__BB27_5;
	mov.u32 	%r11, %nctaid.x;
	mul.lo.s32 	%r3, %r1, %r11;
	cvta.to.global.u64 	%rd1, %rd3;
	cvta.to.global.u64 	%rd2, %rd4;
$L__BB27_2:
	mul.wide.s32 	%rd5, %r17, 4;
	add.s64 	%rd6, %rd1, %rd5;
	ld.global.f32 	%f5, [%rd6];
	mov.f32 	%f6, 0f3F800000;
	sub.rn.f32 	%f7, %f5, %f6;
	mov.b32 	%r5, %f7;
	setp.gt.u32 	%p2, %r5, 1258291200;
	fma.rn.f32 	%f8, %f5, %f5, 0fBF800000;
	rsqrt.approx.ftz.f32 	%f9, %f8;
	mul.f32 	%f10, %f8, %f9;
	mul.f32 	%f11, %f9, 0f3F000000;
	neg.f32 	%f12, %f10;
	fma.rn.f32 	%f13, %f12, %f10, %f8;
	fma.rn.f32 	%f14, %f13, %f11, %f10;
	setp.eq.f32 	%p3, %f8, 0f00000000;
	selp.f32 	%f15, 0f00000000, %f14, %p3;
	selp.f32 	%f16, 0fBF800001, %f15, %p2;
	add.f32 	%f1, %f7, %f16;
	add.rz.f32 	%f17, %f1, %f6;
	mov.b32 	%r12, %f17;
	add.s32 	%r13, %r12, -1061158912;
	and.b32  	%r14, %r13, -8388608;
	mov.b32 	%r6, %f1;
	sub.s32 	%r15, %r6, %r14;
	mov.b32 	%f18, %r15;
	sub.s32 	%r16, 1082130432, %r14;
	mov.b32 	%f19, %r16;
	fma.rn.f32 	%f20, %f19, 0f3E800000, 0fBF800000;
	add.f32 	%f21, %f20, %f18;
	cvt.rn.f32.s32 	%f22, %r14;
	mul.f32 	%f23, %f22, 0f34000000;
	fma.rn.f32 	%f24, %f21, 0fBD39BF78, 0f3DD80012;
	fma.rn.f32 	%f25, %f24, %f21, 0fBE0778E0;
	fma.rn.f32 	%f26, %f25, %f21, 0f3E146475;
	fma.rn.f32 	%f27, %f26, %f21, 0fBE2A68DD;
	fma.rn.f32 	%f28, %f27, %f21, 0f3E4CAF9E;
	fma.rn.f32 	%f29, %f28, %f21, 0fBE800042;
	fma.rn.f32 	%f30, %f29, %f21, 0f3EAAAAE6;
	fma.rn.f32 	%f31, %f30, %f21, 0fBF000000;
	mul.f32 	%f32, %f21, %f31;
	fma.rn.f32 	%f33, %f32, %f21, %f21;
	fma.rn.f32 	%f38, %f23, 0f3F317218, %f33;
	setp.lt.u32 	%p4, %r6, 2139095040;
	@%p4 bra 	$L__BB27_4;
	setp.gt.s32 	%p5, %r6, -1082130432;
	fma.rn.f32 	%f34, %f1, 0f7F800000, 0f7F800000;
	selp.f32 	%f35, %f34, %f38, %p5;
	setp.eq.f32 	%p6, %f1, 0f00000000;
	selp.f32 	%f38, 0f80000000, %f35, %p6;
$L__BB27_4:
	setp.gt.u32 	%p7, %r5, 1258291200;
	add.f32 	%f36, %f38, 0f3F317218;
	selp.f32 	%f37, %f36, %f38, %p7;
	add.s64 	%rd8, %rd2, %rd5;
	st.global.f32 	[%rd8], %f37;
	add.s32 	%r17, %r17, %r3;
	setp.lt.s32 	%p8, %r17, %r8;
	@%p8 bra 	$L__BB27_2;
$L__BB27_5:
	ret;

}
	// .globl	a4c_asinhf32
.visible .entry a4c_asinhf32(
	.param .u64 .ptr .align 1 a4c_asinhf32_param_0,
	.param .u64 .ptr .align 1 a4c_asinhf32_param_1,
	.param .u32 a4c_asinhf32_param_2
)
{
	.reg .pred 	%p<9>;
	.reg .b32 	%r<17>;
	.reg .b32 	%f<38>;
	.reg .b64 	%rd<9>;

	ld.param.u64 	%rd3, [a4c_asinhf32_param_0];
	ld.param.u64 	%rd4, [a4c_asinhf32_param_1];
	ld.param.u32 	%r7, [a4c_asinhf32_param_2];
	mov.u32 	%r8, %ctaid.x;
	mov.u32 	%r1, %ntid.x;
	mov.u32 	%r9, %tid.x;
	mad.lo.s32 	%r16, %r8, %r1, %r9;
	setp.ge.s32 	%p1, %r16, %r7;
	@%p1 bra 	$L__BB28_5;
	mov.u32 	%r10, %nctaid.x;
	mul.lo.s32 	%r3, %r1, %r10;
	cvta.to.global.u64 	%rd1, %rd3;
	cvta.to.global.u64 	%rd2, %rd4;
$L__BB28_2:
	mul.wide.s32 	%rd5, %r16, 4;
	add.s64 	%rd6, %rd1, %rd5;
	ld.global.f32 	%f1, [%rd6];
	abs.f32 	%f2, %f1;
	fma.rn.f32 	%f7, %f1, %f1, 0f3F800000;
	rsqrt.approx.ftz.f32 	%f8, %f7;
	fma.rn.f32 	%f9, %f7, %f8, 0f3F800000;
	rcp.approx.ftz.f32 	%f10, %f9;
	mul.f32 	%f11, %f2, %f10;
	fma.rn.f32 	%f12, %f2, %f11, %f2;
	setp.gt.f32 	%p2, %f2, 0f4B000000;
	selp.f32 	%f3, %f2, %f12, %p2;
	mov.f32 	%f13, 0f3F800000;
	add.rz.f32 	%f14, %f3, %f13;
	mov.b32 	%r11, %f14;
	add.s32 	%r12, %r11, -1061158912;
	and.b32  	%r13, %r12, -8388608;
	mov.b32 	%r5, %f3;
	sub.s32 	%r14, %r5, %r13;
	mov.b32 	%f15, %r14;
	sub.s32 	%r15, 1082130432, %r13;
	mov.b32 	%f16, %r15;
	fma.rn.f32 	%f17, %f16, 0f3E800000, 0fBF800000;
	add.f32 	%f18, %f17, %f15;
	cvt.rn.f32.s32 	%f19, %r13;
	mul.f32 	%f20, %f19, 0f34000000;
	fma.rn.f32 	%f21, %f18, 0fBD39BF78, 0f3DD80012;
	fma.rn.f32 	%f22, %f21, %f18, 0fBE0778E0;
	fma.rn.f32 	%f23, %f22, %f18, 0f3E146475;
	fma.rn.f32 	%f24, %f23, %f18, 0fBE2A68DD;
	fma.rn.f32 	%f25, %f24, %f18, 0f3E4CAF9E;
	fma.rn.f32 	%f26, %f25, %f18, 0fBE800042;
	fma.rn.f32 	%f27, %f26, %f18, 0f3EAAAAE6;
	fma.rn.f32 	%f28, %f27, %f18, 0fBF000000;
	mul.f32 	%f29, %f18, %f28;
	fma.rn.f32 	%f30, %f29, %f18, %f18;
	fma.rn.f32 	%f37, %f20, 0f3F317218, %f30;
	setp.lt.u32 	%p3, %r5, 2139095040;
	@%p3 bra 	$L__BB28_4;
	setp.gt.s32 	%p4, %r5, -1082130432;
	fma.rn.f32 	%f31, %f3, 0f7F800000, 0f7F800000;
	selp.f32 	%f32, %f31, %f37, %p4;
	setp.eq.f32 	%p5, %f3, 0f00000000;
	selp.f32 	%f37, 0f80000000, %f32, %p5;
$L__BB28_4:
	setp.gt.f32 	%p6, %f2, 0f4B000000;
	add.f32 	%f33, %f37, 0f3F317218;
	selp.f32 	%f34, %f33, %f37, %p6;
	setp.num.f32 	%p7, %f2, %f2;
	copysign.f32 	%f35, %f1, %f34;
	selp.f32 	%f36, %f35, %f34, %p7;
	add.s64 	%rd8, %rd2, %rd5;
	st.global.f32 	[%rd8], %f36;
	add.s32 	%r16, %r16, %r3;
	setp.lt.s32 	%p8, %r16, %r7;
	@%p8 bra 	$L__BB28_2;
$L__BB28_5:
	ret;

}
	// .globl	a4c_atanhf32
.visible .entry a4c_atanhf32(
	.param .u64 .ptr .align 1 a4c_atanhf32_param_0,
	.param .u64 .ptr .align 1 a4c_atanhf32_param_1,
	.param .u32 a4c_atanhf32_param_2
)
{
	.reg .pred 	%p<7>;
	.reg .b32 	%r<17>;
	.reg .b32 	%f<35>;
	.reg .b64 	%rd<9>;

	ld.param.u64 	%rd3, [a4c_atanhf32_param_0];
	ld.param.u64 	%rd4, [a4c_atanhf32_param_1];
	ld.param.u32 	%r7, [a4c_atanhf32_param_2];
	mov.u32 	%r8, %ctaid.x;
	mov.u32 	%r1, %ntid.x;
	mov.u32 	%r9, %tid.x;
	mad.lo.s32 	%r16, %r8, %r1, %r9;
	setp.ge.s32 	%p1, %r16, %r7;
	@%p1 bra 	$L__BB29_5;
	mov.u32 	%r10, %nctaid.x;
	mul.lo.s32 	%r3, %r1, %r10;
	cvta.to.global.u64 	%rd1, %rd3;
	cvta.to.global.u64 	%rd2, %rd4;
$L__BB29_2:
	mul.wide.s32 	%rd5, %r16, 4;
	add.s64 	%rd6, %rd1, %rd5;
	ld.global.f32 	%f1, [%rd6];
	abs.f32 	%f6, %f1;
	mov.f32 	%f7, 0f3F800000;
	sub.f32 	%f8, %f7, %f6;
	rcp.approx.ftz.f32 	%f9, %f8;
	add.f32 	%f10, %f9, %f9;
	mul.f32 	%f11, %f6, %f10;
	setp.gt.f32 	%p2, %f6, 0f7E800000;
	selp.f32 	%f2, 0fC0000000, %f11, %p2;
	add.rz.f32 	%f12, %f2, %f7;
	mov.b32 	%r11, %f12;
	add.s32 	%r12, %r11, -1061158912;
	and.b32  	%r13, %r12, -8388608;
	mov.b32 	%r5, %f2;
	sub.s32 	%r14, %r5, %r13;
	mov.b32 	%f13, %r14;
	sub.s32 	%r15, 1082130432, %r13;
	mov.b32 	%f14, %r15;
	fma.rn.f32 	%f15, %f14, 0f3E800000, 0fBF800000;
	add.f32 	%f16, %f15, %f13;
	cvt.rn.f32.s32 	%f17, %r13;
	mul.f32 	%f18, %f17, 0f34000000;
	fma.rn.f32 	%f19, %f16, 0fBD39BF78, 0f3DD80012;
	fma.rn.f32 	%f20, %f19, %f16, 0fBE0778E0;
	fma.rn.f32 	%f21, %f20, %f16, 0f3E146475;
	fma.rn.f32 	%f22, %f21, %f16, 0fBE2A68DD;
	fma.rn.f32 	%f23, %f22, %f16, 0f3E4CAF9E;
	fma.rn.f32 	%f24, %f23, %f16, 0fBE800042;
	fma.rn.f32 	%f25, %f24, %f16, 0f3EAAAAE6;
	fma.rn.f32 	%f26, %f25, %f16, 0fBF000000;
	mul.f32 	%f27, %f16, %f26;
	fma.rn.f32 	%f28, %f27, %f16, %f16;
	fma.rn.f32 	%f34, %f18, 0f3F317218, %f28;
	setp.lt.u32 	%p3, %r5, 2139095040;
	@%p3 bra 	$L__BB29_4;
	setp.gt.s32 	%p4, %r5, -1082130432;
	fma.rn.f32 	%f29, %f2, 0f7F800000, 0f7F800000;
	selp.f32 	%f30, %f29, %f34, %p4;
	setp.eq.f32 	%p5, %f2, 0f00000000;
	selp.f32 	%f34, 0f80000000, %f30, %p5;
$L__BB29_4:
	mov.f32 	%f31, 0f3F000000;
	copysign.f32 	%f32, %f1, %f31;
	mul.f32 	%f33, %f32, %f34;
	add.s64 	%rd8, %rd2, %rd5;
	st.global.f32 	[%rd8], %f33;
	add.s32 	%r16, %r16, %r3;
	setp.lt.s32 	%p6, %r16, %r7;
	@%p6 bra 	$L__BB29_2;
$L__BB29_5:
	ret;

}
	// .globl	a4c_lnf32
.visible .entry a4c_lnf32(
	.param .u64 .ptr .align 1 a4c_lnf32_param_0,
	.param .u64 .ptr .align 1 a4c_lnf32_param_1,
	.param .u32 a4c_lnf32_param_2
)
{
	.reg .pred 	%p<6>;
	.reg .b32 	%r<15>;
	.reg .b32 	%f<23>;
	.reg .b64 	%rd<8>;

	ld.param.u64 	%rd3, [a4c_lnf32_param_0];
	ld.param.u64 	%rd4, [a4c_lnf32_param_1];
	ld.param.u32 	%r6, [a4c_lnf32_param_2];
	mov.u32 	%r7, %ctaid.x;
	mov.u32 	%r1, %ntid.x;
	mov.u32 	%r8, %tid.x;
	mad.lo.s32 	%r14, %r7, %r1, %r8;
	setp.ge.s32 	%p1, %r14, %r6;
	@%p1 bra 	$L__BB30_3;
	mov.u32 	%r9, %nctaid.x;
	mul.lo.s32 	%r3, %r1, %r9;
	cvta.to.global.u64 	%rd1, %rd3;
	cvta.to.global.u64 	%rd2, %rd4;
$L__BB30_2:
	mul.wide.s32 	%rd5, %r14, 4;
	add.s64 	%rd6, %rd1, %rd5;
	ld.global.f32 	%f1, [%rd6];
	setp.lt.f32 	%p2, %f1, 0f00800000;
	mul.f32 	%f2, %f1, 0f4B000000;
	selp.f32 	%f3, %f2, %f1, %p2;
	selp.f32 	%f4, 0fC1B80000, 0f00000000, %p2;
	mov.b32 	%r10, %f3;
	add.s32 	%r11, %r10, -1059760811;
	and.b32  	%r12, %r11, -8388608;
	sub.s32 	%r13, %r10, %r12;
	mov.b32 	%f5, %r13;
	cvt.rn.f32.s32 	%f6, %r12;
	fma.rn.f32 	%f7, %f6, 0f34000000, %f4;
	add.f32 	%f8, %f5, 0fBF800000;
	fma.rn.f32 	%f9, %f8, 0fBE055027, 0f3E1039F6;
	fma.rn.f32 	%f10, %f9, %f8, 0fBDF8CDCC;
	fma.rn.f32 	%f11, %f10, %f8, 0f3E0F2955;
	fma.rn.f32 	%f12, %f11, %f8, 0fBE2AD8B9;
	fma.rn.f32 	%f13, %f12, %f8, 0f3E4CED0B;
	fma.rn.f32 	%f14, %f13, %f8, 0fBE7FFF22;
	fma.rn.f32 	%f15, %f14, %f8, 0f3EAAAA78;
	fma.rn.f32 	%f16, %f15, %f8, 0fBF000000;
	mul.f32 	%f17, %f8, %f16;
	fma.rn.f32 	%f18, %f17, %f8, %f8;
	fma.rn.f32 	%f19, %f7, 0f3F317218, %f18;
	setp.gt.u32 	%p3, %r10, 2139095039;
	fma.rn.f32 	%f20, %f3, 0f7F800000, 0f7F800000;
	selp.f32 	%f21, %f20, %f19, %p3;
	setp.eq.f32 	%p4, %f3, 0f00000000;
	selp.f32 	%f22, 0fFF800000, %f21, %p4;
	add.s64 	%rd7, %rd2, %rd5;
	st.global.f32 	[%rd7], %f22;
	add.s32 	%r14, %r14, %r3;
	setp.lt.s32 	%p5, %r14, %r6;
	@%p5 bra 	$L__BB30_2;
$L__BB30_3:
	ret;

}
	// .globl	a4c_ln_1pf32
.visible .entry a4c_ln_1pf32(
	.param .u64 .ptr .align 1 a4c_ln_1pf32_param_0,
	.param .u64 .ptr .align 1 a4c_ln_1pf32_param_1,
	.param .u32 a4c_ln_1pf32_param_2
)
{
	.reg .pred 	%p<6>;
	.reg .b32 	%r<17>;
	.reg .b32 	%f<26>;
	.reg .b64 	%rd<9>;

	ld.param.u64 	%rd3, [a4c_ln_1pf32_param_0];
	ld.param.u64 	%rd4, [a4c_ln_1pf32_param_1];
	ld.param.u32 	%r7, [a4c_ln_1pf32_param_2];
	mov.u32 	%r8, %ctaid.x;
	mov.u32 	%r1, %ntid.x;
	mov.u32 	%r9, %tid.x;
	mad.lo.s32 	%r16, %r8, %r1, %r9;
	setp.ge.s32 	%p1, %r16, %r7;
	@%p1 bra 	$L__BB31_5;
	mov.u32 	%r10, %nctaid.x;
	mul.lo.s32 	%r3, %r1, %r10;
	cvta.to.global.u64 	%rd1, %rd3;
	cvta.to.global.u64 	%rd2, %rd4;
$L__BB31_2:
	mul.wide.s32 	%rd5, %r16, 4;
	add.s64 	%rd6, %rd1, %rd5;
	ld.global.f32 	%f1, [%rd6];
	mov.f32 	%f5, 0f3F800000;
	add.rz.f32 	%f6, %f1, %f5;
	mov.b32 	%r11, %f6;
	add.s32 	%r12, %r11, -1061158912;
	and.b32  	%r13, %r12, -8388608;
	mov.b32 	%r5, %f1;
	sub.s32 	%r14, %r5, %r13;
	mov.b32 	%f7, %r14;
	sub.s32 	%r15, 1082130432, %r13;
	mov.b32 	%f8, %r15;
	fma.rn.f32 	%f9, %f8, 0f3E800000, 0fBF800000;
	add.f32 	%f10, %f9, %f7;
	cvt.rn.f32.s32 	%f11, %r13;
	mul.f32 	%f12, %f11, 0f34000000;
	fma.rn.f32 	%f13, %f10, 0fBD39BF78, 0f3DD80012;
	fma.rn.f32 	%f14, %f13, %f10, 0fBE0778E0;
	fma.rn.f32 	%f15, %f14, %f10, 0f3E146475;
	fma.rn.f32 	%f16, %f15, %f10, 0fBE2A68DD;
	fma.rn.f32 	%f17, %f16, %f10, 0f3E4CAF9E;
	fma.rn.f32 	%f18, %f17, %f10, 0fBE800042;
	fma.rn.f32 	%f19, %f18, %f10, 0f3EAAAAE6;
	fma.rn.f32 	%f20, %f19, %f10, 0fBF000000;
	mul.f32 	%f21, %f10, %f20;
	fma.rn.f32 	%f22, %f21, %f10, %f10;
	fma.rn.f32 	%f25, %f12, 0f3F317218, %f22;
	setp.lt.u32 	%p2, %r5, 2139095040;
	@%p2 bra 	$L__BB31_4;
	setp.gt.s32 	%p3, %r5, -1082130432;
	fma.rn.f32 	%f23, %f1, 0f7F800000, 0f7F800000;
	selp.f32 	%f24, %f23, %f25, %p3;
	setp.eq.f32 	%p4, %f1, 0f00000000;
	selp.f32 	%f25, 0f80000000, %f24, %p4;
$L__BB31_4:
	add.s64 	%rd8, %rd2, %rd5;
	st.global.f32 	[%rd8], %f25;
	add.s32 	%r16, %r16, %r3;
	setp.lt.s32 	%p5, %r16, %r7;
	@%p5 bra 	$L__BB31_2;
$L__BB31_5:
	ret;

}
	// .globl	a4c_log10f32
.visible .entry a4c_log10f32(
	.param .u64 .ptr .align 1 a4c_log10f32_param_0,
	.param .u64 .ptr .align 1 a4c_log10f32_param_1,
	.param .u32 a4c_log10f32_param_2
)
{
	.reg .pred 	%p<6>;
	.reg .b32 	%r<15>;
	.reg .b32 	%f<24>;
	.reg .b64 	%rd<8>;

	ld.param.u64 	%rd3, [a4c_log10f32_param_0];
	ld.param.u64 	%rd4, [a4c_log10f32_param_1];
	ld.param.u32 	%r6, [a4c_log10f32_param_2];
	mov.u32 	%r7, %ctaid.x;
	mov.u32 	%r1, %ntid.x;
	mov.u32 	%r8, %tid.x;
	mad.lo.s32 	%r14, %r7, %r1, %r8;
	setp.ge.s32 	%p1, %r14, %r6;
	@%p1 bra 	$L__BB32_3;
	mov.u32 	%r9, %nctaid.x;
	mul.lo.s32 	%r3, %r1, %r9;
	cvta.to.global.u64 	%rd1, %rd3;
	cvta.to.global.u64 	%rd2, %rd4;
$L__BB32_2:
	mul.wide.s32 	%rd5, %r14, 4;
	add.s64 	%rd6, %rd1, %rd5;
	ld.global.f32 	%f1, [%rd6];
	setp.lt.f32 	%p2, %f1, 0f00800000;
	mul.f32 	%f2, %f1, 0f4B000000;
	selp.f32 	%f3, %f2, %f1, %p2;
	selp.f32 	%f4, 0fC1B80000, 0f00000000, %p2;
	mov.b32 	%r10, %f3;
	add.s32 	%r11, %r10, -1059760811;
	and.b32  	%r12, %r11, -8388608;
	sub.s32 	%r13, %r10, %r12;
	mov.b32 	%f5, %r13;
	cvt.rn.f32.s32 	%f6, %r12;
	fma.rn.f32 	%f7, %f6, 0f34000000, %f4;
	add.f32 	%f8, %f5, 0fBF800000;
	fma.rn.f32 	%f9, %f8, 0fBE055027, 0f3E1039F6;
	fma.rn.f32 	%f10, %f9, %f8, 0fBDF8CDCC;
	fma.rn.f32 	%f11, %f10, %f8, 0f3E0F2955;
	fma.rn.f32 	%f12, %f11, %f8, 0fBE2AD8B9;
	fma.rn.f32 	%f13, %f12, %f8, 0f3E4CED0B;
	fma.rn.f32 	%f14, %f13, %f8, 0fBE7FFF22;
	fma.rn.f32 	%f15, %f14, %f8, 0f3EAAAA78;
	fma.rn.f32 	%f16, %f15, %f8, 0fBF000000;
	mul.f32 	%f17, %f8, %f16;
	fma.rn.f32 	%f18, %f17, %f8, %f8;
	fma.rn.f32 	%f19, %f7, 0f3F317218, %f18;
	setp.gt.u32 	%p3, %r10, 2139095039;
	fma.rn.f32 	%f20, %f3, 0f7F800000, 0f7F800000;
	selp.f32 	%f21, %f20, %f19, %p3;
	setp.eq.f32 	%p4, %f3, 0f00000000;
	mul.f32 	%f22, %f21, 0f3EDE5BD9;
	selp.f32 	%f23, 0fFF800000, %f22, %p4;
	add.s64 	%rd7, %rd2, %rd5;
	st.global.f32 	[%rd7], %f23;
	add.s32 	%r14, %r14, %r3;
	setp.lt.s32 	%p5, %r14, %r6;
	@%p5 bra 	$L__BB32_2;
$L__BB32_3:
	ret;

}
	// .globl	a4c_log2f32
.visible .entry a4c_log2f32(
	.param .u64 .ptr .align 1 a4c_log2f32_param_0,
	.param .u64 .ptr .align 1 a4c_log2f32_param_1,
	.param .u32 a4c_log2f32_param_2
)
{
	.reg .pred 	%p<6>;
	.reg .b32 	%r<15>;
	.reg .b32 	%f<25>;
	.reg .b64 	%rd<8>;

	ld.param.u64 	%rd3, [a4c_log2f32_param_0];
	ld.param.u64 	%rd4, [a4c_log2f32_param_1];
	ld.param.u32 	%r6, [a4c_log2f32_param_2];
	mov.u32 	%r7, %ctaid.x;
	mov.u32 	%r1, %ntid.x;
	mov.u32 	%r8, %tid.x;
	mad.lo.s32 	%r14, %r7, %r1, %r8;
	setp.ge.s32 	%p1, %r14, %r6;
	@%p1 bra 	$L__BB33_3;
	mov.u32 	%r9, %nctaid.x;
	mul.lo.s32 	%r3, %r1, %r9;
	cvta.to.global.u64 	%rd1, %rd3;
	cvta.to.global.u64 	%rd2, %rd4;
$L__BB33_2:
	mul.wide.s32 	%rd5, %r14, 4;
	add.s64 	%rd6, %rd1, %rd5;
	ld.global.f32 	%f1, [%rd6];
	setp.lt.f32 	%p2, %f1, 0f00800000;
	mul.f32 	%f2, %f1, 0f4B000000;
	selp.f32 	%f3, %f2, %f1, %p2;
	selp.f32 	%f4, 0fC1B80000, 0f00000000, %p2;
	mov.b32 	%r10, %f3;
	add.s32 	%r11, %r10, -1060439283;
	and.b32  	%r12, %r11, -8388608;
	sub.s32 	%r13, %r10, %r12;
	mov.b32 	%f5, %r13;
	cvt.rn.f32.s32 	%f6, %r12;
	fma.rn.f32 	%f7, %f6, 0f34000000, %f4;
	add.f32 	%f8, %f5, 0fBF800000;
	fma.rn.f32 	%f9, %f8, 0f3DC6B27F, 0fBE2C7F30;
	fma.rn.f32 	%f10, %f9, %f8, 0f3E2FCF2A;
	fma.rn.f32 	%f11, %f10, %f8, 0fBE374E43;
	fma.rn.f32 	%f12, %f11, %f8, 0f3E520BF4;
	fma.rn.f32 	%f13, %f12, %f8, 0fBE763C8B;
	fma.rn.f32 	%f14, %f13, %f8, 0f3E93BF99;
	fma.rn.f32 	%f15, %f14, %f8, 0fBEB8AA49;
	fma.rn.f32 	%f16, %f15, %f8, 0f3EF6384A;
	fma.rn.f32 	%f17, %f16, %f8, 0fBF38AA3B;
	mul.f32 	%f18, %f8, %f17;
	mul.f32 	%f19, %f8, %f18;
	fma.rn.f32 	%f20, %f8, 0f3FB8AA3B, %f19;
	add.f32 	%f21, %f7, %f20;
	setp.gt.u32 	%p3, %r10, 2139095039;
	fma.rn.f32 	%f22, %f3, 0f7F800000, 0f7F800000;
	selp.f32 	%f23, %f22, %f21, %p3;
	setp.eq.f32 	%p4, %f3, 0f00000000;
	selp.f32 	%f24, 0fFF800000, %f23, %p4;
	add.s64 	%rd7, %rd2, %rd5;
	st.global.f32 	[%rd7], %f24;
	add.s32 	%r14, %r14, %r3;
	setp.lt.s32 	%p5, %r14, %r6;
	@%p5 bra 	$L__BB33_2;
$L__BB33_3:
	ret;

}
	// .globl	a4c_expf32
.visible .entry a4c_expf32(
	.param .u64 .ptr .align 1 a4c_expf32_param_0,
	.param .u64 .ptr .align 1 a4c_expf32_param_1,
	.param .u32 a4c_expf32_param_2
)
{
	.reg .pred 	%p<3>;
	.reg .b32 	%r<13>;
	.reg .b32 	%f<14>;
	.reg .b64 	%rd<8>;

	ld.param.u64 	%rd3, [a4c_expf32_param_0];
	ld.param.u64 	%rd4, [a4c_expf32_param_1];
	ld.param.u32 	%r6, [a4c_expf32_param_2];
	mov.u32 	%r7, %ctaid.x;
	mov.u32 	%r1, %ntid.x;
	mov.u32 	%r8, %tid.x;
	mad.lo.s32 	%r12, %r7, %r1, %r8;
	setp.ge.s32 	%p1, %r12, %r6;
	@%p1 bra 	$L__BB34_3;
	mov.u32 	%r9, %nctaid.x;
	mul.lo.s32 	%r3, %r1, %r9;
	cvta.to.global.u64 	%rd1, %rd3;
	cvta.to.global.u64 	%rd2, %rd4;
$L__BB34_2:
	mul.wide.s32 	%rd5, %r12, 4;
	add.s64 	%rd6, %rd1, %rd5;
	ld.global.f32 	%f1, [%rd6];
	fma.rn.f32 	%f2, %f1, 0f3BBB989D, 0f3F000000;
	cvt.sat.f32.f32 	%f3, %f2;
	mov.f32 	%f4, 0f4B400001;
	mov.f32 	%f5, 0f437C0000;
	fma.rm.f32 	%f6, %f3, %f5, %f4;
	add.f32 	%f7, %f6, 0fCB40007F;
	neg.f32 	%f8, %f7;
	fma.rn.f32 	%f9, %f1, 0f3FB8AA3B, %f8;
	fma.rn.f32 	%f10, %f1, 0f32A57060, %f9;
	mov.b32 	%r10, %f6;
	shl.b32 	%r11, %r10, 23;
	mov.b32 	%f11, %r11;
	ex2.approx.ftz.f32 	%f12, %f10;
	mul.f32 	%f13, %f12, %f11;
	add.s64 	%rd7, %rd2, %rd5;
	st.global.f32 	[%rd7], %f13;
	add.s32 	%r12, %r12, %r3;
	setp.lt.s32 	%p2, %r12, %r6;
	@%p2 bra 	$L__BB34_2;
$L__BB34_3:
	ret;

}
	// .globl	a4c_exp2f32
.visible .entry a4c_exp2f32(
	.param .u64 .ptr .align 1 a4c_exp2f32_param_0,
	.param .u64 .ptr .align 1 a4c_exp2f32_param_1,
	.param .u32 a4c_exp2f32_param_2
)
{
	.reg .pred 	%p<3>;
	.reg .b32 	%r<11>;
	.reg .b32 	%f<3>;
	.reg .b64 	%rd<8>;

	ld.param.u64 	%rd3, [a4c_exp2f32_param_0];
	ld.param.u64 	%rd4, [a4c_exp2f32_param_1];
	ld.param.u32 	%r6, [a4c_exp2f32_param_2];
	mov.u32 	%r7, %ctaid.x;
	mov.u32 	%r1, %ntid.x;
	mov.u32 	%r8, %tid.x;
	mad.lo.s32 	%r10, %r7, %r1, %r8;
	setp.ge.s32 	%p1, %r10, %r6;
	@%p1 bra 	$L__BB35_3;
	mov.u32 	%r9, %nctaid.x;
	mul.lo.s32 	%r3, %r1, %r9;
	cvta.to.global.u64 	%rd1, %rd3;
	cvta.to.global.u64 	%rd2, %rd4;
$L__BB35_2:
	mul.wide.s32 	%rd5, %r10, 4;
	add.s64 	%rd6, %rd1, %rd5;
	ld.global.f32 	%f1, [%rd6];
	ex2.approx.f32 	%f2, %f1;
	add.s64 	%rd7, %rd2, %rd5;
	st.global.f32 	[%rd7], %f2;
	add.s32 	%r10, %r10, %r3;
	setp.lt.s32 	%p2, %r10, %r6;
	@%p2 bra 	$L__BB35_2;
$L__BB35_3:
	ret;

}
	// .globl	a4c_exp_m1f32
.visible .entry a4c_exp_m1f32(
	.param .u64 .ptr .align 1 a4c_exp_m1f32_param_0,
	.param .u64 .ptr .align 1 a4c_exp_m1f32_param_1,
	.param .u32 a4c_exp_m1f32_param_2
)
{
	.reg .pred 	%p<8>;
	.reg .b32 	%r<11>;
	.reg .b32 	%f<24>;
	.reg .b64 	%rd<8>;

	ld.param.u64 	%rd3, [a4c_exp_m1f32_param_0];
	ld.param.u64 	%rd4, [a4c_exp_m1f32_param_1];
	ld.param.u32 	%r6, [a4c_exp_m1f32_param_2];
	mov.u32 	%r7, %ctaid.x;
	mov.u32 	%r1, %ntid.x;
	mov.u32 	%r8, %tid.x;
	mad.lo.s32 	%r10, %r7, %r1, %r8;
	setp.ge.s32 	%p1, %r10, %r6;
	@%p1 bra 	$L__BB36_3;
	mov.u32 	%r9, %nctaid.x;
	mul.lo.s32 	%r3, %r1, %r9;
	cvta.to.global.u64 	%rd1, %rd3;
	cvta.to.global.u64 	%rd2, %rd4;
$L__BB36_2:
	mul.wide.s32 	%rd5, %r10, 4;
	add.s64 	%rd6, %rd1, %rd5;
	ld.global.f32 	%f1, [%rd6];
	mul.f32 	%f2, %f1, 0f3FB8AA3B;
	cvt.rni.f32.f32 	%f3, %f2;
	abs.f32 	%f4, %f1;
	setp.lt.f32 	%p2, %f4, 0f3ED1EB85;
	selp.f32 	%f5, 0f00000000, %f3, %p2;
	fma.rn.f32 	%f6, %f5, 0fBF317200, %f1;
	fma.rn.f32 	%f7, %f5, 0fB5BFBE8E, %f6;
	setp.eq.f32 	%p3, %f5, 0f43000000;
	selp.f32 	%f8, 0f42FE0000, %f5, %p3;
	fma.rn.f32 	%f9, %f7, 0f3AB5EBE6, 0f3C095663;
	fma.rn.f32 	%f10, %f9, %f7, 0f3D2AABE3;
	fma.rn.f32 	%f11, %f10, %f7, 0f3E2AA9F6;
	fma.rn.f32 	%f12, %f11, %f7, 0f3EFFFFFE;
	mul.f32 	%f13, %f7, %f12;
	fma.rn.f32 	%f14, %f13, %f7, %f7;
	ex2.approx.f32 	%f15, %f8;
	add.f32 	%f16, %f15, 0fBF800000;
	fma.rn.f32 	%f17, %f14, %f15, %f16;
	add.f32 	%f18, %f17, %f17;
	selp.f32 	%f19, %f18, %f17, %p3;
	setp.gt.f32 	%p4, %f8, 0f43000000;
	selp.f32 	%f20, 0f7F800000, %f19, %p4;
	setp.lt.f32 	%p5, %f8, 0fC1C80000;
	selp.f32 	%f21, 0fBF800000, %f20, %p5;
	setp.eq.f32 	%p6, %f1, 0f00000000;
	add.f32 	%f22, %f1, %f1;
	selp.f32 	%f23, %f22, %f21, %p6;
	add.s64 	%rd7, %rd2, %rd5;
	st.global.f32 	[%rd7], %f23;
	add.s32 	%r10, %r10, %r3;
	setp.lt.s32 	%p7, %r10, %r6;
	@%p7 bra 	$L__BB36_2;
$L__BB36_3:
	ret;

}
	// .globl	a4c_sqrtf32
.visible .entry a4c_sqrtf32(
	.param .u64 .ptr .align 1 a4c_sqrtf32_param_0,
	.param .u64 .ptr .align 1 a4c_sqrtf32_param_1,
	.param .u32 a4c_sqrtf32_param_2
)
{
	.reg .pred 	%p<3>;
	.reg .b32 	%r<11>;
	.reg .b32 	%f<3>;
	.reg .b64 	%rd<8>;

	ld.param.u64 	%rd3, [a4c_sqrtf32_param_0];
	ld.param.u64 	%rd4, [a4c_sqrtf32_param_1];
	ld.param.u32 	%r6, [a4c_sqrtf32_param_2];
	mov.u32 	%r7, %ctaid.x;
	mov.u32 	%r1, %ntid.x;
	mov.u32 	%r8, %tid.x;
	mad.lo.s32 	%r10, %r7, %r1, %r8;
	setp.ge.s32 	%p1, %r10, %r6;
	@%p1 bra 	$L__BB37_3;
	mov.u32 	%r9, %nctaid.x;
	mul.lo.s32 	%r3, %r1, %r9;
	cvta.to.global.u64 	%rd1, %rd3;
	cvta.to.global.u64 	%rd2, %rd4;
$L__BB37_2:
	mul.wide.s32 	%rd5, %r10, 4;
	add.s64 	%rd6, %rd1, %rd5;
	ld.global.f32 	%f1, [%rd6];
	sqrt.rn.f32 	%f2, %f1;
	add.s64 	%rd7, %rd2, %rd5;
	st.global.f32 	[%rd7], %f2;
	add.s32 	%r10, %r10, %r3;
	setp.lt.s32 	%p2, %r10, %r6;
	@%p2 bra 	$L__BB37_2;
$L__BB37_3:
	ret;

}
	// .globl	a4c_cbrtf32
.visible .entry a4c_cbrtf32(
	.param .u64 .ptr .align 1 a4c_cbrtf32_param_0,
	.param .u64 .ptr .align 1 a4c_cbrtf32_param_1,
	.param .u32 a4c_cbrtf32_param_2
)
{
	.reg .pred 	%p<5>;
	.reg .b32 	%r<11>;
	.reg .b32 	%f<16>;
	.reg .b64 	%rd<8>;

	ld.param.u64 	%rd3, [a4c_cbrtf32_param_0];
	ld.param.u64 	%rd4, [a4c_cbrtf32_param_1];
	ld.param.u32 	%r6, [a4c_cbrtf32_param_2];
	mov.u32 	%r7, %ctaid.x;
	mov.u32 	%r1, %ntid.x;
	mov.u32 	%r8, %tid.x;
	mad.lo.s32 	%r10, %r7, %r1, %r8;
	setp.ge.s32 	%p1, %r10, %r6;
	@%p1 bra 	$L__BB38_3;
	mov.u32 	%r9, %nctaid.x;
	mul.lo.s32 	%r3, %r1, %r9;
	cvta.to.global.u64 	%rd1, %rd3;
	cvta.to.global.u64 	%rd2, %rd4;
$L__BB38_2:
	mul.wide.s32 	%rd5, %r10, 4;
	add.s64 	%rd6, %rd1, %rd5;
	ld.global.f32 	%f1, [%rd6];
	abs.f32 	%f2, %f1;
	lg2.approx.f32 	%f3, %f2;
	mul.f32 	%f4, %f3, 0fBF2AAAAB;
	ex2.approx.ftz.f32 	%f5, %f4;
	mul.f32 	%f6, %f2, %f5;
	neg.f32 	%f7, %f6;
	mul.f32 	%f8, %f5, %f7;
	fma.rn.f32 	%f9, %f6, %f8, 0f3F800000;
	mul.f32 	%f10, %f9, 0f3EAAAAAB;
	fma.rn.f32 	%f11, %f6, %f10, %f6;
	setp.lt.f32 	%p2, %f1, 0f00000000;
	neg.f32 	%f12, %f11;
	selp.f32 	%f13, %f12, %f11, %p2;
	add.f32 	%f14, %f1, %f1;
	setp.eq.f32 	%p3, %f14, %f1;
	selp.f32 	%f15, %f14, %f13, %p3;
	add.s64 	%rd7, %rd2, %rd5;
	st.global.f32 	[%rd7], %f15;
	add.s32 	%r10, %r10, %r3;
	setp.lt.s32 	%p4, %r10, %r6;
	@%p4 bra 	$L__BB38_2;
$L__BB38_3:
	ret;

}
	// .globl	a4c_powff32
.visible .entry a4c_powff32(
	.param .u64 .ptr .align 1 a4c_powff32_param_0,
	.param .u64 .ptr .align 1 a4c_powff32_param_1,
	.param .u64 .ptr .align 1 a4c_powff32_param_2,
	.param .u32 a4c_powff32_param_3
)
{
	.reg .pred 	%p<24>;
	.reg .b32 	%r<25>;
	.reg .b32 	%f<77>;
	.reg .b64 	%rd<12>;

	ld.param.u64 	%rd4, [a4c_powff32_param_0];
	ld.param.u64 	%rd5, [a4c_powff32_param_1];
	ld.param.u64 	%rd6, [a4c_powff32_param_2];
	ld.param.u32 	%r6, [a4c_powff32_param_3];
	mov.u32 	%r7, %ctaid.x;
	mov.u32 	%r1, %ntid.x;
	mov.u32 	%r8, %tid.x;
	mad.lo.s32 	%r24, %r7, %r1, %r8;
	setp.ge.s32 	%p1, %r24, %r6;
	@%p1 bra 	$L__BB39_11;
	mov.u32 	%r9, %nctaid.x;
	mul.lo.s32 	%r3, %r1, %r9;
	cvta.to.global.u64 	%rd1, %rd4;
	cvta.to.global.u64 	%rd2, %rd5;
	cvta.to.global.u64 	%rd3, %rd6;
$L__BB39_2:
	mul.wide.s32 	%rd7, %r24, 4;
	add.s64 	%rd8, %rd1, %rd7;
	ld.global.f32 	%f1, [%rd8];
	add.s64 	%rd9, %rd2, %rd7;
	ld.global.f32 	%f12, [%rd9];
	mul.f32 	%f13, %f12, 0f3F000000;
	cvt.rzi.f32.f32 	%f14, %f13;
	add.f32 	%f15, %f14, %f14;
	sub.f32 	%f16, %f12, %f15;
	abs.f32 	%f3, %f16;
	abs.f32 	%f4, %f1;
	setp.lt.f32 	%p2, %f4, 0f00800000;
	mul.f32 	%f17, %f4, 0f4B800000;
	selp.f32 	%f18, %f17, %f4, %p2;
	selp.f32 	%f19, 0fC1C00000, 0f00000000, %p2;
	mov.b32 	%r10, %f18;
	add.s32 	%r11, %r10, -1060439283;
	and.b32  	%r12, %r11, -8388608;
	sub.s32 	%r13, %r10, %r12;
	mov.b32 	%f20, %r13;
	cvt.rn.f32.s32 	%f21, %r12;
	fma.rn.f32 	%f22, %f21, 0f34000000, %f19;
	add.f32 	%f23, %f20, 0fBF800000;
	add.f32 	%f24, %f20, 0f3F800000;
	rcp.approx.ftz.f32 	%f25, %f24;
	add.f32 	%f26, %f23, %f23;
	mul.f32 	%f27, %f26, %f25;
	mul.f32 	%f28, %f27, %f27;
	sub.f32 	%f29, %f23, %f27;
	add.f32 	%f30, %f29, %f29;
	neg.f32 	%f31, %f27;
	fma.rn.f32 	%f32, %f31, %f23, %f30;
	mul.rn.f32 	%f33, %f25, %f32;
	fma.rn.f32 	%f34, %f28, 0f3A2C32E4, 0f3B52E7DB;
	fma.rn.f32 	%f35, %f34, %f28, 0f3C93BB73;
	fma.rn.f32 	%f36, %f35, %f28, 0f3DF6384F;
	mul.rn.f32 	%f37, %f36, %f28;
	fma.rn.f32 	%f38, %f27, 0f3FB8AA3B, %f22;
	sub.f32 	%f39, %f22, %f38;
	fma.rn.f32 	%f40, %f27, 0f3FB8AA3B, %f39;
	fma.rn.f32 	%f41, %f33, 0f3FB8AA3B, %f40;
	fma.rn.f32 	%f42, %f27, 0f32A55E34, %f41;
	mul.f32 	%f43, %f37, 0f40400000;
	fma.rn.f32 	%f44, %f43, %f33, %f42;
	fma.rn.f32 	%f45, %f37, %f27, %f44;
	add.rn.f32 	%f46, %f38, %f45;
	neg.f32 	%f47, %f38;
	add.rn.f32 	%f48, %f46, %f47;
	neg.f32 	%f49, %f48;
	add.rn.f32 	%f50, %f45, %f49;
	mul.rn.f32 	%f51, %f46, %f12;
	neg.f32 	%f52, %f51;
	fma.rn.f32 	%f53, %f46, %f12, %f52;
	fma.rn.f32 	%f54, %f50, %f12, %f53;
	cvt.rni.f32.f32 	%f55, %f51;
	sub.f32 	%f56, %f51, %f55;
	add.f32 	%f57, %f56, %f54;
	fma.rn.f32 	%f58, %f57, 0f391FCB8E, 0f3AAF85ED;
	fma.rn.f32 	%f59, %f58, %f57, 0f3C1D9856;
	fma.rn.f32 	%f60, %f59, %f57, 0f3D6357BB;
	fma.rn.f32 	%f61, %f60, %f57, 0f3E75FDEC;
	fma.rn.f32 	%f62, %f61, %f57, 0f3F317218;
	fma.rn.f32 	%f63, %f62, %f57, 0f3F800000;
	cvt.rzi.s32.f32 	%r14, %f55;
	setp.gt.f32 	%p3, %f55, 0f00000000;
	selp.b32 	%r15, 0, -2097152000, %p3;
	add.s32 	%r16, %r15, 2130706432;
	mov.b32 	%f64, %r16;
	mul.f32 	%f65, %f63, %f64;
	shl.b32 	%r17, %r14, 23;
	sub.s32 	%r18, %r17, %r15;
	mov.b32 	%f66, %r18;
	mul.f32 	%f67, %f65, %f66;
	abs.f32 	%f68, %f51;
	setp.gt.f32 	%p4, %f68, 0f43180000;
	setp.lt.f32 	%p5, %f51, 0f00000000;
	selp.f32 	%f69, 0f00000000, 0f7F800000, %p5;
	selp.f32 	%f5, %f69, %f67, %p4;
	setp.eq.f32 	%p6, %f1, 0f3F800000;
	setp.eq.f32 	%p7, %f12, 0f00000000;
	or.pred  	%p8, %p6, %p7;
	mov.f32 	%f76, 0f3F800000;
	@%p8 bra 	$L__BB39_10;
	setp.num.f32 	%p9, %f4, %f4;
	abs.f32 	%f70, %f12;
	setp.num.f32 	%p10, %f70, %f70;
	and.pred  	%p11, %p9, %p10;
	@%p11 bra 	$L__BB39_5;
	add.rn.f32 	%f76, %f1, %f12;
	bra.uni 	$L__BB39_10;
$L__BB39_5:
	setp.neu.f32 	%p12, %f1, 0f00000000;
	setp.neu.f32 	%p13, %f4, 0f7F800000;
	and.pred  	%p14, %p12, %p13;
	@%p14 bra 	$L__BB39_7;
	setp.neu.f32 	%p21, %f3, 0f3F800000;
	add.f32 	%f75, %f1, %f1;
	mov.b32 	%r19, %f75;
	setp.lt.f32 	%p22, %f12, 0f00000000;
	xor.b32  	%r20, %r19, 2139095040;
	selp.b32 	%r21, %r20, %r19, %p22;
	and.b32  	%r22, %r21, 2147483647;
	selp.b32 	%r23, %r22, %r21, %p21;
	mov.b32 	%f76, %r23;
	bra.uni 	$L__BB39_10;
$L__BB39_7:
	setp.eq.f32 	%p15, %f1, 0fBF800000;
	setp.eq.f32 	%p16, %f70, 0f7F800000;
	and.pred  	%p17, %p15, %p16;
	@%p17 bra 	$L__BB39_10;
	setp.geu.f32 	%p18, %f1, 0f00000000;
	mov.f32 	%f76, %f5;
	@%p18 bra 	$L__BB39_10;
	setp.neu.f32 	%p19, %f3, 0f3F800000;
	neg.f32 	%f72, %f5;
	selp.f32 	%f73, %f5, %f72, %p19;
	cvt.rmi.f32.f32 	%f74, %f12;
	setp.neu.f32 	%p20, %f12, %f74;
	selp.f32 	%f76, 0f7FFFFFFF, %f73, %p20;
$L__BB39_10:
	add.s64 	%rd11, %rd3, %rd7;
	st.global.f32 	[%rd11], %f76;
	add.s32 	%r24, %r24, %r3;
	setp.lt.s32 	%p23, %r24, %r6;
	@%p23 bra 	$L__BB39_2;
$L__BB39_11:
	ret;

}
	// .globl	a4c_hypotf32
.visible .entry a4c_hypotf32(
	.param .u64 .ptr .align 1 a4c_hypotf32_param_0,
	.param .u64 .ptr .align 1 a4c_hypotf32_param_1,
	.param .u64 .ptr .align 1 a4c_hypotf32_param_2,
	.param .u32 a4c_hypotf32_param_3
)
{
	.reg .pred 	%p<5>;
	.reg .b32 	%r<18>;
	.reg .b32 	%f<17>;
	.reg .b64 	%rd<11>;

	ld.param.u64 	%rd4, [a4c_hypotf32_param_0];
	ld.param.u64 	%rd5, [a4c_hypotf32_param_1];
	ld.param.u64 	%rd6, [a4c_hypotf32_param_2];
	ld.param.u32 	%r6, [a4c_hypotf32_param_3];
	mov.u32 	%r7, %ctaid.x;
	mov.u32 	%r1, %ntid.x;
	mov.u32 	%r8, %tid.x;
	mad.lo.s32 	%r17, %r7, %r1, %r8;
	setp.ge.s32 	%p1, %r17, %r6;
	@%p1 bra 	$L__BB40_3;
	mov.u32 	%r9, %nctaid.x;
	mul.lo.s32 	%r3, %r1, %r9;
	cvta.to.global.u64 	%rd1, %rd4;
	cvta.to.global.u64 	%rd2, %rd5;
	cvta.to.global.u64 	%rd3, %rd6;
$L__BB40_2:
	mul.wide.s32 	%rd7, %r17, 4;
	add.s64 	%rd8, %rd1, %rd7;
	ld.global.f32 	%f1, [%rd8];
	add.s64 	%rd9, %rd2, %rd7;
	ld.global.f32 	%f2, [%rd9];
	abs.f32 	%f3, %f1;
	abs.f32 	%f4, %f2;
	mov.b32 	%r10, %f4;
	mov.b32 	%r11, %f3;
	min.s32 	%r12, %r10, %r11;
	mov.b32 	%f5, %r12;
	max.s32 	%r13, %r11, %r10;
	mov.b32 	%f6, %r13;
	and.b32  	%r14, %r13, -33554432;
	xor.b32  	%r15, %r14, 2122317824;
	mov.b32 	%f7, %r15;
	mul.f32 	%f8, %f5, %f7;
	mul.f32 	%f9, %f6, %f7;
	mul.f32 	%f10, %f8, %f8;
	fma.rn.f32 	%f11, %f9, %f9, %f10;
	sqrt.rn.f32 	%f12, %f11;
	or.b32  	%r16, %r14, 8388608;
	mov.b32 	%f13, %r16;
	mul.f32 	%f14, %f12, %f13;
	setp.eq.f32 	%p2, %f5, 0f00000000;
	selp.f32 	%f15, %f6, %f14, %p2;
	setp.eq.f32 	%p3, %f5, 0f7F800000;
	selp.f32 	%f16, 0f7F800000, %f15, %p3;
	add.s64 	%rd10, %rd3, %rd7;
	st.global.f32 	[%rd10], %f16;
	add.s32 	%r17, %r17, %r3;
	setp.lt.s32 	%p4, %r17, %r6;
	@%p4 bra 	$L__BB40_2;
$L__BB40_3:
	ret;

}


// ===== COMPILED SASS (sm_100) =====

	.target	sm_100

	.elftype	@"ET_EXEC"


//--------------------- .note.nv.tkinfo           --------------------------
	.section	.note.nv.tkinfo,"",@"SHT_NOTE"
	.sectionflags	@"SHF_NOTE_NV_TKINFO"
	.tkinfo
        /*0018*/ 	.word	0x00000002
        /*0030*/ 	.string	""
        /*0030*/ 	.string	"ptxas"
        /*0030*/ 	.string	"Cuda compilation tools, release 13.0, V13.0.88"
        /*0030*/ 	.string	"Build cuda_13.0.r13.0/compiler.36424714_0"
        /*0030*/ 	.string	"-arch sm_100 -m 64 "



//--------------------- .note.nv.cuinfo           --------------------------
	.section	.note.nv.cuinfo,"",@"SHT_NOTE"
	.sectionflags	@"SHF_NOTE_NV_CUINFO"
        /*0018*/ 	.short	0x0002
        /*001a*/ 	.short	0x0064
        /*001c*/ 	.short	0x0082
	.zero		2


//--------------------- .nv.info                  --------------------------
	.section	.nv.info,"",@"SHT_CUDA_INFO"
	.align	4


	//----- nvinfo : EIATTR_REGCOUNT
	.align		4
        /*0000*/ 	.byte	0x04, 0x2f
        /*0002*/ 	.short	(.L_2 - .L_1)
	.align		4
.L_1:
        /*0004*/ 	.word	index@(a4c_addf32)
        /*0008*/ 	.word	0x00000014


	//----- nvinfo : EIATTR_FRAME_SIZE
	.align		4
.L_2:
        /*000c*/ 	.byte	0x04, 0x11
        /*000e*/ 	.short	(.L_4 - .L_3)
	.align		4
.L_3:
        /*0010*/ 	.word	index@(a4c_addf32)
        /*0014*/ 	.word	0x00000000


	//----- nvinfo : EIATTR_REGCOUNT
	.align		4
.L_4:
        /*0018*/ 	.byte	0x04, 0x2f
        /*001a*/ 	.short	(.L_6 - .L_5)
	.align		4
.L_5:
        /*001c*/ 	.word	index@(a4c_subf32)
        /*0020*/ 	.word	0x00000014


	//----- nvinfo : EIATTR_FRAME_SIZE
	.align		4
.L_6:
        /*0024*/ 	.byte	0x04, 0x11
        /*0026*/ 	.short	(.L_8 - .L_7)
	.align		4
.L_7:
        /*0028*/ 	.word	index@(a4c_subf32)
        /*002c*/ 	.word	0x00000000


	//----- nvinfo : EIATTR_REGCOUNT
	.align		4
.L_8:
        /*0030*/ 	.byte	0x04, 0x2f
        /*0032*/ 	.short	(.L_10 - .L_9)
	.align		4
.L_9:
        /*0034*/ 	.word	index@(a4c_mulf32)
        /*0038*/ 	.word	0x00000014


	//----- nvinfo : EIATTR_FRAME_SIZE
	.align		4
.L_10:
        /*003c*/ 	.byte	0x04, 0x11
        /*003e*/ 	.short	(.L_12 - .L_11)
	.align		4
.L_11:
        /*0040*/ 	.word	index@(a4c_mulf32)
        /*0044*/ 	.word	0x00000000


	//----- nvinfo : EIATTR_REGCOUNT
	.align		4
.L_12:
        /*0048*/ 	.byte	0x04, 0x2f
        /*004a*/ 	.short	(.L_14 - .L_13)
	.align		4
.L_13:
        /*004c*/ 	.word	index@(a4c_divf32)
        /*0050*/ 	.word	0x00000016


	//----- nvinfo : EIATTR_FRAME_SIZE
	.align		4
.L_14:
        /*0054*/ 	.byte	0x04, 0x11
        /*0056*/ 	.short	(.L_16 - .L_15)
	.align		4
.L_15:
        /*0058*/ 	.word	index@($__internal_3_$__cuda_sm3x_div_rn_noftz_f32_slowpath)
        /*005c*/ 	.word	0x00000000


	//----- nvinfo : EIATTR_FRAME_SIZE
	.align		4
.L_16:
        /*0060*/ 	.byte	0x04, 0x11
        /*0062*/ 	.short	(.L_18 - .L_17)
	.align		4
.L_17:
        /*0064*/ 	.word	index@(a4c_divf32)
        /*0068*/ 	.word	0x00000000


	//----- nvinfo : EIATTR_REGCOUNT
	.align		4
.L_18:
        /*006c*/ 	.byte	0x04, 0x2f
        /*006e*/ 	.short	(.L_20 - .L_19)
	.align		4
.L_19:
        /*0070*/ 	.word	index@(a4c_mul_addf32)
        /*0074*/ 	.word	0x00000018


	//----- nvinfo : EIATTR_FRAME_SIZE
	.align		4
.L_20:
        /*0078*/ 	.byte	0x04, 0x11
        /*007a*/ 	.short	(.L_22 - .L_21)
	.align		4
.L_21:
        /*007c*/ 	.word	index@(a4c_mul_addf32)
        /*0080*/ 	.word	0x00000000


	//----- nvinfo : EIATTR_REGCOUNT
	.align		4
.L_22:
        /*0084*/ 	.byte	0x04, 0x2f
        /*0086*/ 	.short	(.L_24 - .L_23)
	.align		4
.L_23:
        /*0088*/ 	.word	index@(a4c_gtff32)
        /*008c*/ 	.word	0x00000014


	//----- nvinfo : EIATTR_FRAME_SIZE
	.align		4
.L_24:
        /*0090*/ 	.byte	0x04, 0x11
        /*0092*/ 	.short	(.L_26 - .L_25)
	.align		4
.L_25:
        /*0094*/ 	.word	index@(a4c_gtff32)
        /*0098*/ 	.word	0x00000000


	//----- nvinfo : EIATTR_REGCOUNT
	.align		4
.L_26:
        /*009c*/ 	.byte	0x04, 0x2f
        /*009e*/ 	.short	(.L_28 - .L_27)
	.align		4
.L_27:
        /*00a0*/ 	.word	index@(a4c_gteff32)
        /*00a4*/ 	.word	0x00000014


	//----- nvinfo : EIATTR_FRAME_SIZE
	.align		4
.L_28:
        /*00a8*/ 	.byte	0x04, 0x11
        /*00aa*/ 	.short	(.L_30 - .L_29)
	.align		4
.L_29:
        /*00ac*/ 	.word	index@(a4c_gteff32)
        /*00b0*/ 	.word	0x00000000


	//----- nvinfo : EIATTR_REGCOUNT
	.align		4
.L_30:
        /*00b4*/ 	.byte	0x04, 0x2f
        /*00b6*/ 	.short	(.L_32 - .L_31)
	.align		4
.L_31:
        /*00b8*/ 	.word	index@(a4c_ltff32)
        /*00bc*/ 	.word	0x00000014


	//----- nvinfo : EIATTR_FRAME_SIZE
	.align		4
.L_32:
        /*00c0*/ 	.byte	0x04, 0x11
        /*00c2*/ 	.short	(.L_34 - .L_33)
	.align		4
.L_33:
        /*00c4*/ 	.word	index@(a4c_ltff32)
        /*00c8*/ 	.word	0x00000000


	//----- nvinfo : EIATTR_REGCOUNT
	.align		4
.L_34:
        /*00cc*/ 	.byte	0x04, 0x2f
        /*00ce*/ 	.short	(.L_36 - .L_35)
	.align		4
.L_35:
        /*00d0*/ 	.word	index@(a4c_lteff32)
        /*00d4*/ 	.word	0x00000014


	//----- nvinfo : EIATTR_FRAME_SIZE
	.align		4
.L_36:
        /*00d8*/ 	.byte	0x04, 0x11
        /*00da*/ 	.short	(.L_38 - .L_37)
	.align		4
.L_37:
        /*00dc*/ 	.word	index@(a4c_lteff32)
        /*00e0*/ 	.word	0x00000000


	//----- nvinfo : EIATTR_REGCOUNT
	.align		4
.L_38:
        /*00e4*/ 	.byte	0x04, 0x2f
        /*00e6*/ 	.short	(.L_40 - .L_39)
	.align		4
.L_39:
        /*00e8*/ 	.word	index@(a4c_ceilf32)
        /*00ec*/ 	.word	0x00000010


	//----- nvinfo : EIATTR_FRAME_SIZE
	.align		4
.L_40:
        /*00f0*/ 	.byte	0x04, 0x11
        /*00f2*/ 	.short	(.L_42 - .L_41)
	.align		4
.L_41:
        /*00f4*/ 	.word	index@(a4c_ceilf32)
        /*00f8*/ 	.word	0x00000000


	//----- nvinfo : EIATTR_REGCOUNT
	.align		4
.L_42:
        /*00fc*/ 	.byte	0x04, 0x2f
        /*00fe*/ 	.short	(.L_44 - .L_43)
	.align		4
.L_43:
        /*0100*/ 	.word	index@(a4c_floorf32)
        /*0104*/ 	.word	0x00000010


	//----- nvinfo : EIATTR_FRAME_SIZE
	.align		4
.L_44:
        /*0108*/ 	.byte	0x04, 0x11
        /*010a*/ 	.short	(.L_46 - .L_45)
	.align		4
.L_45:
        /*010c*/ 	.word	index@(a4c_floorf32)
        /*0110*/ 	.word	0x00000000


	//----- nvinfo : EIATTR_REGCOUNT
	.align		4
.L_46:
        /*0114*/ 	.byte	0x04, 0x2f
        /*0116*/ 	.short	(.L_48 - .L_47)
	.align		4
.L_47:
        /*0118*/ 	.word	index@(a4c_roundf32)
        /*011c*/ 	.word	0x00000010


	//----- nvinfo : EIATTR_FRAME_SIZE
	.align		4
.L_48:
        /*0120*/ 	.byte	0x04, 0x11
        /*0122*/ 	.short	(.L_50 - .L_49)
	.align		4
.L_49:
        /*0124*/ 	.word	index@(a4c_roundf32)
        /*0128*/ 	.word	0x00000000


	//----- nvinfo : EIATTR_REGCOUNT
	.align		4
.L_50:
        /*012c*/ 	.byte	0x04, 0x2f
        /*012e*/ 	.short	(.L_52 - .L_51)
	.align		4
.L_51:
        /*0130*/ 	.word	index@(a4c_truncf32)
        /*0134*/ 	.word	0x00000010


	//----- nvinfo : EIATTR_FRAME_SIZE
	.align		4
.L_52:
        /*0138*/ 	.byte	0x04, 0x11
        /*013a*/ 	.short	(.L_54 - .L_53)
	.align		4
.L_53:
        /*013c*/ 	.word	index@(a4c_truncf32)
        /*0140*/ 	.word	0x00000000


	//----- nvinfo : EIATTR_REGCOUNT
	.align		4
.L_54:
        /*0144*/ 	.byte	0x04, 0x2f
        /*0146*/ 	.short	(.L_56 - .L_55)
	.align		4
.L_55:
        /*0148*/ 	.word	index@(a4c_absf32)
        /*014c*/ 	.word	0x00000010


	//----- nvinfo : EIATTR_FRAME_SIZE
	.align		4
.L_56:
        /*0150*/ 	.byte	0x04, 0x11
        /*0152*/ 	.short	(.L_58 - .L_57)
	.align		4
.L_57:
        /*0154*/ 	.word	index@(a4c_absf32)
        /*0158*/ 	.word	0x00000000


	//----- nvinfo : EIATTR_REGCOUNT
	.align		4
.L_58:
        /*015c*/ 	.byte	0x04, 0x2f
        /*015e*/ 	.short	(.L_60 - .L_59)
	.align		4
.L_59:
        /*0160*/ 	.word	index@(a4c_maxf32)
        /*0164*/ 	.word	0x00000014


	//----- nvinfo : EIATTR_FRAME_SIZE
	.align		4
.L_60:
        /*0168*/ 	.byte	0x04, 0x11
        /*016a*/ 	.short	(.L_62 - .L_61)
	.align		4
.L_61:
        /*016c*/ 	.word	index@(a4c_maxf32)
        /*0170*/ 	.word	0x00000000


	//----- nvinfo : EIATTR_REGCOUNT
	.align		4
.L_62:
        /*0174*/ 	.byte	0x04, 0x2f
        /*0176*/ 	.short	(.L_64 - .L_63)
	.align		4
.L_63:
        /*0178*/ 	.word	index@(a4c_minf32)
        /*017c*/ 	.word	0x00000014


	//----- nvinfo : EIATTR_FRAME_SIZE
	.align		4
.L_64:
        /*0180*/ 	.byte	0x04, 0x11
        /*0182*/ 	.short	(.L_66 - .L_65)
	.align		4
.L_65:
        /*0184*/ 	.word	index@(a4c_minf32)
        /*0188*/ 	.word	0x00000000


	//----- nvinfo : EIATTR_REGCOUNT
	.align		4
.L_66:
        /*018c*/ 	.byte	0x04, 0x2f
        /*018e*/ 	.short	(.L_68 - .L_67)
	.align		4
.L_67:
        /*0190*/ 	.word	index@(a4c_copysignf32)
        /*0194*/ 	.word	0x00000014


	//----- nvinfo : EIATTR_FRAME_SIZE
	.align		4
.L_68:
        /*0198*/ 	.byte	0x04, 0x11
        /*019a*/ 	.short	(.L_70 - .L_69)
	.align		4
.L_69:
        /*019c*/ 	.word	index@(a4c_copysignf32)
        /*01a0*/ 	.word	0x00000000


	//----- nvinfo : EIATTR_REGCOUNT
	.align		4
.L_70:
        /*01a4*/ 	.byte	0x04, 0x2f
        /*01a6*/ 	.short	(.L_72 - .L_71)
	.align		4
.L_71:
        /*01a8*/ 	.word	index@(a4c_cosf32)
        /*01ac*/ 	.word	0x00000013


	//----- nvinfo : EIATTR_FRAME_SIZE
	.align		4
.L_72:
        /*01b0*/ 	.byte	0x04, 0x11
        /*01b2*/ 	.short	(.L_74 - .L_73)
	.align		4
.L_73:
        /*01b4*/ 	.word	index@(a4c_cosf32)
        /*01b8*/ 	.word	0x00000000


	//----- nvinfo : EIATTR_REGCOUNT
	.align		4
.L_74:
        /*01bc*/ 	.byte	0x04, 0x2f
        /*01be*/ 	.short	(.L_76 - .L_75)
	.align		4
.L_75:
        /*01c0*/ 	.word	index@(a4c_sinf32)
        /*01c4*/ 	.word	0x00000013


	//----- nvinfo : EIATTR_FRAME_SIZE
	.align		4
.L_76:
        /*01c8*/ 	.byte	0x04, 0x11
        /*01ca*/ 	.short	(.L_78 - .L_77)
	.align		4
.L_77:
        /*01cc*/ 	.word	index@(a4c_sinf32)
        /*01d0*/ 	.word	0x00000000


	//----- nvinfo : EIATTR_REGCOUNT
	.align		4
.L_78:
        /*01d4*/ 	.byte	0x04, 0x2f
        /*01d6*/ 	.short	(.L_80 - .L_79)
	.align		4
.L_79:
        /*01d8*/ 	.word	index@(a4c_tanf32)
        /*01dc*/ 	.word	0x00000013


	//----- nvinfo : EIATTR_FRAME_SIZE
	.align		4
.L_80:
        /*01e0*/ 	.byte	0x04, 0x11
        /*01e2*/ 	.short	(.L_82 - .L_81)
	.align		4
.L_81:
        /*01e4*/ 	.word	index@(a4c_tanf32)
        /*01e8*/ 	.word	0x00000000


	//----- nvinfo : EIATTR_REGCOUNT
	.align		4
.L_82:
        /*01ec*/ 	.byte	0x04, 0x2f
        /*01ee*/ 	.short	(.L_84 - .L_83)
	.align		4
.L_83:
        /*01f0*/ 	.word	index@(a4c_acosf32)
        /*01f4*/ 	.word	0x0000000e


	//----- nvinfo : EIATTR_FRAME_SIZE
	.align		4
.L_84:
        /*01f8*/ 	.byte	0x04, 0x11
        /*01fa*/ 	.short	(.L_86 - .L_85)
	.align		4
.L_85:
        /*01fc*/ 	.word	index@(a4c_acosf32)
        /*0200*/ 	.word	0x00000000


	//----- nvinfo : EIATTR_REGCOUNT
	.align		4
.L_86:
        /*0204*/ 	.byte	0x04, 0x2f
        /*0206*/ 	.short	(.L_88 - .L_87)
	.align		4
.L_87:
        /*0208*/ 	.word	index@(a4c_asinf32)
        /*020c*/ 	.word	0x0000000e


	//----- nvinfo : EIATTR_FRAME_SIZE
	.align		4
.L_88:
        /*0210*/ 	.byte	0x04, 0x11
        /*0212*/ 	.short	(.L_90 - .L_89)
	.align		4
.L_89:
        /*0214*/ 	.word	index@(a4c_asinf32)
        /*0218*/ 	.word	0x00000000


	//----- nvinfo : EIATTR_REGCOUNT
	.align		4
.L_90:
        /*021c*/ 	.byte	0x04, 0x2f
        /*021e*/ 	.short	(.L_92 - .L_91)
	.align		4
.L_91:
        /*0220*/ 	.word	index@(a4c_atanf32)
        /*0224*/ 	.word	0x00000010


	//----- nvinfo : EIATTR_FRAME_SIZE
	.align		4
.L_92:
        /*0228*/ 	.byte	0x04, 0x11
        /*022a*/ 	.short	(.L_94 - .L_93)
	.align		4
.L_93:
        /*022c*/ 	.word	index@(a4c_atanf32)
        /*0230*/ 	.word	0x00000000


	//----- nvinfo : EIATTR_REGCOUNT
	.align		4
.L_94:
        /*0234*/ 	.byte	0x04, 0x2f
        /*0236*/ 	.short	(.L_96 - .L_95)
	.align		4
.L_95:
        /*0238*/ 	.word	index@(a4c_atan2f32)
        /*023c*/ 	.word	0x00000018


	//----- nvinfo : EIATTR_FRAME_SIZE
	.align		4
.L_96:
        /*0240*/ 	.byte	0x04, 0x11
        /*0242*/ 	.short	(.L_98 - .L_97)
	.align		4
.L_97:
        /*0244*/ 	.word	index@($__internal_2_$__cuda_sm3x_div_rn_noftz_f32_slowpath)
        /*0248*/ 	.word	0x00000000


	//----- nvinfo : EIATTR_FRAME_SIZE
	.align		4
.L_98:
        /*024c*/ 	.byte	0x04, 0x11
        /*024e*/ 	.short	(.L_100 - .L_99)
	.align		4
.L_99:
        /*0250*/ 	.word	index@(a4c_atan2f32)
        /*0254*/ 	.word	0x00000000


	//----- nvinfo : EIATTR_REGCOUNT
	.align		4
.L_100:
        /*0258*/ 	.byte	0x04, 0x2f
        /*025a*/ 	.short	(.L_102 - .L_101)
	.align		4
.L_101:
        /*025c*/ 	.word	index@(a4c_coshf32)
        /*0260*/ 	.word	0x00000010


	//----- nvinfo : EIATTR_FRAME_SIZE
	.align		4
.L_102:
        /*0264*/ 	.byte	0x04, 0x11
        /*0266*/ 	.short	(.L_104 - .L_103)
	.align		4
.L_103:
        /*0268*/ 	.word	index@(a4c_coshf32)
        /*026c*/ 	.word	0x00000000


	//----- nvinfo : EIATTR_REGCOUNT
	.align		4
.L_104:
        /*0270*/ 	.byte	0x04, 0x2f
        /*0272*/ 	.short	(.L_106 - .L_105)
	.align		4
.L_105:
        /*0274*/ 	.word	index@(a4c_sinhf32)
        /*0278*/ 	.word	0x00000012


	//----- nvinfo : EIATTR_FRAME_SIZE
	.align		4
.L_106:
        /*027c*/ 	.byte	0x04, 0x11
        /*027e*/ 	.short	(.L_108 - .L_107)
	.align		4
.L_107:
        /*0280*/ 	.word	index@(a4c_sinhf32)
        /*0284*/ 	.word	0x00000000


	//----- nvinfo : EIATTR_REGCOUNT
	.align		4
.L_108:
        /*0288*/ 	.byte	0x04, 0x2f
        /*028a*/ 	.short	(.L_110 - .L_109)
	.align		4
.L_109:
        /*028c*/ 	.word	index@(a4c_tanhf32)
        /*0290*/ 	.word	0x00000011


	//----- nvinfo : EIATTR_FRAME_SIZE
	.align		4
.L_110:
        /*0294*/ 	.byte	0x04, 0x11
        /*0296*/ 	.short	(.L_112 - .L_111)
	.align		4
.L_111:
        /*0298*/ 	.word	index@(a4c_tanhf32)
        /*029c*/ 	.word	0x00000000


	//----- nvinfo : EIATTR_REGCOUNT
	.align		4
.L_112:
        /*02a0*/ 	.byte	0x04, 0x2f
        /*02a2*/ 	.short	(.L_114 - .L_113)
	.align		4
.L_113:
        /*02a4*/ 	.word	index@(a4c_acoshf32)
        /*02a8*/ 	.word	0x00000012


	//----- nvinfo : EIATTR_FRAME_SIZE
	.align		4
.L_114:
        /*02ac*/ 	.byte	0x04, 0x11
        /*02ae*/ 	.short	(.L_116 - .L_115)
	.align		4
.L_115:
        /*02b0*/ 	.word	index@(a4c_acoshf32)
        /*02b4*/ 	.word	0x00000000


	//----- nvinfo : EIATTR_REGCOUNT
	.align		4
.L_116:
        /*02b8*/ 	.byte	0x04, 0x2f
        /*02ba*/ 	.short	(.L_118 - .L_117)
	.align		4
.L_117:
        /*02bc*/ 	.word	index@(a4c_asinhf32)
        /*02c0*/ 	.word	0x00000010


	//----- nvinfo : EIATTR_FRAME_SIZE
	.align		4
.L_118:
        /*02c4*/ 	.byte	0x04, 0x11
        /*02c6*/ 	.short	(.L_120 - .L_119)
	.align		4
.L_119:
        /*02c8*/ 	.word	index@(a4c_asinhf32)
        /*02cc*/ 	.word	0x00000000


	//----- nvinfo : EIATTR_REGCOUNT
	.align		4
.L_120:
        /*02d0*/ 	.byte	0x04, 0x2f
        /*02d2*/ 	.short	(.L_122 - .L_121)
	.align		4
.L_121:
        /*02d4*/ 	.word	index@(a4c_atanhf32)
        /*02d8*/ 	.word	0x00000010


	//----- nvinfo : EIATTR_FRAME_SIZE
	.align		4
.L_122:
        /*02dc*/ 	.byte	0x04, 0x11
        /*02de*/ 	.short	(.L_124 - .L_123)
	.align		4
.L_123:
        /*02e0*/ 	.word	index@(a4c_atanhf32)
        /*02e4*/ 	.word	0x00000000


	//----- nvinfo : EIATTR_REGCOUNT
	.align		4
.L_124:
        /*02e8*/ 	.byte	0x04, 0x2f
        /*02ea*/ 	.short	(.L_126 - .L_125)
	.align		4
.L_125:
        /*02ec*/ 	.word	index@(a4c_lnf32)
        /*02f0*/ 	.word	0x00000010


	//----- nvinfo : EIATTR_FRAME_SIZE
	.align		4
.L_126:
        /*02f4*/ 	.byte	0x04, 0x11
        /*02f6*/ 	.short	(.L_128 - .L_127)
	.align		4
.L_127:
        /*02f8*/ 	.word	index@(a4c_lnf32)
        /*02fc*/ 	.word	0x00000000


	//----- nvinfo : EIATTR_REGCOUNT
	.align		4
.L_128:
        /*0300*/ 	.byte	0x04, 0x2f
        /*0302*/ 	.short	(.L_130 - .L_129)
	.align		4
.L_129:
        /*0304*/ 	.word	index@(a4c_ln_1pf32)
        /*0308*/ 	.word	0x00000012


	//----- nvinfo : EIATTR_FRAME_SIZE
	.align		4
.L_130:
        /*030c*/ 	.byte	0x04, 0x11
        /*030e*/ 	.short	(.L_132 - .L_131)
	.align		4
.L_131:
        /*0310*/ 	.word	index@(a4c_ln_1pf32)
        /*0314*/ 	.word	0x00000000


	//----- nvinfo : EIATTR_REGCOUNT
	.align		4
.L_132:
        /*0318*/ 	.byte	0x04, 0x2f
        /*031a*/ 	.short	(.L_134 - .L_133)
	.align		4
.L_133:
        /*031c*/ 	.word	index@(a4c_log10f32)
        /*0320*/ 	.word	0x00000010


	//----- nvinfo : EIATTR_FRAME_SIZE
	.align		4
.L_134:
        /*0324*/ 	.byte	0x04, 0x11
        /*0326*/ 	.short	(.L_136 - .L_135)
	.align		4
.L_135:
        /*0328*/ 	.word	index@(a4c_log10f32)
        /*032c*/ 	.word	0x00000000


	//----- nvinfo : EIATTR_REGCOUNT
	.align		4
.L_136:
        /*0330*/ 	.byte	0x04, 0x2f
        /*0332*/ 	.short	(.L_138 - .L_137)
	.align		4
.L_137:
        /*0334*/ 	.word	index@(a4c_log2f32)
        /*0338*/ 	.word	0x00000010


	//----- nvinfo : EIATTR_FRAME_SIZE
	.align		4
.L_138:
        /*033c*/ 	.byte	0x04, 0x11
        /*033e*/ 	.short	(.L_140 - .L_139)
	.align		4
.L_139:
        /*0340*/ 	.word	index@(a4c_log2f32)
        /*0344*/ 	.word	0x00000000


	//----- nvinfo : EIATTR_REGCOUNT
	.align		4
.L_140:
        /*0348*/ 	.byte	0x04, 0x2f
        /*034a*/ 	.short	(.L_142 - .L_141)
	.align		4
.L_141:
        /*034c*/ 	.word	index@(a4c_expf32)
        /*0350*/ 	.word	0x00000010


	//----- nvinfo : EIATTR_FRAME_SIZE
	.align		4
.L_142:
        /*0354*/ 	.byte	0x04, 0x11
        /*0356*/ 	.short	(.L_144 - .L_143)
	.align		4
.L_143:
        /*0358*/ 	.word	index@(a4c_expf32)
        /*035c*/ 	.word	0x00000000


	//----- nvinfo : EIATTR_REGCOUNT
	.align		4
.L_144:
        /*0360*/ 	.byte	0x04, 0x2f
        /*0362*/ 	.short	(.L_146 - .L_145)
	.align		4
.L_145:
        /*0364*/ 	.word	index@(a4c_exp2f32)
        /*0368*/ 	.word	0x00000010


	//----- nvinfo : EIATTR_FRAME_SIZE
	.align		4
.L_146:
        /*036c*/ 	.byte	0x04, 0x11
        /*036e*/ 	.short	(.L_148 - .L_147)
	.align		4
.L_147:
        /*0370*/ 	.word	index@(a4c_exp2f32)
        /*0374*/ 	.word	0x00000000


	//----- nvinfo : EIATTR_REGCOUNT
	.align		4
.L_148:
        /*0378*/ 	.byte	0x04, 0x2f
        /*037a*/ 	.short	(.L_150 - .L_149)
	.align		4
.L_149:
        /*037c*/ 	.word	index@(a4c_exp_m1f32)
        /*0380*/ 	.word	0x00000011


	//----- nvinfo : EIATTR_FRAME_SIZE
	.align		4
.L_150:
        /*0384*/ 	.byte	0x04, 0x11
        /*0386*/ 	.short	(.L_152 - .L_151)
	.align		4
.L_151:
        /*0388*/ 	.word	index@(a4c_exp_m1f32)
        /*038c*/ 	.word	0x00000000


	//----- nvinfo : EIATTR_REGCOUNT
	.align		4
.L_152:
        /*0390*/ 	.byte	0x04, 0x2f
        /*0392*/ 	.short	(.L_154 - .L_153)
	.align		4
.L_153:
        /*0394*/ 	.word	index@(a4c_sqrtf32)
        /*0398*/ 	.word	0x00000012


	//----- nvinfo : EIATTR_FRAME_SIZE
	.align		4
.L_154:
        /*039c*/ 	.byte	0x04, 0x11
        /*039e*/ 	.short	(.L_156 - .L_155)
	.align		4
.L_155:
        /*03a0*/ 	.word	index@($__internal_1_$__cuda_sm20_sqrt_rn_f32_slowpath)
        /*03a4*/ 	.word	0x00000000


	//----- nvinfo : EIATTR_FRAME_SIZE
	.align		4
.L_156:
        /*03a8*/ 	.byte	0x04, 0x11
        /*03aa*/ 	.short	(.L_158 - .L_157)
	.align		4
.L_157:
        /*03ac*/ 	.word	index@(a4c_sqrtf32)
        /*03b0*/ 	.word	0x00000000


	//----- nvinfo : EIATTR_REGCOUNT
	.align		4
.L_158:
        /*03b4*/ 	.byte	0x04, 0x2f
        /*03b6*/ 	.short	(.L_160 - .L_159)
	.align		4
.L_159:
        /*03b8*/ 	.word	index@(a4c_cbrtf32)
        /*03bc*/ 	.word	0x00000012


	//----- nvinfo : EIATTR_FRAME_SIZE
	.align		4
.L_160:
        /*03c0*/ 	.byte	0x04, 0x11
        /*03c2*/ 	.short	(.L_162 - .L_161)
	.align		4
.L_161:
        /*03c4*/ 	.word	index@(a4c_cbrtf32)
        /*03c8*/ 	.word	0x00000000


	//----- nvinfo : EIATTR_REGCOUNT
	.align		4
.L_162:
        /*03cc*/ 	.byte	0x04, 0x2f
        /*03ce*/ 	.short	(.L_164 - .L_163)
	.align		4
.L_163:
        /*03d0*/ 	.word	index@(a4c_powff32)
        /*03d4*/ 	.word	0x00000016


	//----- nvinfo : EIATTR_FRAME_SIZE
	.align		4
.L_164:
        /*03d8*/ 	.byte	0x04, 0x11
        /*03da*/ 	.short	(.L_166 - .L_165)
	.align		4
.L_165:
        /*03dc*/ 	.word	index@(a4c_powff32)
        /*03e0*/ 	.word	0x00000000


	//----- nvinfo : EIATTR_REGCOUNT
	.align		4
.L_166:
        /*03e4*/ 	.byte	0x04, 0x2f
        /*03e6*/ 	.short	(.L_168 - .L_167)
	.align		4
.L_167:
        /*03e8*/ 	.word	index@(a4c_hypotf32)
        /*03ec*/ 	.word	0x00000015


	//----- nvinfo : EIATTR_FRAME_SIZE
	.align		4
.L_168:
        /*03f0*/ 	.byte	0x04, 0x11
        /*03f2*/ 	.short	(.L_170 - .L_169)
	.align		4
.L_169:
        /*03f4*/ 	.word	index@($__internal_0_$__cuda_sm20_sqrt_rn_f32_slowpath)
        /*03f8*/ 	.word	0x00000000


	//----- nvinfo : EIATTR_FRAME_SIZE
	.align		4
.L_170:
        /*03fc*/ 	.byte	0x04, 0x11
        /*03fe*/ 	.short	(.L_172 - .L_171)
	.align		4
.L_171:
        /*0400*/ 	.word	index@(a4c_hypotf32)
        /*0404*/ 	.word	0x00000000


	//----- nvinfo : EIATTR_MIN_STACK_SIZE
	.align		4
.L_172:
        /*0408*/ 	.byte	0x04, 0x12
        /*040a*/ 	.short	(.L_174 - .L_173)
	.align		4
.L_173:
        /*040c*/ 	.word	index@(a4c_hypotf32)
        /*0410*/ 	.word	0x00000000


	//----- nvinfo : EIATTR_MIN_STACK_SIZE
	.align		4
.L_174:
        /*0414*/ 	.byte	0x04, 0x12
        /*0416*/ 	.short	(.L_176 - .L_175)
	.align		4
.L_175:
        /*0418*/ 	.word	index@(a4c_powff32)
        /*041c*/ 	.word	0x00000000


	//----- nvinfo : EIATTR_MIN_STACK_SIZE
	.align		4
.L_176:
        /*0420*/ 	.byte	0x04, 0x12
        /*0422*/ 	.short	(.L_178 - .L_177)
	.align		4
.L_177:
        /*0424*/ 	.word	index@(a4c_cbrtf32)
        /*0428*/ 	.word	0x00000000


	//----- nvinfo : EIATTR_MIN_STACK_SIZE
	.align		4
.L_178:
        /*042c*/ 	.byte	0x04, 0x12
        /*042e*/ 	.short	(.L_180 - .L_179)
	.align		4
.L_179:
        /*0430*/ 	.word	index@(a4c_sqrtf32)
        /*0434*/ 	.word	0x00000000


	//----- nvinfo : EIATTR_MIN_STACK_SIZE
	.align		4
.L_180:
        /*0438*/ 	.byte	0x04, 0x12
        /*043a*/ 	.short	(.L_182 - .L_181)
	.align		4
.L_181:
        /*043c*/ 	.word	index@(a4c_exp_m1f32)
        /*0440*/ 	.word	0x00000000


	//----- nvinfo : EIATTR_MIN_STACK_SIZE
	.align		4
.L_182:
        /*0444*/ 	.byte	0x04, 0x12
        /*0446*/ 	.short	(.L_184 - .L_183)
	.align		4
.L_183:
        /*0448*/ 	.word	index@(a4c_exp2f32)
        /*044c*/ 	.word	0x00000000


	//----- nvinfo : EIATTR_MIN_STACK_SIZE
	.align		4
.L_184:
        /*0450*/ 	.byte	0x04, 0x12
        /*0452*/ 	.short	(.L_186 - .L_185)
	.align		4
.L_185:
        /*0454*/ 	.word	index@(a4c_expf32)
        /*0458*/ 	.word	0x00000000


	//----- nvinfo : EIATTR_MIN_STACK_SIZE
	.align		4
.L_186:
        /*045c*/ 	.byte	0x04, 0x12
        /*045e*/ 	.short	(.L_188 - .L_187)
	.align		4
.L_187:
        /*0460*/ 	.word	index@(a4c_log2f32)
        /*0464*/ 	.word	0x00000000


	//----- nvinfo : EIATTR_MIN_STACK_SIZE
	.align		4
.L_188:
        /*0468*/ 	.byte	0x04, 0x12
        /*046a*/ 	.short	(.L_190 - .L_189)
	.align		4
.L_189:
        /*046c*/ 	.word	index@(a4c_log10f32)
        /*0470*/ 	.word	0x00000000


	//----- nvinfo : EIATTR_MIN_STACK_SIZE
	.align		4
.L_190:
        /*0474*/ 	.byte	0x04, 0x12
        /*0476*/ 	.short	(.L_192 - .L_191)
	.align		4
.L_191:
        /*0478*/ 	.word	index@(a4c_ln_1pf32)
        /*047c*/ 	.word	0x00000000


	//----- nvinfo : EIATTR_MIN_STACK_SIZE
	.align		4
.L_192:
        /*0480*/ 	.byte	0x04, 0x12
        /*0482*/ 	.short	(.L_194 - .L_193)
	.align		4
.L_193:
        /*0484*/ 	.word	index@(a4c_lnf32)
        /*0488*/ 	.word	0x00000000


	//----- nvinfo : EIATTR_MIN_STACK_SIZE
	.align		4
.L_194:
        /*048c*/ 	.byte	0x04, 0x12
        /*048e*/ 	.short	(.L_196 - .L_195)
	.align		4
.L_195:
        /*0490*/ 	.word	index@(a4c_atanhf32)
        /*0494*/ 	.word	0x00000000


	//----- nvinfo : EIATTR_MIN_STACK_SIZE
	.align		4
.L_196:
        /*0498*/ 	.byte	0x04, 0x12
        /*049a*/ 	.short	(.L_198 - .L_197)
	.align		4
.L_197:
        /*049c*/ 	.word	index@(a4c_asinhf32)
        /*04a0*/ 	.word	0x00000000


	//----- nvinfo : EIATTR_MIN_STACK_SIZE
	.align		4
.L_198:
        /*04a4*/ 	.byte	0x04, 0x12
        /*04a6*/ 	.short	(.L_200 - .L_199)
	.align		4
.L_199:
        /*04a8*/ 	.word	index@(a4c_acoshf32)
        /*04ac*/ 	.word	0x00000000


	//----- nvinfo : EIATTR_MIN_STACK_SIZE
	.align		4
.L_200:
        /*04b0*/ 	.byte	0x04, 0x12
        /*04b2*/ 	.short	(.L_202 - .L_201)
	.align		4
.L_201:
        /*04b4*/ 	.word	index@(a4c_tanhf32)
        /*04b8*/ 	.word	0x00000000


	//----- nvinfo : EIATTR_MIN_STACK_SIZE
	.align		4
.L_202:
        /*04bc*/ 	.byte	0x04, 0x12
        /*04be*/ 	.short	(.L_204 - .L_203)
	.align		4
.L_203:
        /*04c0*/ 	.word	index@(a4c_sinhf32)
        /*04c4*/ 	.word	0x00000000


	//----- nvinfo : EIATTR_MIN_STACK_SIZE
	.align		4
.L_204:
        /*04c8*/ 	.byte	0x04, 0x12
        /*04ca*/ 	.short	(.L_206 - .L_205)
	.align		4
.L_205:
        /*04cc*/ 	.word	index@(a4c_coshf32)
        /*04d0*/ 	.word	0x00000000


	//----- nvinfo : EIATTR_MIN_STACK_SIZE
	.align		4
.L_206:
        /*04d4*/ 	.byte	0x04, 0x12
        /*04d6*/ 	.short	(.L_208 - .L_207)
	.align		4
.L_207:
        /*04d8*/ 	.word	index@(a4c_atan2f32)
        /*04dc*/ 	.word	0x00000000


	//----- nvinfo : EIATTR_MIN_STACK_SIZE
	.align		4
.L_208:
        /*04e0*/ 	.byte	0x04, 0x12
        /*04e2*/ 	.short	(.L_210 - .L_209)
	.align		4
.L_209:
        /*04e4*/ 	.word	index@(a4c_atanf32)
        /*04e8*/ 	.word	0x00000000


	//----- nvinfo : EIATTR_MIN_STACK_SIZE
	.align		4
.L_210:
        /*04ec*/ 	.byte	0x04, 0x12
        /*04ee*/ 	.short	(.L_212 - .L_211)
	.align		4
.L_211:
        /*04f0*/ 	.word	index@(a4c_asinf32)
        /*04f4*/ 	.word	0x00000000


	//----- nvinfo : EIATTR_MIN_STACK_SIZE
	.align		4
.L_212:
        /*04f8*/ 	.byte	0x04, 0x12
        /*04fa*/ 	.short	(.L_214 - .L_213)
	.align		4
.L_213:
        /*04fc*/ 	.word	index@(a4c_acosf32)
        /*0500*/ 	.word	0x00000000


	//----- nvinfo : EIATTR_MIN_STACK_SIZE
	.align		4
.L_214:
        /*0504*/ 	.byte	0x04, 0x12
        /*0506*/ 	.short	(.L_216 - .L_215)
	.align		4
.L_215:
        /*0508*/ 	.word	index@(a4c_tanf32)
        /*050c*/ 	.word	0x00000000


	//----- nvinfo : EIATTR_MIN_STACK_SIZE
	.align		4
.L_216:
        /*0510*/ 	.byte	0x04, 0x12
        /*0512*/ 	.short	(.L_218 - .L_217)
	.align		4
.L_217:
        /*0514*/ 	.word	index@(a4c_sinf32)
        /*0518*/ 	.word	0x00000000


	//----- nvinfo : EIATTR_MIN_STACK_SIZE
	.align		4
.L_218:
        /*051c*/ 	.byte	0x04, 0x12
        /*051e*/ 	.short	(.L_220 - .L_219)
	.align		4
.L_219:
        /*0520*/ 	.word	index@(a4c_cosf32)
        /*0524*/ 	.word	0x00000000


	//----- nvinfo : EIATTR_MIN_STACK_SIZE
	.align		4
.L_220:
        /*0528*/ 	.byte	0x04, 0x12
        /*052a*/ 	.short	(.L_222 - .L_221)
	.align		4
.L_221:
        /*052c*/ 	.word	index@(a4c_copysignf32)
        /*0530*/ 	.word	0x00000000


	//----- nvinfo : EIATTR_MIN_STACK_SIZE
	.align		4
.L_222:
        /*0534*/ 	.byte	0x04, 0x12
        /*0536*/ 	.short	(.L_224 - .L_223)
	.align		4
.L_223:
        /*0538*/ 	.word	index@(a4c_minf32)
        /*053c*/ 	.word	0x00000000


	//----- nvinfo : EIATTR_MIN_STACK_SIZE
	.align		4
.L_224:
        /*0540*/ 	.byte	0x04, 0x12
        /*0542*/ 	.short	(.L_226 - .L_225)
	.align		4
.L_225:
        /*0544*/ 	.word	index@(a4c_maxf32)
        /*0548*/ 	.word	0x00000000


	//----- nvinfo : EIATTR_MIN_STACK_SIZE
	.align		4
.L_226:
        /*054c*/ 	.byte	0x04, 0x12
        /*054e*/ 	.short	(.L_228 - .L_227)
	.align		4
.L_227:
        /*0550*/ 	.word	index@(a4c_absf32)
        /*0554*/ 	.word	0x00000000


	//----- nvinfo : EIATTR_MIN_STACK_SIZE
	.align		4
.L_228:
        /*0558*/ 	.byte	0x04, 0x12
        /*055a*/ 	.short	(.L_230 - .L_229)
	.align		4
.L_229:
        /*055c*/ 	.word	index@(a4c_truncf32)
        /*0560*/ 	.word	0x00000000


	//----- nvinfo : EIATTR_MIN_STACK_SIZE
	.align		4
.L_230:
        /*0564*/ 	.byte	0x04, 0x12
        /*0566*/ 	.short	(.L_232 - .L_231)
	.align		4
.L_231:
        /*0568*/ 	.word	index@(a4c_roundf32)
        /*056c*/ 	.word	0x00000000


	//----- nvinfo : EIATTR_MIN_STACK_SIZE
	.align		4
.L_232:
        /*0570*/ 	.byte	0x04, 0x12
        /*0572*/ 	.short	(.L_234 - .L_233)
	.align		4
.L_233:
        /*0574*/ 	.word	index@(a4c_floorf32)
        /*0578*/ 	.word	0x00000000


	//----- nvinfo : EIATTR_MIN_STACK_SIZE
	.align		4
.L_234:
        /*057c*/ 	.byte	0x04, 0x12
        /*057e*/ 	.short	(.L_236 - .L_235)
	.align		4
.L_235:
        /*0580*/ 	.word	index@(a4c_ceilf32)
        /*0584*/ 	.word	0x00000000


	//----- nvinfo : EIATTR_MIN_STACK_SIZE
	.align		4
.L_236:
        /*0588*/ 	.byte	0x04, 0x12
        /*058a*/ 	.short	(.L_238 - .L_237)
	.align		4
.L_237:
        /*058c*/ 	.word	index@(a4c_lteff32)
        /*0590*/ 	.word	0x00000000


	//----- nvinfo : EIATTR_MIN_STACK_SIZE
	.align		4
.L_238:
        /*0594*/ 	.byte	0x04, 0x12
        /*0596*/ 	.short	(.L_240 - .L_239)
	.align		4
.L_239:
        /*0598*/ 	.word	index@(a4c_ltff32)
        /*059c*/ 	.word	0x00000000


	//----- nvinfo : EIATTR_MIN_STACK_SIZE
	.align		4
.L_240:
        /*05a0*/ 	.byte	0x04, 0x12
        /*05a2*/ 	.short	(.L_242 - .L_241)
	.align		4
.L_241:
        /*05a4*/ 	.word	index@(a4c_gteff32)
        /*05a8*/ 	.word	0x00000000


	//----- nvinfo : EIATTR_MIN_STACK_SIZE
	.align		4
.L_242:
        /*05ac*/ 	.byte	0x04, 0x12
        /*05ae*/ 	.short	(.L_244 - .L_243)
	.align		4
.L_243:
        /*05b0*/ 	.word	index@(a4c_gtff32)
        /*05b4*/ 	.word	0x00000000


	//----- nvinfo : EIATTR_MIN_STACK_SIZE
	.align		4
.L_244:
        /*05b8*/ 	.byte	0x04, 0x12
        /*05ba*/ 	.short	(.L_246 - .L_245)
	.align		4
.L_245:
        /*05bc*/ 	.word	index@(a4c_mul_addf32)
        /*05c0*/ 	.word	0x00000000


	//----- nvinfo : EIATTR_MIN_STACK_SIZE
	.align		4
.L_246:
        /*05c4*/ 	.byte	0x04, 0x12
        /*05c6*/ 	.short	(.L_248 - .L_247)
	.align		4
.L_247:
        /*05c8*/ 	.word	index@(a4c_divf32)
        /*05cc*/ 	.word	0x00000000


	//----- nvinfo : EIATTR_MIN_STACK_SIZE
	.align		4
.L_248:
        /*05d0*/ 	.byte	0x04, 0x12
        /*05d2*/ 	.short	(.L_250 - .L_249)
	.align		4
.L_249:
        /*05d4*/ 	.word	index@(a4c_mulf32)
        /*05d8*/ 	.word	0x00000000


	//----- nvinfo : EIATTR_MIN_STACK_SIZE
	.align		4
.L_250:
        /*05dc*/ 	.byte	0x04, 0x12
        /*05de*/ 	.short	(.L_252 - .L_251)
	.align		4
.L_251:
        /*05e0*/ 	.word	index@(a4c_subf32)
        /*05e4*/ 	.word	0x00000000


	//----- nvinfo : EIATTR_MIN_STACK_SIZE
	.align		4
.L_252:
        /*05e8*/ 	.byte	0x04, 0x12
        /*05ea*/ 	.short	(.L_254 - .L_253)
	.align		4
.L_253:
        /*05ec*/ 	.word	index@(a4c_addf32)
        /*05f0*/ 	.word	0x00000000
.L_254:


//--------------------- .nv.compat                --------------------------
	.section	.nv.compat,"",@"SHT_CUDA_COMPAT_INFO"
	.align	4
        /*0000*/ 	.byte	0x02, 0x09, 0x00, 0x00, 0x02, 0x02, 0x01, 0x00, 0x02, 0x05, 0x05, 0x00, 0x03, 0x07, 0x01, 0x01
        /*0010*/ 	.byte	0x02, 0x03, 0x00, 0x00, 0x02, 0x06, 0x01, 0x00, 0x04, 0x0b, 0x08, 0x00, 0x01, 0x00, 0x00, 0x00
        /*0020*/ 	.byte	0x00, 0x00, 0x00, 0x00


//--------------------- .nv.info.a4c_hypotf32     --------------------------
	.section	.nv.info.a4c_hypotf32,"",@"SHT_CUDA_INFO"
	.sectionflags	@""
	.align	4


	//----- nvinfo : EIATTR_CUDA_API_VERSION
	.align		4
        /*0000*/ 	.byte	0x04, 0x37
        /*0002*/ 	.short	(.L_256 - .L_255)
.L_255:
        /*0004*/ 	.word	0x00000082


	//----- nvinfo : EIATTR_KPARAM_INFO
	.align		4
.L_256:
        /*0008*/ 	.byte	0x04, 0x17
        /*000a*/ 	.short	(.L_258 - .L_257)
.L_257:
        /*000c*/ 	.word	0x00000000
        /*0010*/ 	.short	0x0003
        /*0012*/ 	.short	0x0018
        /*0014*/ 	.byte	0x00, 0xf0, 0x11, 0x00


	//----- nvinfo : EIATTR_KPARAM_INFO
	.align		4
.L_258:
        /*0018*/ 	.byte	0x04, 0x17
        /*001a*/ 	.short	(.L_260 - .L_259)
.L_259:
        /*001c*/ 	.word	0x00000000
        /*0020*/ 	.short	0x0002
        /*0022*/ 	.short	0x0010
        /*0024*/ 	.byte	0x00, 0xf5, 0x21, 0x00


	//----- nvinfo : EIATTR_KPARAM_INFO
	.align		4
.L_260:
        /*0028*/ 	.byte	0x04, 0x17
        /*002a*/ 	.short	(.L_262 - .L_261)
.L_261:
        /*002c*/ 	.word	0x00000000
        /*0030*/ 	.short	0x0001
        /*0032*/ 	.short	0x0008
        /*0034*/ 	.byte	0x00, 0xf5, 0x21, 0x00


	//----- nvinfo : EIATTR_KPARAM_INFO
	.align		4
.L_262:
        /*0038*/ 	.byte	0x04, 0x17
        /*003a*/ 	.short	(.L_264 - .L_263)
.L_263:
        /*003c*/ 	.word	0x00000000
        /*0040*/ 	.short	0x0000
        /*0042*/ 	.short	0x0000
        /*0044*/ 	.byte	0x00, 0xf5, 0x21, 0x00


	//----- nvinfo : EIATTR_SPARSE_MMA_MASK
	.align		4
.L_264:
        /*0048*/ 	.byte	0x03, 0x50
        /*004a*/ 	.short	0x0000


	//----- nvinfo : EIATTR_MAXREG_COUNT
	.align		4
        /*004c*/ 	.byte	0x03, 0x1b
        /*004e*/ 	.short	0x00ff


	//----- nvinfo : EIATTR_MERCURY_ISA_VERSION
	.align		4
        /*0050*/ 	.byte	0x03, 0x5f
        /*0052*/ 	.short	0x0101


	//----- nvinfo : EIATTR_VRC_CTA_INIT_COUNT
	.align		4
        /*0054*/ 	.byte	0x02, 0x4a
	.zero		1
	.zero		1


	//----- nvinfo : EIATTR_EXIT_INSTR_OFFSETS
	.align		4
        /*0058*/ 	.byte	0x04, 0x1c
        /*005a*/ 	.short	(.L_266 - .L_265)


	//   ....[0]....
.L_265:
        /*005c*/ 	.word	0x00000070


	//   ....[1]....
        /*0060*/ 	.word	0x00000350


	//----- nvinfo : EIATTR_CRS_STACK_SIZE
	.align		4
.L_266:
        /*0064*/ 	.byte	0x04, 0x1e
        /*0066*/ 	.short	(.L_268 - .L_267)
.L_267:
        /*0068*/ 	.word	0x00000000


	//----- nvinfo : EIATTR_CBANK_PARAM_SIZE
	.align		4
.L_268:
        /*006c*/ 	.byte	0x03, 0x19
        /*006e*/ 	.short	0x001c


	//----- nvinfo : EIATTR_PARAM_CBANK
	.align		4
        /*0070*/ 	.byte	0x04, 0x0a
        /*0072*/ 	.short	(.L_270 - .L_269)
	.align		4
.L_269:
        /*0074*/ 	.word	index@(.nv.constant0.a4c_hypotf32)
        /*0078*/ 	.short	0x0380
        /*007a*/ 	.short	0x001c


	//----- nvinfo : EIATTR_SW_WAR
	.align		4
.L_270:
        /*007c*/ 	.byte	0x04, 0x36
        /*007e*/ 	.short	(.L_272 - .L_271)
.L_271:
        /*0080*/ 	.word	0x00000008
.L_272:


//--------------------- .nv.info.a4c_powff32      --------------------------
	.section	.nv.info.a4c_powff32,"",@"SHT_CUDA_INFO"
	.sectionflags	@""
	.align	4


	//----- nvinfo : EIATTR_CUDA_API_VERSION
	.align		4
        /*0000*/ 	.byte	0x04, 0x37
        /*0002*/ 	.short	(.L_274 - .L_273)
.L_273:
        /*0004*/ 	.word	0x00000082


	//----- nvinfo : EIATTR_KPARAM_INFO
	.align		4
.L_274:
        /*0008*/ 	.byte	0x04, 0x17
        /*000a*/ 	.short	(.L_276 - .L_275)
.L_275:
        /*000c*/ 	.word	0x00000000
        /*0010*/ 	.short	0x0003
        /*0012*/ 	.short	0x0018
        /*0014*/ 	.byte	0x00, 0xf0, 0x11, 0x00


	//----- nvinfo : EIATTR_KPARAM_INFO
	.align		4
.L_276:
        /*0018*/ 	.byte	0x04, 0x17
        /*001a*/ 	.short	(.L_278 - .L_277)
.L_277:
        /*001c*/ 	.word	0x00000000
        /*0020*/ 	.short	0x0002
        /*0022*/ 	.short	0x0010
        /*0024*/ 	.byte	0x00, 0xf5, 0x21, 0x00


	//----- nvinfo : EIATTR_KPARAM_INFO
	.align		4
.L_278:
        /*0028*/ 	.byte	0x04, 0x17
        /*002a*/ 	.short	(.L_280 - .L_279)
.L_279:
        /*002c*/ 	.word	0x00000000
        /*0030*/ 	.short	0x0001
        /*0032*/ 	.short	0x0008
        /*0034*/ 	.byte	0x00, 0xf5, 0x21, 0x00


	//----- nvinfo : EIATTR_KPARAM_INFO
	.align		4
.L_280:
        /*0038*/ 	.byte	0x04, 0x17
        /*003a*/ 	.short	(.L_282 - .L_281)
.L_281:
        /*003c*/ 	.word	0x00000000
        /*0040*/ 	.short	0x0000
        /*0042*/ 	.short	0x0000
        /*0044*/ 	.byte	0x00, 0xf5, 0x21, 0x00


	//----- nvinfo : EIATTR_SPARSE_MMA_MASK
	.align		4
.L_282:
        /*0048*/ 	.byte	0x03, 0x50
        /*004a*/ 	.short	0x0000


	//----- nvinfo : EIATTR_MAXREG_COUNT
	.align		4
        /*004c*/ 	.byte	0x03, 0x1b
        /*004e*/ 	.short	0x00ff


	//----- nvinfo : EIATTR_MERCURY_ISA_VERSION
	.align		4
        /*0050*/ 	.byte	0x03, 0x5f
        /*0052*/ 	.short	0x0101


	//----- nvinfo : EIATTR_VRC_CTA_INIT_COUNT
	.align		4
        /*0054*/ 	.byte	0x02, 0x4a
	.zero		1
	.zero		1


	//----- nvinfo : EIATTR_EXIT_INSTR_OFFSETS
	.align		4
        /*0058*/ 	.byte	0x04, 0x1c
        /*005a*/ 	.short	(.L_284 - .L_283)


	//   ....[0]....
.L_283:
        /*005c*/ 	.word	0x00000070


	//   ....[1]....
        /*0060*/ 	.word	0x00000740


	//----- nvinfo : EIATTR_CRS_STACK_SIZE
	.align		4
.L_284:
        /*0064*/ 	.byte	0x04, 0x1e
        /*0066*/ 	.short	(.L_286 - .L_285)
.L_285:
        /*0068*/ 	.word	0x00000000


	//----- nvinfo : EIATTR_CBANK_PARAM_SIZE
	.align		4
.L_286:
        /*006c*/ 	.byte	0x03, 0x19
        /*006e*/ 	.short	0x001c


	//----- nvinfo : EIATTR_PARAM_CBANK
	.align		4
        /*0070*/ 	.byte	0x04, 0x0a
        /*0072*/ 	.short	(.L_288 - .L_287)
	.align		4
.L_287:
        /*0074*/ 	.word	index@(.nv.constant0.a4c_powff32)
        /*0078*/ 	.short	0x0380
        /*007a*/ 	.short	0x001c


	//----- nvinfo : EIATTR_SW_WAR
	.align		4
.L_288:
        /*007c*/ 	.byte	0x04, 0x36
        /*007e*/ 	.short	(.L_290 - .L_289)
.L_289:
        /*0080*/ 	.word	0x00000008
.L_290:


//--------------------- .nv.info.a4c_cbrtf32      --------------------------
	.section	.nv.info.a4c_cbrtf32,"",@"SHT_CUDA_INFO"
	.sectionflags	@""
	.align	4


	//----- nvinfo : EIATTR_CUDA_API_VERSION
	.align		4
        /*0000*/ 	.byte	0x04, 0x37
        /*0002*/ 	.short	(.L_292 - .L_291)
.L_291:
        /*0004*/ 	.word	0x00000082


	//----- nvinfo : EIATTR_KPARAM_INFO
	.align		4
.L_292:
        /*0008*/ 	.byte	0x04, 0x17
        /*000a*/ 	.short	(.L_294 - .L_293)
.L_293:
        /*000c*/ 	.word	0x00000000
        /*0010*/ 	.short	0x0002
        /*0012*/ 	.short	0x0010
        /*0014*/ 	.byte	0x00, 0xf0, 0x11, 0x00


	//----- nvinfo : EIATTR_KPARAM_INFO
	.align		4
.L_294:
        /*0018*/ 	.byte	0x04, 0x17
        /*001a*/ 	.short	(.L_296 - .L_295)
.L_295:
        /*001c*/ 	.word	0x00000000
        /*0020*/ 	.short	0x0001
        /*0022*/ 	.short	0x0008
        /*0024*/ 	.byte	0x00, 0xf5, 0x21, 0x00


	//----- nvinfo : EIATTR_KPARAM_INFO
	.align		4
.L_296:
        /*0028*/ 	.byte	0x04, 0x17
        /*002a*/ 	.short	(.L_298 - .L_297)
.L_297:
        /*002c*/ 	.word	0x00000000
        /*0030*/ 	.short	0x0000
        /*0032*/ 	.short	0x0000
        /*0034*/ 	.byte	0x00, 0xf5, 0x21, 0x00


	//----- nvinfo : EIATTR_SPARSE_MMA_MASK
	.align		4
.L_298:
        /*0038*/ 	.byte	0x03, 0x50
        /*003a*/ 	.short	0x0000


	//----- nvinfo : EIATTR_MAXREG_COUNT
	.align		4
        /*003c*/ 	.byte	0x03, 0x1b
        /*003e*/ 	.short	0x00ff


	//----- nvinfo : EIATTR_MERCURY_ISA_VERSION
	.align		4
        /*0040*/ 	.byte	0x03, 0x5f
        /*0042*/ 	.short	0x0101


	//----- nvinfo : EIATTR_VRC_CTA_INIT_COUNT
	.align		4
        /*0044*/ 	.byte	0x02, 0x4a
	.zero		1
	.zero		1


	//----- nvinfo : EIATTR_EXIT_INSTR_OFFSETS
	.align		4
        /*0048*/ 	.byte	0x04, 0x1c
        /*004a*/ 	.short	(.L_300 - .L_299)


	//   ....[0]....
.L_299:
        /*004c*/ 	.word	0x00000070


	//   ....[1]....
        /*0050*/ 	.word	0x00000240


	//----- nvinfo : EIATTR_CRS_STACK_SIZE
	.align		4
.L_300:
        /*0054*/ 	.byte	0x04, 0x1e
        /*0056*/ 	.short	(.L_302 - .L_301)
.L_301:
        /*0058*/ 	.word	0x00000000


	//----- nvinfo : EIATTR_CBANK_PARAM_SIZE
	.align		4
.L_302:
        /*005c*/ 	.byte	0x03, 0x19
        /*005e*/ 	.short	0x0014


	//----- nvinfo : EIATTR_PARAM_CBANK
	.align		4
        /*0060*/ 	.byte	0x04, 0x0a
        /*0062*/ 	.short	(.L_304 - .L_303)
	.align		4
.L_303:
        /*0064*/ 	.word	index@(.nv.constant0.a4c_cbrtf32)
        /*0068*/ 	.short	0x0380
        /*006a*/ 	.short	0x0014


	//----- nvinfo : EIATTR_SW_WAR
	.align		4
.L_304:
        /*006c*/ 	.byte	0x04, 0x36
        /*006e*/ 	.short	(.L_306 - .L_305)
.L_305:
        /*0070*/ 	.word	0x00000008
.L_306:


//--------------------- .nv.info.a4c_sqrtf32      --------------------------
	.section	.nv.info.a4c_sqrtf32,"",@"SHT_CUDA_INFO"
	.sectionflags	@""
	.align	4


	//----- nvinfo : EIATTR_CUDA_API_VERSION
	.align		4
        /*0000*/ 	.byte	0x04, 0x37
        /*0002*/ 	.short	(.L_308 - .L_307)
.L_307:
        /*0004*/ 	.word	0x00000082


	//----- nvinfo : EIATTR_KPARAM_INFO
	.align		4
.L_308:
        /*0008*/ 	.byte	0x04, 0x17
        /*000a*/ 	.short	(.L_310 - .L_309)
.L_309:
        /*000c*/ 	.word	0x00000000
        /*0010*/ 	.short	0x0002
        /*0012*/ 	.short	0x0010
        /*0014*/ 	.byte	0x00, 0xf0, 0x11, 0x00


	//----- nvinfo : EIATTR_KPARAM_INFO
	.align		4
.L_310:
        /*0018*/ 	.byte	0x04, 0x17
        /*001a*/ 	.short	(.L_312 - .L_311)
.L_311:
        /*001c*/ 	.word	0x00000000
        /*0020*/ 	.short	0x0001
        /*0022*/ 	.short	0x0008
        /*0024*/ 	.byte	0x00, 0xf5, 0x21, 0x00


	//----- nvinfo : EIATTR_KPARAM_INFO
	.align		4
.L_312:
        /*0028*/ 	.byte	0x04, 0x17
        /*002a*/ 	.short	(.L_314 - .L_313)
.L_313:
        /*002c*/ 	.word	0x00000000
        /*0030*/ 	.short	0x0000
        /*0032*/ 	.short	0x0000
        /*0034*/ 	.byte	0x00, 0xf5, 0x21, 0x00


	//----- nvinfo : EIATTR_SPARSE_MMA_MASK
	.align		4
.L_314:
        /*0038*/ 	.byte	0x03, 0x50
        /*003a*/ 	.short	0x0000


	//----- nvinfo : EIATTR_MAXREG_COUNT
	.align		4
        /*003c*/ 	.byte	0x03, 0x1b
        /*003e*/ 	.short	0x00ff


	//----- nvinfo : EIATTR_MERCURY_ISA_VERSION
	.align		4
        /*0040*/ 	.byte	0x03, 0x5f
        /*0042*/ 	.short	0x0101


	//----- nvinfo : EIATTR_VRC_CTA_INIT_COUNT
	.align		4
        /*0044*/ 	.byte	0x02, 0x4a
	.zero		1
	.zero		1


	//----- nvinfo : EIATTR_EXIT_INSTR_OFFSETS
	.align		4
        /*0048*/ 	.byte	0x04, 0x1c
        /*004a*/ 	.short	(.L_316 - .L_315)


	//   ....[0]....
.L_315:
        /*004c*/ 	.word	0x00000070


	//   ....[1]....
        /*0050*/ 	.word	0x00000230


	//----- nvinfo : EIATTR_CRS_STACK_SIZE
	.align		4
.L_316:
        /*0054*/ 	.byte	0x04, 0x1e
        /*0056*/ 	.short	(.L_318 - .L_317)
.L_317:
        /*0058*/ 	.word	0x00000000


	//----- nvinfo : EIATTR_CBANK_PARAM_SIZE
	.align		4
.L_318:
        /*005c*/ 	.byte	0x03, 0x19
        /*005e*/ 	.short	0x0014


	//----- nvinfo : EIATTR_PARAM_CBANK
	.align		4
        /*0060*/ 	.byte	0x04, 0x0a
        /*0062*/ 	.short	(.L_320 - .L_319)
	.align		4
.L_319:
        /*0064*/ 	.word	index@(.nv.constant0.a4c_sqrtf32)
        /*0068*/ 	.short	0x0380
        /*006a*/ 	.short	0x0014


	//----- nvinfo : EIATTR_SW_WAR
	.align		4
.L_320:
        /*006c*/ 	.byte	0x04, 0x36
        /*006e*/ 	.short	(.L_322 - .L_321)
.L_321:
        /*0070*/ 	.word	0x00000008
.L_322:


//--------------------- .nv.info.a4c_exp_m1f32    --------------------------
	.section	.nv.info.a4c_exp_m1f32,"",@"SHT_CUDA_INFO"
	.sectionflags	@""
	.align	4


	//----- nvinfo : EIATTR_CUDA_API_VERSION
	.align		4
        /*0000*/ 	.byte	0x04, 0x37
        /*0002*/ 	.short	(.L_324 - .L_323)
.L_323:
        /*0004*/ 	.word	0x00000082


	//----- nvinfo : EIATTR_KPARAM_INFO
	.align		4
.L_324:
        /*0008*/ 	.byte	0x04, 0x17
        /*000a*/ 	.short	(.L_326 - .L_325)
.L_325:
        /*000c*/ 	.word	0x00000000
        /*0010*/ 	.short	0x0002
        /*0012*/ 	.short	0x0010
        /*0014*/ 	.byte	0x00, 0xf0, 0x11, 0x00


	//----- nvinfo : EIATTR_KPARAM_INFO
	.align		4
.L_326:
        /*0018*/ 	.byte	0x04, 0x17
        /*001a*/ 	.short	(.L_328 - .L_327)
.L_327:
        /*001c*/ 	.word	0x00000000
        /*0020*/ 	.short	0x0001
        /*0022*/ 	.short	0x0008
        /*0024*/ 	.byte	0x00, 0xf5, 0x21, 0x00


	//----- nvinfo : EIATTR_KPARAM_INFO
	.align		4
.L_328:
        /*0028*/ 	.byte	0x04, 0x17
        /*002a*/ 	.short	(.L_330 - .L_329)
.L_329:
        /*002c*/ 	.word	0x00000000
        /*0030*/ 	.short	0x0000
        /*0032*/ 	.short	0x0000
        /*0034*/ 	.byte	0x00, 0xf5, 0x21, 0x00


	//----- nvinfo : EIATTR_SPARSE_MMA_MASK
	.align		4
.L_330:
        /*0038*/ 	.byte	0x03, 0x50
        /*003a*/ 	.short	0x0000


	//----- nvinfo : EIATTR_MAXREG_COUNT
	.align		4
        /*003c*/ 	.byte	0x03, 0x1b
        /*003e*/ 	.short	0x00ff


	//----- nvinfo : EIATTR_MERCURY_ISA_VERSION
	.align		4
        /*0040*/ 	.byte	0x03, 0x5f
        /*0042*/ 	.short	0x0101


	//----- nvinfo : EIATTR_VRC_CTA_INIT_COUNT
	.align		4
        /*0044*/ 	.byte	0x02, 0x4a
	.zero		1
	.zero		1


	//----- nvinfo : EIATTR_EXIT_INSTR_OFFSETS
	.align		4
        /*0048*/ 	.byte	0x04, 0x1c
        /*004a*/ 	.short	(.L_332 - .L_331)


	//   ....[0]....
.L_331:
        /*004c*/ 	.word	0x00000070


	//   ....[1]....
        /*0050*/ 	.word	0x00000310


	//----- nvinfo : EIATTR_CRS_STACK_SIZE
	.align		4
.L_332:
        /*0054*/ 	.byte	0x04, 0x1e
        /*0056*/ 	.short	(.L_334 - .L_333)
.L_333:
        /*0058*/ 	.word	0x00000000


	//----- nvinfo : EIATTR_CBANK_PARAM_SIZE
	.align		4
.L_334:
        /*005c*/ 	.byte	0x03, 0x19
        /*005e*/ 	.short	0x0014


	//----- nvinfo : EIATTR_PARAM_CBANK
	.align		4
        /*0060*/ 	.byte	0x04, 0x0a
        /*0062*/ 	.short	(.L_336 - .L_335)
	.align		4
.L_335:
        /*0064*/ 	.word	index@(.nv.constant0.a4c_exp_m1f32)
        /*0068*/ 	.short	0x0380
        /*006a*/ 	.short	0x0014


	//----- nvinfo : EIATTR_SW_WAR
	.align		4
.L_336:
        /*006c*/ 	.byte	0x04, 0x36
        /*006e*/ 	.short	(.L_338 - .L_337)
.L_337:
        /*0070*/ 	.word	0x00000008
.L_338:


//--------------------- .nv.info.a4c_exp2f32      --------------------------
	.section	.nv.info.a4c_exp2f32,"",@"SHT_CUDA_INFO"
	.sectionflags	@""
	.align	4


	//----- nvinfo : EIATTR_CUDA_API_VERSION
	.align		4
        /*0000*/ 	.byte	0x04, 0x37
        /*0002*/ 	.short	(.L_340 - .L_339)
.L_339:
        /*0004*/ 	.word	0x00000082


	//----- nvinfo : EIATTR_KPARAM_INFO
	.align		4
.L_340:
        /*0008*/ 	.byte	0x04, 0x17
        /*000a*/ 	.short	(.L_342 - .L_341)
.L_341:
        /*000c*/ 	.word	0x00000000
        /*0010*/ 	.short	0x0002
        /*0012*/ 	.short	0x0010
        /*0014*/ 	.byte	0x00, 0xf0, 0x11, 0x00


	//----- nvinfo : EIATTR_KPARAM_INFO
	.align		4
.L_342:
        /*0018*/ 	.byte	0x04, 0x17
        /*001a*/ 	.short	(.L_344 - .L_343)
.L_343:
        /*001c*/ 	.word	0x00000000
        /*0020*/ 	.short	0x0001
        /*0022*/ 	.short	0x0008
        /*0024*/ 	.byte	0x00, 0xf5, 0x21, 0x00


	//----- nvinfo : EIATTR_KPARAM_INFO
	.align		4
.L_344:
        /*0028*/ 	.byte	0x04, 0x17
        /*002a*/ 	.short	(.L_346 - .L_345)
.L_345:
        /*002c*/ 	.word	0x00000000
        /*0030*/ 	.short	0x0000
        /*0032*/ 	.short	0x0000
        /*0034*/ 	.byte	0x00, 0xf5, 0x21, 0x00


	//----- nvinfo : EIATTR_SPARSE_MMA_MASK
	.align		4
.L_346:
        /*0038*/ 	.byte	0x03, 0x50
        /*003a*/ 	.short	0x0000


	//----- nvinfo : EIATTR_MAXREG_COUNT
	.align		4
        /*003c*/ 	.byte	0x03, 0x1b
        /*003e*/ 	.short	0x00ff


	//----- nvinfo : EIATTR_MERCURY_ISA_VERSION
	.align		4
        /*0040*/ 	.byte	0x03, 0x5f
        /*0042*/ 	.short	0x0101


	//----- nvinfo : EIATTR_VRC_CTA_INIT_COUNT
	.align		4
        /*0044*/ 	.byte	0x02, 0x4a
	.zero		1
	.zero		1


	//----- nvinfo : EIATTR_EXIT_INSTR_OFFSETS
	.align		4
        /*0048*/ 	.byte	0x04, 0x1c
        /*004a*/ 	.short	(.L_348 - .L_347)


	//   ....[0]....
.L_347:
        /*004c*/ 	.word	0x00000070


	//   ....[1]....
        /*0050*/ 	.word	0x00000180


	//----- nvinfo : EIATTR_CRS_STACK_SIZE
	.align		4
.L_348:
        /*0054*/ 	.byte	0x04, 0x1e
        /*0056*/ 	.short	(.L_350 - .L_349)
.L_349:
        /*0058*/ 	.word	0x00000000


	//----- nvinfo : EIATTR_CBANK_PARAM_SIZE
	.align		4
.L_350:
        /*005c*/ 	.byte	0x03, 0x19
        /*005e*/ 	.short	0x0014


	//----- nvinfo : EIATTR_PARAM_CBANK
	.align		4
        /*0060*/ 	.byte	0x04, 0x0a
        /*0062*/ 	.short	(.L_352 - .L_351)
	.align		4
.L_351:
        /*0064*/ 	.word	index@(.nv.constant0.a4c_exp2f32)
        /*0068*/ 	.short	0x0380
        /*006a*/ 	.short	0x0014


	//----- nvinfo : EIATTR_SW_WAR
	.align		4
.L_352:
        /*006c*/ 	.byte	0x04, 0x36
        /*006e*/ 	.short	(.L_354 - .L_353)
.L_353:
        /*0070*/ 	.word	0x00000008
.L_354:


//--------------------- .nv.info.a4c_expf32       --------------------------
	.section	.nv.info.a4c_expf32,"",@"SHT_CUDA_INFO"
	.sectionflags	@""
	.align	4


	//----- nvinfo : EIATTR_CUDA_API_VERSION
	.align		4
        /*0000*/ 	.byte	0x04, 0x37
        /*0002*/ 	.short	(.L_356 - .L_355)
.L_355:
        /*0004*/ 	.word	0x00000082


	//----- nvinfo : EIATTR_KPARAM_INFO
	.align		4
.L_356:
        /*0008*/ 	.byte	0x04, 0x17
        /*000a*/ 	.short	(.L_358 - .L_357)
.L_357:
        /*000c*/ 	.word	0x00000000
        /*0010*/ 	.short	0x0002
        /*0012*/ 	.short	0x0010
        /*0014*/ 	.byte	0x00, 0xf0, 0x11, 0x00


	//----- nvinfo : EIATTR_KPARAM_INFO
	.align		4
.L_358:
        /*0018*/ 	.byte	0x04, 0x17
        /*001a*/ 	.short	(.L_360 - .L_359)
.L_359:
        /*001c*/ 	.word	0x00000000
        /*0020*/ 	.short	0x0001
        /*0022*/ 	.short	0x0008
        /*0024*/ 	.byte	0x00, 0xf5, 0x21, 0x00


	//----- nvinfo : EIATTR_KPARAM_INFO
	.align		4
.L_360:
        /*0028*/ 	.byte	0x04, 0x17
        /*002a*/ 	.short	(.L_362 - .L_361)
.L_361:
        /*002c*/ 	.word	0x00000000
        /*0030*/ 	.short	0x0000
        /*0032*/ 	.short	0x0000
        /*0034*/ 	.byte	0x00, 0xf5, 0x21, 0x00


	//----- nvinfo : EIATTR_SPARSE_MMA_MASK
	.align		4
.L_362:
        /*0038*/ 	.byte	0x03, 0x50
        /*003a*/ 	.short	0x0000


	//----- nvinfo : EIATTR_MAXREG_COUNT
	.align		4
        /*003c*/ 	.byte	0x03, 0x1b
        /*003e*/ 	.short	0x00ff


	//----- nvinfo : EIATTR_MERCURY_ISA_VERSION
	.align		4
        /*0040*/ 	.byte	0x03, 0x5f
        /*0042*/ 	.short	0x0101


	//----- nvinfo : EIATTR_VRC_CTA_INIT_COUNT
	.align		4
        /*0044*/ 	.byte	0x02, 0x4a
	.zero		1
	.zero		1


	//----- nvinfo : EIATTR_EXIT_INSTR_OFFSETS
	.align		4
        /*0048*/ 	.byte	0x04, 0x1c
        /*004a*/ 	.short	(.L_364 - .L_363)


	//   ....[0]....
.L_363:
        /*004c*/ 	.word	0x00000070


	//   ....[1]....
        /*0050*/ 	.word	0x000001e0


	//----- nvinfo : EIATTR_CRS_STACK_SIZE
	.align		4
.L_364:
        /*0054*/ 	.byte	0x04, 0x1e
        /*0056*/ 	.short	(.L_366 - .L_365)
.L_365:
        /*0058*/ 	.word	0x00000000


	//----- nvinfo : EIATTR_CBANK_PARAM_SIZE
	.align		4
.L_366:
        /*005c*/ 	.byte	0x03, 0x19
        /*005e*/ 	.short	0x0014


	//----- nvinfo : EIATTR_PARAM_CBANK
	.align		4
        /*0060*/ 	.byte	0x04, 0x0a
        /*0062*/ 	.short	(.L_368 - .L_367)
	.align		4
.L_367:
        /*0064*/ 	.word	index@(.nv.constant0.a4c_expf32)
        /*0068*/ 	.short	0x0380
        /*006a*/ 	.short	0x0014


	//----- nvinfo : EIATTR_SW_WAR
	.align		4
.L_368:
        /*006c*/ 	.byte	0x04, 0x36
        /*006e*/ 	.short	(.L_370 - .L_369)
.L_369:
        /*0070*/ 	.word	0x00000008
.L_370:


//--------------------- .nv.info.a4c_log2f32      --------------------------
	.section	.nv.info.a4c_log2f32,"",@"SHT_CUDA_INFO"
	.sectionflags	@""
	.align	4


	//----- nvinfo : EIATTR_CUDA_API_VERSION
	.align		4
        /*0000*/ 	.byte	0x04, 0x37
        /*0002*/ 	.short	(.L_372 - .L_371)
.L_371:
        /*0004*/ 	.word	0x00000082


	//----- nvinfo : EIATTR_KPARAM_INFO
	.align		4
.L_372:
        /*0008*/ 	.byte	0x04, 0x17
        /*000a*/ 	.short	(.L_374 - .L_373)
.L_373:
        /*000c*/ 	.word	0x00000000
        /*0010*/ 	.short	0x0002
        /*0012*/ 	.short	0x0010
        /*0014*/ 	.byte	0x00, 0xf0, 0x11, 0x00


	//----- nvinfo : EIATTR_KPARAM_INFO
	.align		4
.L_374:
        /*0018*/ 	.byte	0x04, 0x17
        /*001a*/ 	.short	(.L_376 - .L_375)
.L_375:
        /*001c*/ 	.word	0x00000000
        /*0020*/ 	.short	0x0001
        /*0022*/ 	.short	0x0008
        /*0024*/ 	.byte	0x00, 0xf5, 0x21, 0x00


	//----- nvinfo : EIATTR_KPARAM_INFO
	.align		4
.L_376:
        /*0028*/ 	.byte	0x04, 0x17
        /*002a*/ 	.short	(.L_378 - .L_377)
.L_377:
        /*002c*/ 	.word	0x00000000
        /*0030*/ 	.short	0x0000
        /*0032*/ 	.short	0x0000
        /*0034*/ 	.byte	0x00, 0xf5, 0x21, 0x00


	//----- nvinfo : EIATTR_SPARSE_MMA_MASK
	.align		4
.L_378:
        /*0038*/ 	.byte	0x03, 0x50
        /*003a*/ 	.short	0x0000


	//----- nvinfo : EIATTR_MAXREG_COUNT
	.align		4
        /*003c*/ 	.byte	0x03, 0x1b
        /*003e*/ 	.short	0x00ff


	//----- nvinfo : EIATTR_MERCURY_ISA_VERSION
	.align		4
        /*0040*/ 	.byte	0x03, 0x5f
        /*0042*/ 	.short	0x0101


	//----- nvinfo : EIATTR_VRC_CTA_INIT_COUNT
	.align		4
        /*0044*/ 	.byte	0x02, 0x4a
	.zero		1
	.zero		1


	//----- nvinfo : EIATTR_EXIT_INSTR_OFFSETS
	.align		4
        /*0048*/ 	.byte	0x04, 0x1c
        /*004a*/ 	.short	(.L_380 - .L_379)


	//   ....[0]....
.L_379:
        /*004c*/ 	.word	0x00000070


	//   ....[1]....
        /*0050*/ 	.word	0x00000300


	//----- nvinfo : EIATTR_CRS_STACK_SIZE
	.align		4
.L_380:
        /*0054*/ 	.byte	0x04, 0x1e
        /*0056*/ 	.short	(.L_382 - .L_381)
.L_381:
        /*0058*/ 	.word	0x00000000


	//----- nvinfo : EIATTR_CBANK_PARAM_SIZE
	.align		4
.L_382:
        /*005c*/ 	.byte	0x03, 0x19
        /*005e*/ 	.short	0x0014


	//----- nvinfo : EIATTR_PARAM_CBANK
	.align		4
        /*0060*/ 	.byte	0x04, 0x0a
        /*0062*/ 	.short	(.L_384 - .L_383)
	.align		4
.L_383:
        /*0064*/ 	.word	index@(.nv.constant0.a4c_log2f32)
        /*0068*/ 	.short	0x0380
        /*006a*/ 	.short	0x0014


	//----- nvinfo : EIATTR_SW_WAR
	.align		4
.L_384:
        /*006c*/ 	.byte	0x04, 0x36
        /*006e*/ 	.short	(.L_386 - .L_385)
.L_385:
        /*0070*/ 	.word	0x00000008
.L_386:


//--------------------- .nv.info.a4c_log10f32     --------------------------
	.section	.nv.info.a4c_log10f32,"",@"SHT_CUDA_INFO"
	.sectionflags	@""
	.align	4


	//----- nvinfo : EIATTR_CUDA_API_VERSION
	.align		4
        /*0000*/ 	.byte	0x04, 0x37
        /*0002*/ 	.short	(.L_388 - .L_387)
.L_387:
        /*0004*/ 	.word	0x00000082


	//----- nvinfo : EIATTR_KPARAM_INFO
	.align		4
.L_388:
        /*0008*/ 	.byte	0x04, 0x17
        /*000a*/ 	.short	(.L_390 - .L_389)
.L_389:
        /*000c*/ 	.word	0x00000000
        /*0010*/ 	.short	0x0002
        /*0012*/ 	.short	0x0010
        /*0014*/ 	.byte	0x00, 0xf0, 0x11, 0x00


	//----- nvinfo : EIATTR_KPARAM_INFO
	.align		4
.L_390:
        /*0018*/ 	.byte	0x04, 0x17
        /*001a*/ 	.short	(.L_392 - .L_391)
.L_391:
        /*001c*/ 	.word	0x00000000
        /*0020*/ 	.short	0x0001
        /*0022*/ 	.short	0x0008
        /*0024*/ 	.byte	0x00, 0xf5, 0x21, 0x00


	//----- nvinfo : EIATTR_KPARAM_INFO
	.align		4
.L_392:
        /*0028*/ 	.byte	0x04, 0x17
        /*002a*/ 	.short	(.L_394 - .L_393)
.L_393:
        /*002c*/ 	.word	0x00000000
        /*0030*/ 	.short	0x0000
        /*0032*/ 	.short	0x0000
        /*0034*/ 	.byte	0x00, 0xf5, 0x21, 0x00


	//----- nvinfo : EIATTR_SPARSE_MMA_MASK
	.align		4
.L_394:
        /*0038*/ 	.byte	0x03, 0x50
        /*003a*/ 	.short	0x0000


	//----- nvinfo : EIATTR_MAXREG_COUNT
	.align		4
        /*003c*/ 	.byte	0x03, 0x1b
        /*003e*/ 	.short	0x00ff


	//----- nvinfo : EIATTR_MERCURY_ISA_VERSION
	.align		4
        /*0040*/ 	.byte	0x03, 0x5f
        /*0042*/ 	.short	0x0101


	//----- nvinfo : EIATTR_VRC_CTA_INIT_COUNT
	.align		4
        /*0044*/ 	.byte	0x02, 0x4a
	.zero		1
	.zero		1


	//----- nvinfo : EIATTR_EXIT_INSTR_OFFSETS
	.align		4
        /*0048*/ 	.byte	0x04, 0x1c
        /*004a*/ 	.short	(.L_396 - .L_395)


	//   ....[0]....
.L_395:
        /*004c*/ 	.word	0x00000070


	//   ....[1]....
        /*0050*/ 	.word	0x000002f0


	//----- nvinfo : EIATTR_CRS_STACK_SIZE
	.align		4
.L_396:
        /*0054*/ 	.byte	0x04, 0x1e
        /*0056*/ 	.short	(.L_398 - .L_397)
.L_397:
        /*0058*/ 	.word	0x00000000


	//----- nvinfo : EIATTR_CBANK_PARAM_SIZE
	.align		4
.L_398:
        /*005c*/ 	.byte	0x03, 0x19
        /*005e*/ 	.short	0x0014


	//----- nvinfo : EIATTR_PARAM_CBANK
	.align		4
        /*0060*/ 	.byte	0x04, 0x0a
        /*0062*/ 	.short	(.L_400 - .L_399)
	.align		4
.L_399:
        /*0064*/ 	.word	index@(.nv.constant0.a4c_log10f32)
        /*0068*/ 	.short	0x0380
        /*006a*/ 	.short	0x0014


	//----- nvinfo : EIATTR_SW_WAR
	.align		4
.L_400:
        /*006c*/ 	.byte	0x04, 0x36
        /*006e*/ 	.short	(.L_402 - .L_401)
.L_401:
        /*0070*/ 	.word	0x00000008
.L_402:


//--------------------- .nv.info.a4c_ln_1pf32     --------------------------
	.section	.nv.info.a4c_ln_1pf32,"",@"SHT_CUDA_INFO"
	.sectionflags	@""
	.align	4


	//----- nvinfo : EIATTR_CUDA_API_VERSION
	.align		4
        /*0000*/ 	.byte	0x04, 0x37
        /*0002*/ 	.short	(.L_404 - .L_403)
.L_403:
        /*0004*/ 	.word	0x00000082


	//----- nvinfo : EIATTR_KPARAM_INFO
	.align		4
.L_404:
        /*0008*/ 	.byte	0x04, 0x17
        /*000a*/ 	.short	(.L_406 - .L_405)
.L_405:
        /*000c*/ 	.word	0x00000000
        /*0010*/ 	.short	0x0002
        /*0012*/ 	.short	0x0010
        /*0014*/ 	.byte	0x00, 0xf0, 0x11, 0x00


	//----- nvinfo : EIATTR_KPARAM_INFO
	.align		4
.L_406:
        /*0018*/ 	.byte	0x04, 0x17
        /*001a*/ 	.short	(.L_408 - .L_407)
.L_407:
        /*001c*/ 	.word	0x00000000
        /*0020*/ 	.short	0x0001
        /*0022*/ 	.short	0x0008
        /*0024*/ 	.byte	0x00, 0xf5, 0x21, 0x00


	//----- nvinfo : EIATTR_KPARAM_INFO
	.align		4
.L_408:
        /*0028*/ 	.byte	0x04, 0x17
        /*002a*/ 	.short	(.L_410 - .L_409)
.L_409:
        /*002c*/ 	.word	0x00000000
        /*0030*/ 	.short	0x0000
        /*0032*/ 	.short	0x0000
        /*0034*/ 	.byte	0x00, 0xf5, 0x21, 0x00


	//----- nvinfo : EIATTR_SPARSE_MMA_MASK
	.align		4
.L_410:
        /*0038*/ 	.byte	0x03, 0x50
        /*003a*/ 	.short	0x0000


	//----- nvinfo : EIATTR_MAXREG_COUNT
	.align		4
        /*003c*/ 	.byte	0x03, 0x1b
        /*003e*/ 	.short	0x00ff


	//----- nvinfo : EIATTR_MERCURY_ISA_VERSION
	.align		4
        /*0040*/ 	.byte	0x03, 0x5f
        /*0042*/ 	.short	0x0101


	//----- nvinfo : EIATTR_VRC_CTA_INIT_COUNT
	.align		4
        /*0044*/ 	.byte	0x02, 0x4a
	.zero		1
	.zero		1


	//----- nvinfo : EIATTR_EXIT_INSTR_OFFSETS
	.align		4
        /*0048*/ 	.byte	0x04, 0x1c
        /*004a*/ 	.short	(.L_412 - .L_411)


	//   ....[0]....
.L_411:
        /*004c*/ 	.word	0x00000070


	//   ....[1]....
        /*0050*/ 	.word	0x00000310


	//----- nvinfo : EIATTR_CRS_STACK_SIZE
	.align		4
.L_412:
        /*0054*/ 	.byte	0x04, 0x1e
        /*0056*/ 	.short	(.L_414 - .L_413)
.L_413:
        /*0058*/ 	.word	0x00000000


	//----- nvinfo : EIATTR_CBANK_PARAM_SIZE
	.align		4
.L_414:
        /*005c*/ 	.byte	0x03, 0x19
        /*005e*/ 	.short	0x0014


	//----- nvinfo : EIATTR_PARAM_CBANK
	.align		4
        /*0060*/ 	.byte	0x04, 0x0a
        /*0062*/ 	.short	(.L_416 - .L_415)
	.align		4
.L_415:
        /*0064*/ 	.word	index@(.nv.constant0.a4c_ln_1pf32)
        /*0068*/ 	.short	0x0380
        /*006a*/ 	.short	0x0014


	//----- nvinfo : EIATTR_SW_WAR
	.align		4
.L_416:
        /*006c*/ 	.byte	0x04, 0x36
        /*006e*/ 	.short	(.L_418 - .L_417)
.L_417:
        /*0070*/ 	.word	0x00000008
.L_418:


//--------------------- .nv.info.a4c_lnf32        --------------------------
	.section	.nv.info.a4c_lnf32,"",@"SHT_CUDA_INFO"
	.sectionflags	@""
	.align	4


	//----- nvinfo : EIATTR_CUDA_API_VERSION
	.align		4
        /*0000*/ 	.byte	0x04, 0x37
        /*0002*/ 	.short	(.L_420 - .L_419)
.L_419:
        /*0004*/ 	.word	0x00000082


	//----- nvinfo : EIATTR_KPARAM_INFO
	.align		4
.L_420:
        /*0008*/ 	.byte	0x04, 0x17
        /*000a*/ 	.short	(.L_422 - .L_421)
.L_421:
        /*000c*/ 	.word	0x00000000
        /*0010*/ 	.short	0x0002
        /*0012*/ 	.short	0x0010
        /*0014*/ 	.byte	0x00, 0xf0, 0x11, 0x00


	//----- nvinfo : EIATTR_KPARAM_INFO
	.align		4
.L_422:
        /*0018*/ 	.byte	0x04, 0x17
        /*001a*/ 	.short	(.L_424 - .L_423)
.L_423:
        /*001c*/ 	.word	0x00000000
        /*0020*/ 	.short	0x0001
        /*0022*/ 	.short	0x0008
        /*0024*/ 	.byte	0x00, 0xf5, 0x21, 0x00


	//----- nvinfo : EIATTR_KPARAM_INFO
	.align		4
.L_424:
        /*0028*/ 	.byte	0x04, 0x17
        /*002a*/ 	.short	(.L_426 - .L_425)
.L_425:
        /*002c*/ 	.word	0x00000000
        /*0030*/ 	.short	0x0000
        /*0032*/ 	.short	0x0000
        /*0034*/ 	.byte	0x00, 0xf5, 0x21, 0x00


	//----- nvinfo : EIATTR_SPARSE_MMA_MASK
	.align		4
.L_426:
        /*0038*/ 	.byte	0x03, 0x50
        /*003a*/ 	.short	0x0000


	//----- nvinfo : EIATTR_MAXREG_COUNT
	.align		4
        /*003c*/ 	.byte	0x03, 0x1b
        /*003e*/ 	.short	0x00ff


	//----- nvinfo : EIATTR_MERCURY_ISA_VERSION
	.align		4
        /*0040*/ 	.byte	0x03, 0x5f
        /*0042*/ 	.short	0x0101


	//----- nvinfo : EIATTR_VRC_CTA_INIT_COUNT
	.align		4
        /*0044*/ 	.byte	0x02, 0x4a
	.zero		1
	.zero		1


	//----- nvinfo : EIATTR_EXIT_INSTR_OFFSETS
	.align		4
        /*0048*/ 	.byte	0x04, 0x1c
        /*004a*/ 	.short	(.L_428 - .L_427)


	//   ....[0]....
.L_427:
        /*004c*/ 	.word	0x00000070


	//   ....[1]....
        /*0050*/ 	.word	0x000002e0


	//----- nvinfo : EIATTR_CRS_STACK_SIZE
	.align		4
.L_428:
        /*0054*/ 	.byte	0x04, 0x1e
        /*0056*/ 	.short	(.L_430 - .L_429)
.L_429:
        /*0058*/ 	.word	0x00000000


	//----- nvinfo : EIATTR_CBANK_PARAM_SIZE
	.align		4
.L_430:
        /*005c*/ 	.byte	0x03, 0x19
        /*005e*/ 	.short	0x0014


	//----- nvinfo : EIATTR_PARAM_CBANK
	.align		4
        /*0060*/ 	.byte	0x04, 0x0a
        /*0062*/ 	.short	(.L_432 - .L_431)
	.align		4
.L_431:
        /*0064*/ 	.word	index@(.nv.constant0.a4c_lnf32)
        /*0068*/ 	.short	0x0380
        /*006a*/ 	.short	0x0014


	//----- nvinfo : EIATTR_SW_WAR
	.align		4
.L_432:
        /*006c*/ 	.byte	0x04, 0x36
        /*006e*/ 	.short	(.L_434 - .L_433)
.L_433:
        /*0070*/ 	.word	0x00000008
.L_434:


//--------------------- .nv.info.a4c_atanhf32     --------------------------
	.section	.nv.info.a4c_atanhf32,"",@"SHT_CUDA_INFO"
	.sectionflags	@""
	.align	4


	//----- nvinfo : EIATTR_CUDA_API_VERSION
	.align		4
        /*0000*/ 	.byte	0x04, 0x37
        /*0002*/ 	.short	(.L_436 - .L_435)
.L_435:
        /*0004*/ 	.word	0x00000082


	//----- nvinfo : EIATTR_KPARAM_INFO
	.align		4
.L_436:
        /*0008*/ 	.byte	0x04, 0x17
        /*000a*/ 	.short	(.L_438 - .L_437)
.L_437:
        /*000c*/ 	.word	0x00000000
        /*0010*/ 	.short	0x0002
        /*0012*/ 	.short	0x0010
        /*0014*/ 	.byte	0x00, 0xf0, 0x11, 0x00


	//----- nvinfo : EIATTR_KPARAM_INFO
	.align		4
.L_438:
        /*0018*/ 	.byte	0x04, 0x17
        /*001a*/ 	.short	(.L_440 - .L_439)
.L_439:
        /*001c*/ 	.word	0x00000000
        /*0020*/ 	.short	0x0001
        /*0022*/ 	.short	0x0008
        /*0024*/ 	.byte	0x00, 0xf5, 0x21, 0x00


	//----- nvinfo : EIATTR_KPARAM_INFO
	.align		4
.L_440:
        /*0028*/ 	.byte	0x04, 0x17
        /*002a*/ 	.short	(.L_442 - .L_441)
.L_441:
        /*002c*/ 	.word	0x00000000
        /*0030*/ 	.short	0x0000
        /*0032*/ 	.short	0x0000
        /*0034*/ 	.byte	0x00, 0xf5, 0x21, 0x00


	//----- nvinfo : EIATTR_SPARSE_MMA_MASK
	.align		4
.L_442:
        /*0038*/ 	.byte	0x03, 0x50
        /*003a*/ 	.short	0x0000


	//----- nvinfo : EIATTR_MAXREG_COUNT
	.align		4
        /*003c*/ 	.byte	0x03, 0x1b
        /*003e*/ 	.short	0x00ff


	//----- nvinfo : EIATTR_MERCURY_ISA_VERSION
	.align		4
        /*0040*/ 	.byte	0x03, 0x5f
        /*0042*/ 	.short	0x0101


	//----- nvinfo : EIATTR_VRC_CTA_INIT_COUNT
	.align		4
        /*0044*/ 	.byte	0x02, 0x4a
	.zero		1
	.zero		1


	//----- nvinfo : EIATTR_EXIT_INSTR_OFFSETS
	.align		4
        /*0048*/ 	.byte	0x04, 0x1c
        /*004a*/ 	.short	(.L_444 - .L_443)


	//   ....[0]....
.L_443:
        /*004c*/ 	.word	0x00000070


	//   ....[1]....
        /*0050*/ 	.word	0x000003a0


	//----- nvinfo : EIATTR_CRS_STACK_SIZE
	.align		4
.L_444:
        /*0054*/ 	.byte	0x04, 0x1e
        /*0056*/ 	.short	(.L_446 - .L_445)
.L_445:
        /*0058*/ 	.word	0x00000000


	//----- nvinfo : EIATTR_CBANK_PARAM_SIZE
	.align		4
.L_446:
        /*005c*/ 	.byte	0x03, 0x19
        /*005e*/ 	.short	0x0014


	//----- nvinfo : EIATTR_PARAM_CBANK
	.align		4
        /*0060*/ 	.byte	0x04, 0x0a
        /*0062*/ 	.short	(.L_448 - .L_447)
	.align		4
.L_447:
        /*0064*/ 	.word	index@(.nv.constant0.a4c_atanhf32)
        /*0068*/ 	.short	0x0380
        /*006a*/ 	.short	0x0014


	//----- nvinfo : EIATTR_SW_WAR
	.align		4
.L_448:
        /*006c*/ 	.byte	0x04, 0x36
        /*006e*/ 	.short	(.L_450 - .L_449)
.L_449:
        /*0070*/ 	.word	0x00000008
.L_450:


//--------------------- .nv.info.a4c_asinhf32     --------------------------
	.section	.nv.info.a4c_asinhf32,"",@"SHT_CUDA_INFO"
	.sectionflags	@""
	.align	4


	//----- nvinfo : EIATTR_CUDA_API_VERSION
	.align		4
        /*0000*/ 	.byte	0x04, 0x37
        /*0002*/ 	.short	(.L_452 - .L_451)
.L_451:
        /*0004*/ 	.word	0x00000082


	//----- nvinfo : EIATTR_KPARAM_INFO
	.align		4
.L_452:
        /*0008*/ 	.byte	0x04, 0x17
        /*000a*/ 	.short	(.L_454 - .L_453)
.L_453:
        /*000c*/ 	.word	0x00000000
        /*0010*/ 	.short	0x0002
        /*0012*/ 	.short	0x0010
        /*0014*/ 	.byte	0x00, 0xf0, 0x11, 0x00


	//----- nvinfo : EIATTR_KPARAM_INFO
	.align		4
.L_454:
        /*0018*/ 	.byte	0x04, 0x17
        /*001a*/ 	.short	(.L_456 - .L_455)
.L_455:
        /*001c*/ 	.word	0x00000000
        /*0020*/ 	.short	0x0001
        /*0022*/ 	.short	0x0008
        /*0024*/ 	.byte	0x00, 0xf5, 0x21, 0x00


	//----- nvinfo : EIATTR_KPARAM_INFO
	.align		4
.L_456:
        /*0028*/ 	.byte	0x04, 0x17
        /*002a*/ 	.short	(.L_458 - .L_457)
.L_457:
        /*002c*/ 	.word	0x00000000
        /*0030*/ 	.short	0x0000
        /*0032*/ 	.short	0x0000
        /*0034*/ 	.byte	0x00, 0xf5, 0x21, 0x00


	//----- nvinfo : EIATTR_SPARSE_MMA_MASK
	.align		4
.L_458:
        /*0038*/ 	.byte	0x03, 0x50
        /*003a*/ 	.short	0x0000


	//----- nvinfo : EIATTR_MAXREG_COUNT
	.align		4
        /*003c*/ 	.byte	0x03, 0x1b
        /*003e*/ 	.short	0x00ff


	//----- nvinfo : EIATTR_MERCURY_ISA_VERSION
	.align		4
        /*0040*/ 	.byte	0x03, 0x5f
        /*0042*/ 	.short	0x0101


	//----- nvinfo : EIATTR_VRC_CTA_INIT_COUNT
	.align		4
        /*0044*/ 	.byte	0x02, 0x4a
	.zero		1
	.zero		1


	//----- nvinfo : EIATTR_EXIT_INSTR_OFFSETS
	.align		4
        /*0048*/ 	.byte	0x04, 0x1c
        /*004a*/ 	.short	(.L_460 - .L_459)


	//   ....[0]....
.L_459:
        /*004c*/ 	.word	0x00000070


	//   ....[1]....
        /*0050*/ 	.word	0x000003d0


	//----- nvinfo : EIATTR_CRS_STACK_SIZE
	.align		4
.L_460:
        /*0054*/ 	.byte	0x04, 0x1e
        /*0056*/ 	.short	(.L_462 - .L_461)
.L_461:
        /*0058*/ 	.word	0x00000000


	//----- nvinfo : EIATTR_CBANK_PARAM_SIZE
	.align		4
.L_462:
        /*005c*/ 	.byte	0x03, 0x19
        /*005e*/ 	.short	0x0014


	//----- nvinfo : EIATTR_PARAM_CBANK
	.align		4
        /*0060*/ 	.byte	0x04, 0x0a
        /*0062*/ 	.short	(.L_464 - .L_463)
	.align		4
.L_463:
        /*0064*/ 	.word	index@(.nv.constant0.a4c_asinhf32)
        /*0068*/ 	.short	0x0380
        /*006a*/ 	.short	0x0014


	//----- nvinfo : EIATTR_SW_WAR
	.align		4
.L_464:
        /*006c*/ 	.byte	0x04, 0x36
        /*006e*/ 	.short	(.L_466 - .L_465)
.L_465:
        /*0070*/ 	.word	0x00000008
.L_466:


//--------------------- .nv.info.a4c_acoshf32     --------------------------
	.section	.nv.info.a4c_acoshf32,"",@"SHT_CUDA_INFO"
	.sectionflags	@""
	.align	4


	//----- nvinfo : EIATTR_CUDA_API_VERSION
	.align		4
        /*0000*/ 	.byte	0x04, 0x37
        /*0002*/ 	.short	(.L_468 - .L_467)
.L_467:
        /*0004*/ 	.word	0x00000082


	//----- nvinfo : EIATTR_KPARAM_INFO
	.align		4
.L_468:
        /*0008*/ 	.byte	0x04, 0x17
        /*000a*/ 	.short	(.L_470 - .L_469)
.L_469:
        /*000c*/ 	.word	0x00000000
        /*0010*/ 	.short	0x0002
        /*0012*/ 	.short	0x0010
        /*0014*/ 	.byte	0x00, 0xf0, 0x11, 0x00


	//----- nvinfo : EIATTR_KPARAM_INFO
	.align		4
.L_470:
        /*0018*/ 	.byte	0x04, 0x17
        /*001a*/ 	.short	(.L_472 - .L_471)
.L_471:
        /*001c*/ 	.word	0x00000000
        /*0020*/ 	.short	0x0001
        /*0022*/ 	.short	0x0008
        /*0024*/ 	.byte	0x00, 0xf5, 0x21, 0x00


	//----- nvinfo : EIATTR_KPARAM_INFO
	.align		4
.L_472:
        /*0028*/ 	.byte	0x04, 0x17
        /*002a*/ 	.short	(.L_474 - .L_473)
.L_473:
        /*002c*/ 	.word	0x00000000
        /*0030*/ 	.short	0x0000
        /*0032*/ 	.short	0x0000
        /*0034*/ 	.byte	0x00, 0xf5, 0x21, 0x00


	//----- nvinfo : EIATTR_SPARSE_MMA_MASK
	.align		4
.L_474:
        /*0038*/ 	.byte	0x03, 0x50
        /*003a*/ 	.short	0x0000


	//----- nvinfo : EIATTR_MAXREG_COUNT
	.align		4
        /*003c*/ 	.byte	0x03, 0x1b
        /*003e*/ 	.short	0x00ff


	//----- nvinfo : EIATTR_MERCURY_ISA_VERSION
	.align		4
        /*0040*/ 	.byte	0x03, 0x5f
        /*0042*/ 	.short	0x0101


	//----- nvinfo : EIATTR_VRC_CTA_INIT_COUNT
	.align		4
        /*0044*/ 	.byte	0x02, 0x4a
	.zero		1
	.zero		1


	//----- nvinfo : EIATTR_EXIT_INSTR_OFFSETS
	.align		4
        /*0048*/ 	.byte	0x04, 0x1c
        /*004a*/ 	.short	(.L_476 - .L_475)


	//   ....[0]....
.L_475:
        /*004c*/ 	.word	0x00000070


	//   ....[1]....
        /*0050*/ 	.word	0x000003f0


	//----- nvinfo : EIATTR_CRS_STACK_SIZE
	.align		4
.L_476:
        /*0054*/ 	.byte	0x04, 0x1e
        /*0056*/ 	.short	(.L_478 - .L_477)
.L_477:
        /*0058*/ 	.word	0x00000000


	//----- nvinfo : EIATTR_CBANK_PARAM_SIZE
	.align		4
.L_478:
        /*005c*/ 	.byte	0x03, 0x19
        /*005e*/ 	.short	0x0014


	//----- nvinfo : EIATTR_PARAM_CBANK
	.align		4
        /*0060*/ 	.byte	0x04, 0x0a
        /*0062*/ 	.short	(.L_480 - .L_479)
	.align		4
.L_479:
        /*0064*/ 	.word	index@(.nv.constant0.a4c_acoshf32)
        /*0068*/ 	.short	0x0380
        /*006a*/ 	.short	0x0014


	//----- nvinfo : EIATTR_SW_WAR
	.align		4
.L_480:
        /*006c*/ 	.byte	0x04, 0x36
        /*006e*/ 	.short	(.L_482 - .L_481)
.L_481:
        /*0070*/ 	.word	0x00000008
.L_482:


//--------------------- .nv.info.a4c_tanhf32      --------------------------
	.section	.nv.info.a4c_tanhf32,"",@"SHT_CUDA_INFO"
	.sectionflags	@""
	.align	4


	//----- nvinfo : EIATTR_CUDA_API_VERSION
	.align		4
        /*0000*/ 	.byte	0x04, 0x37
        /*0002*/ 	.short	(.L_484 - .L_483)
.L_483:
        /*0004*/ 	.word	0x00000082


	//----- nvinfo : EIATTR_KPARAM_INFO
	.align		4
.L_484:
        /*0008*/ 	.byte	0x04, 0x17
        /*000a*/ 	.short	(.L_486 - .L_485)
.L_485:
        /*000c*/ 	.word	0x00000000
        /*0010*/ 	.short	0x0002
        /*0012*/ 	.short	0x0010
        /*0014*/ 	.byte	0x00, 0xf0, 0x11, 0x00


	//----- nvinfo : EIATTR_KPARAM_INFO
	.align		4
.L_486:
        /*0018*/ 	.byte	0x04, 0x17
        /*001a*/ 	.short	(.L_488 - .L_487)
.L_487:
        /*001c*/ 	.word	0x00000000
        /*0020*/ 	.short	0x0001
        /*0022*/ 	.short	0x0008
        /*0024*/ 	.byte	0x00, 0xf5, 0x21, 0x00


	//----- nvinfo : EIATTR_KPARAM_INFO
	.align		4
.L_488:
        /*0028*/ 	.byte	0x04, 0x17
        /*002a*/ 	.short	(.L_490 - .L_489)
.L_489:
        /*002c*/ 	.word	0x00000000
        /*0030*/ 	.short	0x0000
        /*0032*/ 	.short	0x0000
        /*0034*/ 	.byte	0x00, 0xf5, 0x21, 0x00


	//----- nvinfo : EIATTR_SPARSE_MMA_MASK
	.align		4
.L_490:
        /*0038*/ 	.byte	0x03, 0x50
        /*003a*/ 	.short	0x0000


	//----- nvinfo : EIATTR_MAXREG_COUNT
	.align		4
        /*003c*/ 	.byte	0x03, 0x1b
        /*003e*/ 	.short	0x00ff


	//----- nvinfo : EIATTR_MERCURY_ISA_VERSION
	.align		4
        /*0040*/ 	.byte	0x03, 0x5f
        /*0042*/ 	.short	0x0101


	//----- nvinfo : EIATTR_VRC_CTA_INIT_COUNT
	.align		4
        /*0044*/ 	.byte	0x02, 0x4a
	.zero		1
	.zero		1


	//----- nvinfo : EIATTR_EXIT_INSTR_OFFSETS
	.align		4
        /*0048*/ 	.byte	0x04, 0x1c
        /*004a*/ 	.short	(.L_492 - .L_491)


	//   ....[0]....
.L_491:
        /*004c*/ 	.word	0x00000070


	//   ....[1]....
        /*0050*/ 	.word	0x00000260


	//----- nvinfo : EIATTR_CRS_STACK_SIZE
	.align		4
.L_492:
        /*0054*/ 	.byte	0x04, 0x1e
        /*0056*/ 	.short	(.L_494 - .L_493)
.L_493:
        /*0058*/ 	.word	0x00000000


	//----- nvinfo : EIATTR_CBANK_PARAM_SIZE
	.align		4
.L_494:
        /*005c*/ 	.byte	0x03, 0x19
        /*005e*/ 	.short	0x0014


	//----- nvinfo : EIATTR_PARAM_CBANK
	.align		4
        /*0060*/ 	.byte	0x04, 0x0a
        /*0062*/ 	.short	(.L_496 - .L_495)
	.align		4
.L_495:
        /*0064*/ 	.word	index@(.nv.constant0.a4c_tanhf32)
        /*0068*/ 	.short	0x0380
        /*006a*/ 	.short	0x0014


	//----- nvinfo : EIATTR_SW_WAR
	.align		4
.L_496:
        /*006c*/ 	.byte	0x04, 0x36
        /*006e*/ 	.short	(.L_498 - .L_497)
.L_497:
        /*0070*/ 	.word	0x00000008
.L_498:


//--------------------- .nv.info.a4c_sinhf32      --------------------------
	.section	.nv.info.a4c_sinhf32,"",@"SHT_CUDA_INFO"
	.sectionflags	@""
	.align	4


	//----- nvinfo : EIATTR_CUDA_API_VERSION
	.align		4
        /*0000*/ 	.byte	0x04, 0x37
        /*0002*/ 	.short	(.L_500 - .L_499)
.L_499:
        /*0004*/ 	.word	0x00000082


	//----- nvinfo : EIATTR_KPARAM_INFO
	.align		4
.L_500:
        /*0008*/ 	.byte	0x04, 0x17
        /*000a*/ 	.short	(.L_502 - .L_501)
.L_501:
        /*000c*/ 	.word	0x00000000
        /*0010*/ 	.short	0x0002
        /*0012*/ 	.short	0x0010
        /*0014*/ 	.byte	0x00, 0xf0, 0x11, 0x00


	//----- nvinfo : EIATTR_KPARAM_INFO
	.align		4
.L_502:
        /*0018*/ 	.byte	0x04, 0x17
        /*001a*/ 	.short	(.L_504 - .L_503)
.L_503:
        /*001c*/ 	.word	0x00000000
        /*0020*/ 	.short	0x0001
        /*0022*/ 	.short	0x0008
        /*0024*/ 	.byte	0x00, 0xf5, 0x21, 0x00


	//----- nvinfo : EIATTR_KPARAM_INFO
	.align		4
.L_504:
        /*0028*/ 	.byte	0x04, 0x17
        /*002a*/ 	.short	(.L_506 - .L_505)
.L_505:
        /*002c*/ 	.word	0x00000000
        /*0030*/ 	.short	0x0000
        /*0032*/ 	.short	0x0000
        /*0034*/ 	.byte	0x00, 0xf5, 0x21, 0x00


	//----- nvinfo : EIATTR_SPARSE_MMA_MASK
	.align		4
.L_506:
        /*0038*/ 	.byte	0x03, 0x50
        /*003a*/ 	.short	0x0000


	//----- nvinfo : EIATTR_MAXREG_COUNT
	.align		4
        /*003c*/ 	.byte	0x03, 0x1b
        /*003e*/ 	.short	0x00ff


	//----- nvinfo : EIATTR_MERCURY_ISA_VERSION
	.align		4
        /*0040*/ 	.byte	0x03, 0x5f
        /*0042*/ 	.short	0x0101


	//----- nvinfo : EIATTR_VRC_CTA_INIT_COUNT
	.align		4
        /*0044*/ 	.byte	0x02, 0x4a
	.zero		1
	.zero		1


	//----- nvinfo : EIATTR_EXIT_INSTR_OFFSETS
	.align		4
        /*0048*/ 	.byte	0x04, 0x1c
        /*004a*/ 	.short	(.L_508 - .L_507)


	//   ....[0]....
.L_507:
        /*004c*/ 	.word	0x00000070


	//   ....[1]....
        /*0050*/ 	.word	0x000002d0


	//----- nvinfo : EIATTR_CRS_STACK_SIZE
	.align		4
.L_508:
        /*0054*/ 	.byte	0x04, 0x1e
        /*0056*/ 	.short	(.L_510 - .L_509)
.L_509:
        /*0058*/ 	.word	0x00000000


	//----- nvinfo : EIATTR_CBANK_PARAM_SIZE
	.align		4
.L_510:
        /*005c*/ 	.byte	0x03, 0x19
        /*005e*/ 	.short	0x0014


	//----- nvinfo : EIATTR_PARAM_CBANK
	.align		4
        /*0060*/ 	.byte	0x04, 0x0a
        /*0062*/ 	.short	(.L_512 - .L_511)
	.align		4
.L_511:
        /*0064*/ 	.word	index@(.nv.constant0.a4c_sinhf32)
        /*0068*/ 	.short	0x0380
        /*006a*/ 	.short	0x0014


	//----- nvinfo : EIATTR_SW_WAR
	.align		4
.L_512:
        /*006c*/ 	.byte	0x04, 0x36
        /*006e*/ 	.short	(.L_514 - .L_513)
.L_513:
        /*0070*/ 	.word	0x00000008
.L_514:


//--------------------- .nv.info.a4c_coshf32      --------------------------
	.section	.nv.info.a4c_coshf32,"",@"SHT_CUDA_INFO"
	.sectionflags	@""
	.align	4


	//----- nvinfo : EIATTR_CUDA_API_VERSION
	.align		4
        /*0000*/ 	.byte	0x04, 0x37
        /*0002*/ 	.short	(.L_516 - .L_515)
.L_515:
        /*0004*/ 	.word	0x00000082


	//----- nvinfo : EIATTR_KPARAM_INFO
	.align		4
.L_516:
        /*0008*/ 	.byte	0x04, 0x17
        /*000a*/ 	.short	(.L_518 - .L_517)
.L_517:
        /*000c*/ 	.word	0x00000000
        /*0010*/ 	.short	0x0002
        /*0012*/ 	.short	0x0010
        /*0014*/ 	.byte	0x00, 0xf0, 0x11, 0x00


	//----- nvinfo : EIATTR_KPARAM_INFO
	.align		4
.L_518:
        /*0018*/ 	.byte	0x04, 0x17
        /*001a*/ 	.short	(.L_520 - .L_519)
.L_519:
        /*001c*/ 	.word	0x00000000
        /*0020*/ 	.short	0x0001
        /*0022*/ 	.short	0x0008
        /*0024*/ 	.byte	0x00, 0xf5, 0x21, 0x00


	//----- nvinfo : EIATTR_KPARAM_INFO
	.align		4
.L_520:
        /*0028*/ 	.byte	0x04, 0x17
        /*002a*/ 	.short	(.L_522 - .L_521)
.L_521:
        /*002c*/ 	.word	0x00000000
        /*0030*/ 	.short	0x0000
        /*0032*/ 	.short	0x0000
        /*0034*/ 	.byte	0x00, 0xf5, 0x21, 0x00


	//----- nvinfo : EIATTR_SPARSE_MMA_MASK
	.align		4
.L_522:
        /*0038*/ 	.byte	0x03, 0x50
        /*003a*/ 	.short	0x0000


	//----- nvinfo : EIATTR_MAXREG_COUNT
	.align		4
        /*003c*/ 	.byte	0x03, 0x1b
        /*003e*/ 	.short	0x00ff


	//----- nvinfo : EIATTR_MERCURY_ISA_VERSION
	.align		4
        /*0040*/ 	.byte	0x03, 0x5f
        /*0042*/ 	.short	0x0101


	//----- nvinfo : EIATTR_VRC_CTA_INIT_COUNT
	.align		4
        /*0044*/ 	.byte	0x02, 0x4a
	.zero		1
	.zero		1


	//----- nvinfo : EIATTR_EXIT_INSTR_OFFSETS
	.align		4
        /*0048*/ 	.byte	0x04, 0x1c
        /*004a*/ 	.short	(.L_524 - .L_523)


	//   ....[0]....
.L_523:
        /*004c*/ 	.word	0x00000070


	//   ....[1]....
        /*0050*/ 	.word	0x00000240


	//----- nvinfo : EIATTR_CRS_STACK_SIZE
	.align		4
.L_524:
        /*0054*/ 	.byte	0x04, 0x1e
        /*0056*/ 	.short	(.L_526 - .L_525)
.L_525:
        /*0058*/ 	.word	0x00000000


	//----- nvinfo : EIATTR_CBANK_PARAM_SIZE
	.align		4
.L_526:
        /*005c*/ 	.byte	0x03, 0x19
        /*005e*/ 	.short	0x0014


	//----- nvinfo : EIATTR_PARAM_CBANK
	.align		4
        /*0060*/ 	.byte	0x04, 0x0a
        /*0062*/ 	.short	(.L_528 - .L_527)
	.align		4
.L_527:
        /*0064*/ 	.word	index@(.nv.constant0.a4c_coshf32)
        /*0068*/ 	.short	0x0380
        /*006a*/ 	.short	0x0014


	//----- nvinfo : EIATTR_SW_WAR
	.align		4
.L_528:
        /*006c*/ 	.byte	0x04, 0x36
        /*006e*/ 	.short	(.L_530 - .L_529)
.L_529:
        /*0070*/ 	.word	0x00000008
.L_530:


//--------------------- .nv.info.a4c_atan2f32     --------------------------
	.section	.nv.info.a4c_atan2f32,"",@"SHT_CUDA_INFO"
	.sectionflags	@""
	.align	4


	//----- nvinfo : EIATTR_CUDA_API_VERSION
	.align		4
        /*0000*/ 	.byte	0x04, 0x37
        /*0002*/ 	.short	(.L_532 - .L_531)
.L_531:
        /*0004*/ 	.word	0x00000082


	//----- nvinfo : EIATTR_KPARAM_INFO
	.align		4
.L_532:
        /*0008*/ 	.byte	0x04, 0x17
        /*000a*/ 	.short	(.L_534 - .L_533)
.L_533:
        /*000c*/ 	.word	0x00000000
        /*0010*/ 	.short	0x0003
        /*0012*/ 	.short	0x0018
        /*0014*/ 	.byte	0x00, 0xf0, 0x11, 0x00


	//----- nvinfo : EIATTR_KPARAM_INFO
	.align		4
.L_534:
        /*0018*/ 	.byte	0x04, 0x17
        /*001a*/ 	.short	(.L_536 - .L_535)
.L_535:
        /*001c*/ 	.word	0x00000000
        /*0020*/ 	.short	0x0002
        /*0022*/ 	.short	0x0010
        /*0024*/ 	.byte	0x00, 0xf5, 0x21, 0x00


	//----- nvinfo : EIATTR_KPARAM_INFO
	.align		4
.L_536:
        /*0028*/ 	.byte	0x04, 0x17
        /*002a*/ 	.short	(.L_538 - .L_537)
.L_537:
        /*002c*/ 	.word	0x00000000
        /*0030*/ 	.short	0x0001
        /*0032*/ 	.short	0x0008
        /*0034*/ 	.byte	0x00, 0xf5, 0x21, 0x00


	//----- nvinfo : EIATTR_KPARAM_INFO
	.align		4
.L_538:
        /*0038*/ 	.byte	0x04, 0x17
        /*003a*/ 	.short	(.L_540 - .L_539)
.L_539:
        /*003c*/ 	.word	0x00000000
        /*0040*/ 	.short	0x0000
        /*0042*/ 	.short	0x0000
        /*0044*/ 	.byte	0x00, 0xf5, 0x21, 0x00


	//----- nvinfo : EIATTR_SPARSE_MMA_MASK
	.align		4
.L_540:
        /*0048*/ 	.byte	0x03, 0x50
        /*004a*/ 	.short	0x0000


	//----- nvinfo : EIATTR_MAXREG_COUNT
	.align		4
        /*004c*/ 	.byte	0x03, 0x1b
        /*004e*/ 	.short	0x00ff


	//----- nvinfo : EIATTR_MERCURY_ISA_VERSION
	.align		4
        /*0050*/ 	.byte	0x03, 0x5f
        /*0052*/ 	.short	0x0101


	//----- nvinfo : EIATTR_VRC_CTA_INIT_COUNT
	.align		4
        /*0054*/ 	.byte	0x02, 0x4a
	.zero		1
	.zero		1


	//----- nvinfo : EIATTR_EXIT_INSTR_OFFSETS
	.align		4
        /*0058*/ 	.byte	0x04, 0x1c
        /*005a*/ 	.short	(.L_542 - .L_541)


	//   ....[0]....
.L_541:
        /*005c*/ 	.word	0x00000070


	//   ....[1]....
        /*0060*/ 	.word	0x00000430


	//----- nvinfo : EIATTR_CRS_STACK_SIZE
	.align		4
.L_542:
        /*0064*/ 	.byte	0x04, 0x1e
        /*0066*/ 	.short	(.L_544 - .L_543)
.L_543:
        /*0068*/ 	.word	0x00000000


	//----- nvinfo : EIATTR_CBANK_PARAM_SIZE
	.align		4
.L_544:
        /*006c*/ 	.byte	0x03, 0x19
        /*006e*/ 	.short	0x001c


	//----- nvinfo : EIATTR_PARAM_CBANK
	.align		4
        /*0070*/ 	.byte	0x04, 0x0a
        /*0072*/ 	.short	(.L_546 - .L_545)
	.align		4
.L_545:
        /*0074*/ 	.word	index@(.nv.constant0.a4c_atan2f32)
        /*0078*/ 	.short	0x0380
        /*007a*/ 	.short	0x001c


	//----- nvinfo : EIATTR_SW_WAR
	.align		4
.L_546:
        /*007c*/ 	.byte	0x04, 0x36
        /*007e*/ 	.short	(.L_548 - .L_547)
.L_547:
        /*0080*/ 	.word	0x00000008
.L_548:


//--------------------- .nv.info.a4c_atanf32      --------------------------
	.section	.nv.info.a4c_atanf32,"",@"SHT_CUDA_INFO"
	.sectionflags	@""
	.align	4


	//----- nvinfo : EIATTR_CUDA_API_VERSION
	.align		4
        /*0000*/ 	.byte	0x04, 0x37
        /*0002*/ 	.short	(.L_550 - .L_549)
.L_549:
        /*0004*/ 	.word	0x00000082


	//----- nvinfo : EIATTR_KPARAM_INFO
	.align		4
.L_550:
        /*0008*/ 	.byte	0x04, 0x17
        /*000a*/ 	.short	(.L_552 - .L_551)
.L_551:
        /*000c*/ 	.word	0x00000000
        /*0010*/ 	.short	0x0002
        /*0012*/ 	.short	0x0010
        /*0014*/ 	.byte	0x00, 0xf0, 0x11, 0x00


	//----- nvinfo : EIATTR_KPARAM_INFO
	.align		4
.L_552:
        /*0018*/ 	.byte	0x04, 0x17
        /*001a*/ 	.short	(.L_554 - .L_553)
.L_553:
        /*001c*/ 	.word	0x00000000
        /*0020*/ 	.short	0x0001
        /*0022*/ 	.short	0x0008
        /*0024*/ 	.byte	0x00, 0xf5, 0x21, 0x00


	//----- nvinfo : EIATTR_KPARAM_INFO
	.align		4
.L_554:
        /*0028*/ 	.byte	0x04, 0x17
        /*002a*/ 	.short	(.L_556 - .L_555)
.L_555:
        /*002c*/ 	.word	0x00000000
        /*0030*/ 	.short	0x0000
        /*0032*/ 	.short	0x0000
        /*0034*/ 	.byte	0x00, 0xf5, 0x21, 0x00


	//----- nvinfo : EIATTR_SPARSE_MMA_MASK
	.align		4
.L_556:
        /*0038*/ 	.byte	0x03, 0x50
        /*003a*/ 	.short	0x0000


	//----- nvinfo : EIATTR_MAXREG_COUNT
	.align		4
        /*003c*/ 	.byte	0x03, 0x1b
        /*003e*/ 	.short	0x00ff


	//----- nvinfo : EIATTR_MERCURY_ISA_VERSION
	.align		4
        /*0040*/ 	.byte	0x03, 0x5f
        /*0042*/ 	.short	0x0101


	//----- nvinfo : EIATTR_VRC_CTA_INIT_COUNT
	.align		4
        /*0044*/ 	.byte	0x02, 0x4a
	.zero		1
	.zero		1


	//----- nvinfo : EIATTR_EXIT_INSTR_OFFSETS
	.align		4
        /*0048*/ 	.byte	0x04, 0x1c
        /*004a*/ 	.short	(.L_558 - .L_557)


	//   ....[0]....
.L_557:
        /*004c*/ 	.word	0x00000070


	//   ....[1]....
        /*0050*/ 	.word	0x00000270


	//----- nvinfo : EIATTR_CRS_STACK_SIZE
	.align		4
.L_558:
        /*0054*/ 	.byte	0x04, 0x1e
        /*0056*/ 	.short	(.L_560 - .L_559)
.L_559:
        /*0058*/ 	.word	0x00000000


	//----- nvinfo : EIATTR_CBANK_PARAM_SIZE
	.align		4
.L_560:
        /*005c*/ 	.byte	0x03, 0x19
        /*005e*/ 	.short	0x0014


	//----- nvinfo : EIATTR_PARAM_CBANK
	.align		4
        /*0060*/ 	.byte	0x04, 0x0a
        /*0062*/ 	.short	(.L_562 - .L_561)
	.align		4
.L_561:
        /*0064*/ 	.word	index@(.nv.constant0.a4c_atanf32)
        /*0068*/ 	.short	0x0380
        /*006a*/ 	.short	0x0014


	//----- nvinfo : EIATTR_SW_WAR
	.align		4
.L_562:
        /*006c*/ 	.byte	0x04, 0x36
        /*006e*/ 	.short	(.L_564 - .L_563)
.L_563:
        /*0070*/ 	.word	0x00000008
.L_564:


//--------------------- .nv.info.a4c_asinf32      --------------------------
	.section	.nv.info.a4c_asinf32,"",@"SHT_CUDA_INFO"
	.sectionflags	@""
	.align	4


	//----- nvinfo : EIATTR_CUDA_API_VERSION
	.align		4
        /*0000*/ 	.byte	0x04, 0x37
        /*0002*/ 	.short	(.L_566 - .L_565)
.L_565:
        /*0004*/ 	.word	0x00000082


	//----- nvinfo : EIATTR_KPARAM_INFO
	.align		4
.L_566:
        /*0008*/ 	.byte	0x04, 0x17
        /*000a*/ 	.short	(.L_568 - .L_567)
.L_567:
        /*000c*/ 	.word	0x00000000
        /*0010*/ 	.short	0x0002
        /*0012*/ 	.short	0x0010
        /*0014*/ 	.byte	0x00, 0xf0, 0x11, 0x00


	//----- nvinfo : EIATTR_KPARAM_INFO
	.align		4
.L_568:
        /*0018*/ 	.byte	0x04, 0x17
        /*001a*/ 	.short	(.L_570 - .L_569)
.L_569:
        /*001c*/ 	.word	0x00000000
        /*0020*/ 	.short	0x0001
        /*0022*/ 	.short	0x0008
        /*0024*/ 	.byte	0x00, 0xf5, 0x21, 0x00


	//----- nvinfo : EIATTR_KPARAM_INFO
	.align		4
.L_570:
        /*0028*/ 	.byte	0x04, 0x17
        /*002a*/ 	.short	(.L_572 - .L_571)
.L_571:
        /*002c*/ 	.word	0x00000000
        /*0030*/ 	.short	0x0000
        /*0032*/ 	.short	0x0000
        /*0034*/ 	.byte	0x00, 0xf5, 0x21, 0x00


	//----- nvinfo : EIATTR_SPARSE_MMA_MASK
	.align		4
.L_572:
        /*0038*/ 	.byte	0x03, 0x50
        /*003a*/ 	.short	0x0000


	//----- nvinfo : EIATTR_MAXREG_COUNT
	.align		4
        /*003c*/ 	.byte	0x03, 0x1b
        /*003e*/ 	.short	0x00ff


	//----- nvinfo : EIATTR_MERCURY_ISA_VERSION
	.align		4
        /*0040*/ 	.byte	0x03, 0x5f
        /*0042*/ 	.short	0x0101


	//----- nvinfo : EIATTR_VRC_CTA_INIT_COUNT
	.align		4
        /*0044*/ 	.byte	0x02, 0x4a
	.zero		1
	.zero		1


	//----- nvinfo : EIATTR_EXIT_INSTR_OFFSETS
	.align		4
        /*0048*/ 	.byte	0x04, 0x1c
        /*004a*/ 	.short	(.L_574 - .L_573)


	//   ....[0]....
.L_573:
        /*004c*/ 	.word	0x00000070


	//   ....[1]....
        /*0050*/ 	.word	0x000002d0


	//----- nvinfo : EIATTR_CRS_STACK_SIZE
	.align		4
.L_574:
        /*0054*/ 	.byte	0x04, 0x1e
        /*0056*/ 	.short	(.L_576 - .L_575)
.L_575:
        /*0058*/ 	.word	0x00000000


	//----- nvinfo : EIATTR_CBANK_PARAM_SIZE
	.align		4
.L_576:
        /*005c*/ 	.byte	0x03, 0x19
        /*005e*/ 	.short	0x0014


	//----- nvinfo : EIATTR_PARAM_CBANK
	.align		4
        /*0060*/ 	.byte	0x04, 0x0a
        /*0062*/ 	.short	(.L_578 - .L_577)
	.align		4
.L_577:
        /*0064*/ 	.word	index@(.nv.constant0.a4c_asinf32)
        /*0068*/ 	.short	0x0380
        /*006a*/ 	.short	0x0014


	//----- nvinfo : EIATTR_SW_WAR
	.align		4
.L_578:
        /*006c*/ 	.byte	0x04, 0x36
        /*006e*/ 	.short	(.L_580 - .L_579)
.L_579:
        /*0070*/ 	.word	0x00000008
.L_580:


//--------------------- .nv.info.a4c_acosf32      --------------------------
	.section	.nv.info.a4c_acosf32,"",@"SHT_CUDA_INFO"
	.sectionflags	@""
	.align	4


	//----- nvinfo : EIATTR_CUDA_API_VERSION
	.align		4
        /*0000*/ 	.byte	0x04, 0x37
        /*0002*/ 	.short	(.L_582 - .L_581)
.L_581:
        /*0004*/ 	.word	0x00000082


	//----- nvinfo : EIATTR_KPARAM_INFO
	.align		4
.L_582:
        /*0008*/ 	.byte	0x04, 0x17
        /*000a*/ 	.short	(.L_584 - .L_583)
.L_583:
        /*000c*/ 	.word	0x00000000
        /*0010*/ 	.short	0x0002
        /*0012*/ 	.short	0x0010
        /*0014*/ 	.byte	0x00, 0xf0, 0x11, 0x00


	//----- nvinfo : EIATTR_KPARAM_INFO
	.align		4
.L_584:
        /*0018*/ 	.byte	0x04, 0x17
        /*001a*/ 	.short	(.L_586 - .L_585)
.L_585:
        /*001c*/ 	.word	0x00000000
        /*0020*/ 	.short	0x0001
        /*0022*/ 	.short	0x0008
        /*0024*/ 	.byte	0x00, 0xf5, 0x21, 0x00


	//----- nvinfo : EIATTR_KPARAM_INFO
	.align		4
.L_586:
        /*0028*/ 	.byte	0x04, 0x17
        /*002a*/ 	.short	(.L_588 - .L_587)
.L_587:
        /*002c*/ 	.word	0x00000000
        /*0030*/ 	.short	0x0000
        /*0032*/ 	.short	0x0000
        /*0034*/ 	.byte	0x00, 0xf5, 0x21, 0x00


	//----- nvinfo : EIATTR_SPARSE_MMA_MASK
	.align		4
.L_588:
        /*0038*/ 	.byte	0x03, 0x50
        /*003a*/ 	.short	0x0000


	//----- nvinfo : EIATTR_MAXREG_COUNT
	.align		4
        /*003c*/ 	.byte	0x03, 0x1b
        /*003e*/ 	.short	0x00ff


	//----- nvinfo : EIATTR_MERCURY_ISA_VERSION
	.align		4
        /*0040*/ 	.byte	0x03, 0x5f
        /*0042*/ 	.short	0x0101


	//----- nvinfo : EIATTR_VRC_CTA_INIT_COUNT
	.align		4
        /*0044*/ 	.byte	0x02, 0x4a
	.zero		1
	.zero		1


	//----- nvinfo : EIATTR_EXIT_INSTR_OFFSETS
	.align		4
        /*0048*/ 	.byte	0x04, 0x1c
        /*004a*/ 	.short	(.L_590 - .L_589)


	//   ....[0]....
.L_589:
        /*004c*/ 	.word	0x00000070


	//   ....[1]....
        /*0050*/ 	.word	0x000002e0


	//----- nvinfo : EIATTR_CRS_STACK_SIZE
	.align		4
.L_590:
        /*0054*/ 	.byte	0x04, 0x1e
        /*0056*/ 	.short	(.L_592 - .L_591)
.L_591:
        /*0058*/ 	.word	0x00000000


	//----- nvinfo : EIATTR_CBANK_PARAM_SIZE
	.align		4
.L_592:
        /*005c*/ 	.byte	0x03, 0x19
        /*005e*/ 	.short	0x0014


	//----- nvinfo : EIATTR_PARAM_CBANK
	.align		4
        /*0060*/ 	.byte	0x04, 0x0a
        /*0062*/ 	.short	(.L_594 - .L_593)
	.align		4
.L_593:
        /*0064*/ 	.word	index@(.nv.constant0.a4c_acosf32)
        /*0068*/ 	.short	0x0380
        /*006a*/ 	.short	0x0014


	//----- nvinfo : EIATTR_SW_WAR
	.align		4
.L_594:
        /*006c*/ 	.byte	0x04, 0x36
        /*006e*/ 	.short	(.L_596 - .L_595)
.L_595:
        /*0070*/ 	.word	0x00000008
.L_596:


//--------------------- .nv.info.a4c_tanf32       --------------------------
	.section	.nv.info.a4c_tanf32,"",@"SHT_CUDA_INFO"
	.sectionflags	@""
	.align	4


	//----- nvinfo : EIATTR_CUDA_API_VERSION
	.align		4
        /*0000*/ 	.byte	0x04, 0x37
        /*0002*/ 	.short	(.L_598 - .L_597)
.L_597:
        /*0004*/ 	.word	0x00000082


	//----- nvinfo : EIATTR_KPARAM_INFO
	.align		4
.L_598:
        /*0008*/ 	.byte	0x04, 0x17
        /*000a*/ 	.short	(.L_600 - .L_599)
.L_599:
        /*000c*/ 	.word	0x00000000
        /*0010*/ 	.short	0x0002
        /*0012*/ 	.short	0x0010
        /*0014*/ 	.byte	0x00, 0xf0, 0x11, 0x00


	//----- nvinfo : EIATTR_KPARAM_INFO
	.align		4
.L_600:
        /*0018*/ 	.byte	0x04, 0x17
        /*001a*/ 	.short	(.L_602 - .L_601)
.L_601:
        /*001c*/ 	.word	0x00000000
        /*0020*/ 	.short	0x0001
        /*0022*/ 	.short	0x0008
        /*0024*/ 	.byte	0x00, 0xf5, 0x21, 0x00


	//----- nvinfo : EIATTR_KPARAM_INFO
	.align		4
.L_602:
        /*0028*/ 	.byte	0x04, 0x17
        /*002a*/ 	.short	(.L_604 - .L_603)
.L_603:
        /*002c*/ 	.word	0x00000000
        /*0030*/ 	.short	0x0000
        /*0032*/ 	.short	0x0000
        /*0034*/ 	.byte	0x00, 0xf5, 0x21, 0x00


	//----- nvinfo : EIATTR_SPARSE_MMA_MASK
	.align		4
.L_604:
        /*0038*/ 	.byte	0x03, 0x50
        /*003a*/ 	.short	0x0000


	//----- nvinfo : EIATTR_MAXREG_COUNT
	.align		4
        /*003c*/ 	.byte	0x03, 0x1b
        /*003e*/ 	.short	0x00ff


	//----- nvinfo : EIATTR_MERCURY_ISA_VERSION
	.align		4
        /*0040*/ 	.byte	0x03, 0x5f
        /*0042*/ 	.short	0x0101


	//----- nvinfo : EIATTR_VRC_CTA_INIT_COUNT
	.align		4
        /*0044*/ 	.byte	0x02, 0x4a
	.zero		1
	.zero		1


	//----- nvinfo : EIATTR_EXIT_INSTR_OFFSETS
	.align		4
        /*0048*/ 	.byte	0x04, 0x1c
        /*004a*/ 	.short	(.L_606 - .L_605)


	//   ....[0]....
.L_605:
        /*004c*/ 	.word	0x00000070


	//   ....[1]....
        /*0050*/ 	.word	0x000008c0


	//----- nvinfo : EIATTR_CRS_STACK_SIZE
	.align		4
.L_606:
        /*0054*/ 	.byte	0x04, 0x1e
        /*0056*/ 	.short	(.L_608 - .L_607)
.L_607:
        /*0058*/ 	.word	0x00000000


	//----- nvinfo : EIATTR_CBANK_PARAM_SIZE
	.align		4
.L_608:
        /*005c*/ 	.byte	0x03, 0x19
        /*005e*/ 	.short	0x0014


	//----- nvinfo : EIATTR_PARAM_CBANK
	.align		4
        /*0060*/ 	.byte	0x04, 0x0a
        /*0062*/ 	.short	(.L_610 - .L_609)
	.align		4
.L_609:
        /*0064*/ 	.word	index@(.nv.constant0.a4c_tanf32)
        /*0068*/ 	.short	0x0380
        /*006a*/ 	.short	0x0014


	//----- nvinfo : EIATTR_SW_WAR
	.align		4
.L_610:
        /*006c*/ 	.byte	0x04, 0x36
        /*006e*/ 	.short	(.L_612 - .L_611)
.L_611:
        /*0070*/ 	.word	0x00000008
.L_612:


//--------------------- .nv.info.a4c_sinf32       --------------------------
	.section	.nv.info.a4c_sinf32,"",@"SHT_CUDA_INFO"
	.sectionflags	@""
	.align	4


	//----- nvinfo : EIATTR_CUDA_API_VERSION
	.align		4
        /*0000*/ 	.byte	0x04, 0x37
        /*0002*/ 	.short	(.L_614 - .L_613)
.L_613:
        /*0004*/ 	.word	0x00000082


	//----- nvinfo : EIATTR_KPARAM_INFO
	.align		4
.L_614:
        /*0008*/ 	.byte	0x04, 0x17
        /*000a*/ 	.short	(.L_616 - .L_615)
.L_615:
        /*000c*/ 	.word	0x00000000
        /*0010*/ 	.short	0x0002
        /*0012*/ 	.short	0x0010
        /*0014*/ 	.byte	0x00, 0xf0, 0x11, 0x00


	//----- nvinfo : EIATTR_KPARAM_INFO
	.align		4
.L_616:
        /*0018*/ 	.byte	0x04, 0x17
        /*001a*/ 	.short	(.L_618 - .L_617)
.L_617:
        /*001c*/ 	.word	0x00000000
        /*0020*/ 	.short	0x0001
        /*0022*/ 	.short	0x0008
        /*0024*/ 	.byte	0x00, 0xf5, 0x21, 0x00


	//----- nvinfo : EIATTR_KPARAM_INFO
	.align		4
.L_618:
        /*0028*/ 	.byte	0x04, 0x17
        /*002a*/ 	.short	(.L_620 - .L_619)
.L_619:
        /*002c*/ 	.word	0x00000000
        /*0030*/ 	.short	0x0000
        /*0032*/ 	.short	0x0000
        /*0034*/ 	.byte	0x00, 0xf5, 0x21, 0x00


	//----- nvinfo : EIATTR_SPARSE_MMA_MASK
	.align		4
.L_620:
        /*0038*/ 	.byte	0x03, 0x50
        /*003a*/ 	.short	0x0000


	//----- nvinfo : EIATTR_MAXREG_COUNT
	.align		4
        /*003c*/ 	.byte	0x03, 0x1b
        /*003e*/ 	.short	0x00ff


	//----- nvinfo : EIATTR_MERCURY_ISA_VERSION
	.align		4
        /*0040*/ 	.byte	0x03, 0x5f
        /*0042*/ 	.short	0x0101


	//----- nvinfo : EIATTR_VRC_CTA_INIT_COUNT
	.align		4
        /*0044*/ 	.byte	0x02, 0x4a
	.zero		1
	.zero		1


	//----- nvinfo : EIATTR_EXIT_INSTR_OFFSETS
	.align		4
        /*0048*/ 	.byte	0x04, 0x1c
        /*004a*/ 	.short	(.L_622 - .L_621)


	//   ....[0]....
.L_621:
        /*004c*/ 	.word	0x00000070


	//   ....[1]....
        /*0050*/ 	.word	0x00000900


	//----- nvinfo : EIATTR_CRS_STACK_SIZE
	.align		4
.L_622:
        /*0054*/ 	.byte	0x04, 0x1e
        /*0056*/ 	.short	(.L_624 - .L_623)
.L_623:
        /*0058*/ 	.word	0x00000000


	//----- nvinfo : EIATTR_CBANK_PARAM_SIZE
	.align		4
.L_624:
        /*005c*/ 	.byte	0x03, 0x19
        /*005e*/ 	.short	0x0014


	//----- nvinfo : EIATTR_PARAM_CBANK
	.align		4
        /*0060*/ 	.byte	0x04, 0x0a
        /*0062*/ 	.short	(.L_626 - .L_625)
	.align		4
.L_625:
        /*0064*/ 	.word	index@(.nv.constant0.a4c_sinf32)
        /*0068*/ 	.short	0x0380
        /*006a*/ 	.short	0x0014


	//----- nvinfo : EIATTR_SW_WAR
	.align		4
.L_626:
        /*006c*/ 	.byte	0x04, 0x36
        /*006e*/ 	.short	(.L_628 - .L_627)
.L_627:
        /*0070*/ 	.word	0x00000008
.L_628:


//--------------------- .nv.info.a4c_cosf32       --------------------------
	.section	.nv.info.a4c_cosf32,"",@"SHT_CUDA_INFO"
	.sectionflags	@""
	.align	4


	//----- nvinfo : EIATTR_CUDA_API_VERSION
	.align		4
        /*0000*/ 	.byte	0x04, 0x37
        /*0002*/ 	.short	(.L_630 - .L_629)
.L_629:
        /*0004*/ 	.word	0x00000082


	//----- nvinfo : EIATTR_KPARAM_INFO
	.align		4
.L_630:
        /*0008*/ 	.byte	0x04, 0x17
        /*000a*/ 	.short	(.L_632 - .L_631)
.L_631:
        /*000c*/ 	.word	0x00000000
        /*0010*/ 	.short	0x0002
        /*0012*/ 	.short	0x0010
        /*0014*/ 	.byte	0x00, 0xf0, 0x11, 0x00


	//----- nvinfo : EIATTR_KPARAM_INFO
	.align		4
.L_632:
        /*0018*/ 	.byte	0x04, 0x17
        /*001a*/ 	.short	(.L_634 - .L_633)
.L_633:
        /*001c*/ 	.word	0x00000000
        /*0020*/ 	.short	0x0001
        /*0022*/ 	.short	0x0008
        /*0024*/ 	.byte	0x00, 0xf5, 0x21, 0x00


	//----- nvinfo : EIATTR_KPARAM_INFO
	.align		4
.L_634:
        /*0028*/ 	.byte	0x04, 0x17
        /*002a*/ 	.short	(.L_636 - .L_635)
.L_635:
        /*002c*/ 	.word	0x00000000
        /*0030*/ 	.short	0x0000
        /*0032*/ 	.short	0x0000
        /*0034*/ 	.byte	0x00, 0xf5, 0x21, 0x00


	//----- nvinfo : EIATTR_SPARSE_MMA_MASK
	.align		4
.L_636:
        /*0038*/ 	.byte	0x03, 0x50
        /*003a*/ 	.short	0x0000


	//----- nvinfo : EIATTR_MAXREG_COUNT
	.align		4
        /*003c*/ 	.byte	0x03, 0x1b
        /*003e*/ 	.short	0x00ff


	//----- nvinfo : EIATTR_MERCURY_ISA_VERSION
	.align		4
        /*0040*/ 	.byte	0x03, 0x5f
        /*0042*/ 	.short	0x0101


	//----- nvinfo : EIATTR_VRC_CTA_INIT_COUNT
	.align		4
        /*0044*/ 	.byte	0x02, 0x4a
	.zero		1
	.zero		1


	//----- nvinfo : EIATTR_EXIT_INSTR_OFFSETS
	.align		4
        /*0048*/ 	.byte	0x04, 0x1c
        /*004a*/ 	.short	(.L_638 - .L_637)


	//   ....[0]....
.L_637:
        /*004c*/ 	.word	0x00000070


	//   ....[1]....
        /*0050*/ 	.word	0x00000910


	//----- nvinfo : EIATTR_CRS_STACK_SIZE
	.align		4
.L_638:
        /*0054*/ 	.byte	0x04, 0x1e
        /*0056*/ 	.short	(.L_640 - .L_639)
.L_639:
        /*0058*/ 	.word	0x00000000


	//----- nvinfo : EIATTR_CBANK_PARAM_SIZE
	.align		4
.L_640:
        /*005c*/ 	.byte	0x03, 0x19
        /*005e*/ 	.short	0x0014


	//----- nvinfo : EIATTR_PARAM_CBANK
	.align		4
        /*0060*/ 	.byte	0x04, 0x0a
        /*0062*/ 	.short	(.L_642 - .L_641)
	.align		4
.L_641:
        /*0064*/ 	.word	index@(.nv.constant0.a4c_cosf32)
        /*0068*/ 	.short	0x0380
        /*006a*/ 	.short	0x0014


	//----- nvinfo : EIATTR_SW_WAR
	.align		4
.L_642:
        /*006c*/ 	.byte	0x04, 0x36
        /*006e*/ 	.short	(.L_644 - .L_643)
.L_643:
        /*0070*/ 	.word	0x00000008
.L_644:


//--------------------- .nv.info.a4c_copysignf32  --------------------------
	.section	.nv.info.a4c_copysignf32,"",@"SHT_CUDA_INFO"
	.sectionflags	@""
	.align	4


	//----- nvinfo : EIATTR_CUDA_API_VERSION
	.align		4
        /*0000*/ 	.byte	0x04, 0x37
        /*0002*/ 	.short	(.L_646 - .L_645)
.L_645:
        /*0004*/ 	.word	0x00000082


	//----- nvinfo : EIATTR_KPARAM_INFO
	.align		4
.L_646:
        /*0008*/ 	.byte	0x04, 0x17
        /*000a*/ 	.short	(.L_648 - .L_647)
.L_647:
        /*000c*/ 	.word	0x00000000
        /*0010*/ 	.short	0x0003
        /*0012*/ 	.short	0x0018
        /*0014*/ 	.byte	0x00, 0xf0, 0x11, 0x00


	//----- nvinfo : EIATTR_KPARAM_INFO
	.align		4
.L_648:
        /*0018*/ 	.byte	0x04, 0x17
        /*001a*/ 	.short	(.L_650 - .L_649)
.L_649:
        /*001c*/ 	.word	0x00000000
        /*0020*/ 	.short	0x0002
        /*0022*/ 	.short	0x0010
        /*0024*/ 	.byte	0x00, 0xf5, 0x21, 0x00


	//----- nvinfo : EIATTR_KPARAM_INFO
	.align		4
.L_650:
        /*0028*/ 	.byte	0x04, 0x17
        /*002a*/ 	.short	(.L_652 - .L_651)
.L_651:
        /*002c*/ 	.word	0x00000000
        /*0030*/ 	.short	0x0001
        /*0032*/ 	.short	0x0008
        /*0034*/ 	.byte	0x00, 0xf5, 0x21, 0x00


	//----- nvinfo : EIATTR_KPARAM_INFO
	.align		4
.L_652:
        /*0038*/ 	.byte	0x04, 0x17
        /*003a*/ 	.short	(.L_654 - .L_653)
.L_653:
        /*003c*/ 	.word	0x00000000
        /*0040*/ 	.short	0x0000
        /*0042*/ 	.short	0x0000
        /*0044*/ 	.byte	0x00, 0xf5, 0x21, 0x00


	//----- nvinfo : EIATTR_SPARSE_MMA_MASK
	.align		4
.L_654:
        /*0048*/ 	.byte	0x03, 0x50
        /*004a*/ 	.short	0x0000


	//----- nvinfo : EIATTR_MAXREG_COUNT
	.align		4
        /*004c*/ 	.byte	0x03, 0x1b
        /*004e*/ 	.short	0x00ff


	//----- nvinfo : EIATTR_MERCURY_ISA_VERSION
	.align		4
        /*0050*/ 	.byte	0x03, 0x5f
        /*0052*/ 	.short	0x0101


	//----- nvinfo : EIATTR_VRC_CTA_INIT_COUNT
	.align		4
        /*0054*/ 	.byte	0x02, 0x4a
	.zero		1
	.zero		1


	//----- nvinfo : EIATTR_EXIT_INSTR_OFFSETS
	.align		4
        /*0058*/ 	.byte	0x04, 0x1c
        /*005a*/ 	.short	(.L_656 - .L_655)


	//   ....[0]....
.L_655:
        /*005c*/ 	.word	0x00000070


	//   ....[1]....
        /*0060*/ 	.word	0x00000180


	//----- nvinfo : EIATTR_CRS_STACK_SIZE
	.align		4
.L_656:
        /*0064*/ 	.byte	0x04, 0x1e
        /*0066*/ 	.short	(.L_658 - .L_657)
.L_657:
        /*0068*/ 	.word	0x00000000


	//----- nvinfo : EIATTR_CBANK_PARAM_SIZE
	.align		4
.L_658:
        /*006c*/ 	.byte	0x03, 0x19
        /*006e*/ 	.short	0x001c


	//----- nvinfo : EIATTR_PARAM_CBANK
	.align		4
        /*0070*/ 	.byte	0x04, 0x0a
        /*0072*/ 	.short	(.L_660 - .L_659)
	.align		4
.L_659:
        /*0074*/ 	.word	index@(.nv.constant0.a4c_copysignf32)
        /*0078*/ 	.short	0x0380
        /*007a*/ 	.short	0x001c


	//----- nvinfo : EIATTR_SW_WAR
	.align		4
.L_660:
        /*007c*/ 	.byte	0x04, 0x36
        /*007e*/ 	.short	(.L_662 - .L_661)
.L_661:
        /*0080*/ 	.word	0x00000008
.L_662:


//--------------------- .nv.info.a4c_minf32       --------------------------
	.section	.nv.info.a4c_minf32,"",@"SHT_CUDA_INFO"
	.sectionflags	@""
	.align	4


	//----- nvinfo : EIATTR_CUDA_API_VERSION
	.align		4
        /*0000*/ 	.byte	0x04, 0x37
        /*0002*/ 	.short	(.L_664 - .L_663)
.L_663:
        /*0004*/ 	.word	0x00000082


	//----- nvinfo : EIATTR_KPARAM_INFO
	.align		4
.L_664:
        /*0008*/ 	.byte	0x04, 0x17
        /*000a*/ 	.short	(.L_666 - .L_665)
.L_665:
        /*000c*/ 	.word	0x00000000
        /*0010*/ 	.short	0x0003
        /*0012*/ 	.short	0x0018
        /*0014*/ 	.byte	0x00, 0xf0, 0x11, 0x00


	//----- nvinfo : EIATTR_KPARAM_INFO
	.align		4
.L_666:
        /*0018*/ 	.byte	0x04, 0x17
        /*001a*/ 	.short	(.L_668 - .L_667)
.L_667:
        /*001c*/ 	.word	0x00000000
        /*0020*/ 	.short	0x0002
        /*0022*/ 	.short	0x0010
        /*0024*/ 	.byte	0x00, 0xf5, 0x21, 0x00


	//----- nvinfo : EIATTR_KPARAM_INFO
	.align		4
.L_668:
        /*0028*/ 	.byte	0x04, 0x17
        /*002a*/ 	.short	(.L_670 - .L_669)
.L_669:
        /*002c*/ 	.word	0x00000000
        /*0030*/ 	.short	0x0001
        /*0032*/ 	.short	0x0008
        /*0034*/ 	.byte	0x00, 0xf5, 0x21, 0x00


	//----- nvinfo : EIATTR_KPARAM_INFO
	.align		4
.L_670:
        /*0038*/ 	.byte	0x04, 0x17
        /*003a*/ 	.short	(.L_672 - .L_671)
.L_671:
        /*003c*/ 	.word	0x00000000
        /*0040*/ 	.short	0x0000
        /*0042*/ 	.short	0x0000
        /*0044*/ 	.byte	0x00, 0xf5, 0x21, 0x00


	//----- nvinfo : EIATTR_SPARSE_MMA_MASK
	.align		4
.L_672:
        /*0048*/ 	.byte	0x03, 0x50
        /*004a*/ 	.short	0x0000


	//----- nvinfo : EIATTR_MAXREG_COUNT
	.align		4
        /*004c*/ 	.byte	0x03, 0x1b
        /*004e*/ 	.short	0x00ff


	//----- nvinfo : EIATTR_MERCURY_ISA_VERSION
	.align		4
        /*0050*/ 	.byte	0x03, 0x5f
        /*0052*/ 	.short	0x0101


	//----- nvinfo : EIATTR_VRC_CTA_INIT_COUNT
	.align		4
        /*0054*/ 	.byte	0x02, 0x4a
	.zero		1
	.zero		1


	//----- nvinfo : EIATTR_EXIT_INSTR_OFFSETS
	.align		4
        /*0058*/ 	.byte	0x04, 0x1c
        /*005a*/ 	.short	(.L_674 - .L_673)


	//   ....[0]....
.L_673:
        /*005c*/ 	.word	0x00000070


	//   ....[1]....
        /*0060*/ 	.word	0x00000180


	//----- nvinfo : EIATTR_CRS_STACK_SIZE
	.align		4
.L_674:
        /*0064*/ 	.byte	0x04, 0x1e
        /*0066*/ 	.short	(.L_676 - .L_675)
.L_675:
        /*0068*/ 	.word	0x00000000


	//----- nvinfo : EIATTR_CBANK_PARAM_SIZE
	.align		4
.L_676:
        /*006c*/ 	.byte	0x03, 0x19
        /*006e*/ 	.short	0x001c


	//----- nvinfo : EIATTR_PARAM_CBANK
	.align		4
        /*0070*/ 	.byte	0x04, 0x0a
        /*0072*/ 	.short	(.L_678 - .L_677)
	.align		4
.L_677:
        /*0074*/ 	.word	index@(.nv.constant0.a4c_minf32)
        /*0078*/ 	.short	0x0380
        /*007a*/ 	.short	0x001c


	//----- nvinfo : EIATTR_SW_WAR
	.align		4
.L_678:
        /*007c*/ 	.byte	0x04, 0x36
        /*007e*/ 	.short	(.L_680 - .L_679)
.L_679:
        /*0080*/ 	.word	0x00000008
.L_680:


//--------------------- .nv.info.a4c_maxf32       --------------------------
	.section	.nv.info.a4c_maxf32,"",@"SHT_CUDA_INFO"
	.sectionflags	@""
	.align	4


	//----- nvinfo : EIATTR_CUDA_API_VERSION
	.align		4
        /*0000*/ 	.byte	0x04, 0x37
        /*0002*/ 	.short	(.L_682 - .L_681)
.L_681:
        /*0004*/ 	.word	0x00000082


	//----- nvinfo : EIATTR_KPARAM_INFO
	.align		4
.L_682:
        /*0008*/ 	.byte	0x04, 0x17
        /*000a*/ 	.short	(.L_684 - .L_683)
.L_683:
        /*000c*/ 	.word	0x00000000
        /*0010*/ 	.short	0x0003
        /*0012*/ 	.short	0x0018
        /*0014*/ 	.byte	0x00, 0xf0, 0x11, 0x00


	//----- nvinfo : EIATTR_KPARAM_INFO
	.align		4
.L_684:
        /*0018*/ 	.byte	0x04, 0x17
        /*001a*/ 	.short	(.L_686 - .L_685)
.L_685:
        /*001c*/ 	.word	0x00000000
        /*0020*/ 	.short	0x0002
        /*0022*/ 	.short	0x0010
        /*0024*/ 	.byte	0x00, 0xf5, 0x21, 0x00


	//----- nvinfo : EIATTR_KPARAM_INFO
	.align		4
.L_686:
        /*0028*/ 	.byte	0x04, 0x17
        /*002a*/ 	.short	(.L_688 - .L_687)
.L_687:
        /*002c*/ 	.word	0x00000000
        /*0030*/ 	.short	0x0001
        /*0032*/ 	.short	0x0008
        /*0034*/ 	.byte	0x00, 0xf5, 0x21, 0x00


	//----- nvinfo : EIATTR_KPARAM_INFO
	.align		4
.L_688:
        /*0038*/ 	.byte	0x04, 0x17
        /*003a*/ 	.short	(.L_690 - .L_689)
.L_689:
        /*003c*/ 	.word	0x00000000
        /*0040*/ 	.short	0x0000
        /*0042*/ 	.short	0x0000
        /*0044*/ 	.byte	0x00, 0xf5, 0x21, 0x00


	//----- nvinfo : EIATTR_SPARSE_MMA_MASK
	.align		4
.L_690:
        /*0048*/ 	.byte	0x03, 0x50
        /*004a*/ 	.short	0x0000


	//----- nvinfo : EIATTR_MAXREG_COUNT
	.align		4
        /*004c*/ 	.byte	0x03, 0x1b
        /*004e*/ 	.short	0x00ff


	//----- nvinfo : EIATTR_MERCURY_ISA_VERSION
	.align		4
        /*0050*/ 	.byte	0x03, 0x5f
        /*0052*/ 	.short	0x0101


	//----- nvinfo : EIATTR_VRC_CTA_INIT_COUNT
	.align		4
        /*0054*/ 	.byte	0x02, 0x4a
	.zero		1
	.zero		1


	//----- nvinfo : EIATTR_EXIT_INSTR_OFFSETS
	.align		4
        /*0058*/ 	.byte	0x04, 0x1c
        /*005a*/ 	.short	(.L_692 - .L_691)


	//   ....[0]....
.L_691:
        /*005c*/ 	.word	0x00000070


	//   ....[1]....
        /*0060*/ 	.word	0x00000180


	//----- nvinfo : EIATTR_CRS_STACK_SIZE
	.align		4
.L_692:
        /*0064*/ 	.byte	0x04, 0x1e
        /*0066*/ 	.short	(.L_694 - .L_693)
.L_693:
        /*0068*/ 	.word	0x00000000


	//----- nvinfo : EIATTR_CBANK_PARAM_SIZE
	.align		4
.L_694:
        /*006c*/ 	.byte	0x03, 0x19
        /*006e*/ 	.short	0x001c


	//----- nvinfo : EIATTR_PARAM_CBANK
	.align		4
        /*0070*/ 	.byte	0x04, 0x0a
        /*0072*/ 	.short	(.L_696 - .L_695)
	.align		4
.L_695:
        /*0074*/ 	.word	index@(.nv.constant0.a4c_maxf32)
        /*0078*/ 	.short	0x0380
        /*007a*/ 	.short	0x001c


	//----- nvinfo : EIATTR_SW_WAR
	.align		4
.L_696:
        /*007c*/ 	.byte	0x04, 0x36
        /*007e*/ 	.short	(.L_698 - .L_697)
.L_697:
        /*0080*/ 	.word	0x00000008
.L_698:


//--------------------- .nv.info.a4c_absf32       --------------------------
	.section	.nv.info.a4c_absf32,"",@"SHT_CUDA_INFO"
	.sectionflags	@""
	.align	4


	//----- nvinfo : EIATTR_CUDA_API_VERSION
	.align		4
        /*0000*/ 	.byte	0x04, 0x37
        /*0002*/ 	.short	(.L_700 - .L_699)
.L_699:
        /*0004*/ 	.word	0x00000082


	//----- nvinfo : EIATTR_KPARAM_INFO
	.align		4
.L_700:
        /*0008*/ 	.byte	0x04, 0x17
        /*000a*/ 	.short	(.L_702 - .L_701)
.L_701:
        /*000c*/ 	.word	0x00000000
        /*0010*/ 	.short	0x0002
        /*0012*/ 	.short	0x0010
        /*0014*/ 	.byte	0x00, 0xf0, 0x11, 0x00


	//----- nvinfo : EIATTR_KPARAM_INFO
	.align		4
.L_702:
        /*0018*/ 	.byte	0x04, 0x17
        /*001a*/ 	.short	(.L_704 - .L_703)
.L_703:
        /*001c*/ 	.word	0x00000000
        /*0020*/ 	.short	0x0001
        /*0022*/ 	.short	0x0008
        /*0024*/ 	.byte	0x00, 0xf5, 0x21, 0x00


	//----- nvinfo : EIATTR_KPARAM_INFO
	.align		4
.L_704:
        /*0028*/ 	.byte	0x04, 0x17
        /*002a*/ 	.short	(.L_706 - .L_705)
.L_705:
        /*002c*/ 	.word	0x00000000
        /*0030*/ 	.short	0x0000
        /*0032*/ 	.short	0x0000
        /*0034*/ 	.byte	0x00, 0xf5, 0x21, 0x00


	//----- nvinfo : EIATTR_SPARSE_MMA_MASK
	.align		4
.L_706:
        /*0038*/ 	.byte	0x03, 0x50
        /*003a*/ 	.short	0x0000


	//----- nvinfo : EIATTR_MAXREG_COUNT
	.align		4
        /*003c*/ 	.byte	0x03, 0x1b
        /*003e*/ 	.short	0x00ff


	//----- nvinfo : EIATTR_MERCURY_ISA_VERSION
	.align		4
        /*0040*/ 	.byte	0x03, 0x5f
        /*0042*/ 	.short	0x0101


	//----- nvinfo : EIATTR_VRC_CTA_INIT_COUNT
	.align		4
        /*0044*/ 	.byte	0x02, 0x4a
	.zero		1
	.zero		1


	//----- nvinfo : EIATTR_EXIT_INSTR_OFFSETS
	.align		4
        /*0048*/ 	.byte	0x04, 0x1c
        /*004a*/ 	.short	(.L_708 - .L_707)


	//   ....[0]....
.L_707:
        /*004c*/ 	.word	0x00000070


	//   ....[1]....
        /*0050*/ 	.word	0x00000150


	//----- nvinfo : EIATTR_CRS_STACK_SIZE
	.align		4
.L_708:
        /*0054*/ 	.byte	0x04, 0x1e
        /*0056*/ 	.short	(.L_710 - .L_709)
.L_709:
        /*0058*/ 	.word	0x00000000


	//----- nvinfo : EIATTR_CBANK_PARAM_SIZE
	.align		4
.L_710:
        /*005c*/ 	.byte	0x03, 0x19
        /*005e*/ 	.short	0x0014


	//----- nvinfo : EIATTR_PARAM_CBANK
	.align		4
        /*0060*/ 	.byte	0x04, 0x0a
        /*0062*/ 	.short	(.L_712 - .L_711)
	.align		4
.L_711:
        /*0064*/ 	.word	index@(.nv.constant0.a4c_absf32)
        /*0068*/ 	.short	0x0380
        /*006a*/ 	.short	0x0014


	//----- nvinfo : EIATTR_SW_WAR
	.align		4
.L_712:
        /*006c*/ 	.byte	0x04, 0x36
        /*006e*/ 	.short	(.L_714 - .L_713)
.L_713:
        /*0070*/ 	.word	0x00000008
.L_714:


//--------------------- .nv.info.a4c_truncf32     --------------------------
	.section	.nv.info.a4c_truncf32,"",@"SHT_CUDA_INFO"
	.sectionflags	@""
	.align	4


	//----- nvinfo : EIATTR_CUDA_API_VERSION
	.align		4
        /*0000*/ 	.byte	0x04, 0x37
        /*0002*/ 	.short	(.L_716 - .L_715)
.L_715:
        /*0004*/ 	.word	0x00000082


	//----- nvinfo : EIATTR_KPARAM_INFO
	.align		4
.L_716:
        /*0008*/ 	.byte	0x04, 0x17
        /*000a*/ 	.short	(.L_718 - .L_717)
.L_717:
        /*000c*/ 	.word	0x00000000
        /*0010*/ 	.short	0x0002
        /*0012*/ 	.short	0x0010
        /*0014*/ 	.byte	0x00, 0xf0, 0x11, 0x00


	//----- nvinfo : EIATTR_KPARAM_INFO
	.align		4
.L_718:
        /*0018*/ 	.byte	0x04, 0x17
        /*001a*/ 	.short	(.L_720 - .L_719)
.L_719:
        /*001c*/ 	.word	0x00000000
        /*0020*/ 	.short	0x0001
        /*0022*/ 	.short	0x0008
        /*0024*/ 	.byte	0x00, 0xf5, 0x21, 0x00


	//----- nvinfo : EIATTR_KPARAM_INFO
	.align		4
.L_720:
        /*0028*/ 	.byte	0x04, 0x17
        /*002a*/ 	.short	(.L_722 - .L_721)
.L_721:
        /*002c*/ 	.word	0x00000000
        /*0030*/ 	.short	0x0000
        /*0032*/ 	.short	0x0000
        /*0034*/ 	.byte	0x00, 0xf5, 0x21, 0x00


	//----- nvinfo : EIATTR_SPARSE_MMA_MASK
	.align		4
.L_722:
        /*0038*/ 	.byte	0x03, 0x50
        /*003a*/ 	.short	0x0000


	//----- nvinfo : EIATTR_MAXREG_COUNT
	.align		4
        /*003c*/ 	.byte	0x03, 0x1b
        /*003e*/ 	.short	0x00ff


	//----- nvinfo : EIATTR_MERCURY_ISA_VERSION
	.align		4
        /*0040*/ 	.byte	0x03, 0x5f
        /*0042*/ 	.short	0x0101


	//----- nvinfo : EIATTR_VRC_CTA_INIT_COUNT
	.align		4
        /*0044*/ 	.byte	0x02, 0x4a
	.zero		1
	.zero		1


	//----- nvinfo : EIATTR_EXIT_INSTR_OFFSETS
	.align		4
        /*0048*/ 	.byte	0x04, 0x1c
        /*004a*/ 	.short	(.L_724 - .L_723)


	//   ....[0]....
.L_723:
        /*004c*/ 	.word	0x00000070


	//   ....[1]....
        /*0050*/ 	.word	0x00000150


	//----- nvinfo : EIATTR_CRS_STACK_SIZE
	.align		4
.L_724:
        /*0054*/ 	.byte	0x04, 0x1e
        /*0056*/ 	.short	(.L_726 - .L_725)
.L_725:
        /*0058*/ 	.word	0x00000000


	//----- nvinfo : EIATTR_CBANK_PARAM_SIZE
	.align		4
.L_726:
        /*005c*/ 	.byte	0x03, 0x19
        /*005e*/ 	.short	0x0014


	//----- nvinfo : EIATTR_PARAM_CBANK
	.align		4
        /*0060*/ 	.byte	0x04, 0x0a
        /*0062*/ 	.short	(.L_728 - .L_727)
	.align		4
.L_727:
        /*0064*/ 	.word	index@(.nv.constant0.a4c_truncf32)
        /*0068*/ 	.short	0x0380
        /*006a*/ 	.short	0x0014


	//----- nvinfo : EIATTR_SW_WAR
	.align		4
.L_728:
        /*006c*/ 	.byte	0x04, 0x36
        /*006e*/ 	.short	(.L_730 - .L_729)
.L_729:
        /*0070*/ 	.word	0x00000008
.L_730:


//--------------------- .nv.info.a4c_roundf32     --------------------------
	.section	.nv.info.a4c_roundf32,"",@"SHT_CUDA_INFO"
	.sectionflags	@""
	.align	4


	//----- nvinfo : EIATTR_CUDA_API_VERSION
	.align		4
        /*0000*/ 	.byte	0x04, 0x37
        /*0002*/ 	.short	(.L_732 - .L_731)
.L_731:
        /*0004*/ 	.word	0x00000082


	//----- nvinfo : EIATTR_KPARAM_INFO
	.align		4
.L_732:
        /*0008*/ 	.byte	0x04, 0x17
        /*000a*/ 	.short	(.L_734 - .L_733)
.L_733:
        /*000c*/ 	.word	0x00000000
        /*0010*/ 	.short	0x0002
        /*0012*/ 	.short	0x0010
        /*0014*/ 	.byte	0x00, 0xf0, 0x11, 0x00


	//----- nvinfo : EIATTR_KPARAM_INFO
	.align		4
.L_734:
        /*0018*/ 	.byte	0x04, 0x17
        /*001a*/ 	.short	(.L_736 - .L_735)
.L_735:
        /*001c*/ 	.word	0x00000000
        /*0020*/ 	.short	0x0001
        /*0022*/ 	.short	0x0008
        /*0024*/ 	.byte	0x00, 0xf5, 0x21, 0x00


	//----- nvinfo : EIATTR_KPARAM_INFO
	.align		4
.L_736:
        /*0028*/ 	.byte	0x04, 0x17
        /*002a*/ 	.short	(.L_738 - .L_737)
.L_737:
        /*002c*/ 	.word	0x00000000
        /*0030*/ 	.short	0x0000
        /*0032*/ 	.short	0x0000
        /*0034*/ 	.byte	0x00, 0xf5, 0x21, 0x00


	//----- nvinfo : EIATTR_SPARSE_MMA_MASK
	.align		4
.L_738:
        /*0038*/ 	.byte	0x03, 0x50
        /*003a*/ 	.short	0x0000


	//----- nvinfo : EIATTR_MAXREG_COUNT
	.align		4
        /*003c*/ 	.byte	0x03, 0x1b
        /*003e*/ 	.short	0x00ff


	//----- nvinfo : EIATTR_MERCURY_ISA_VERSION
	.align		4
        /*0040*/ 	.byte	0x03, 0x5f
        /*0042*/ 	.short	0x0101


	//----- nvinfo : EIATTR_VRC_CTA_INIT_COUNT
	.align		4
        /*0044*/ 	.byte	0x02, 0x4a
	.zero		1
	.zero		1


	//----- nvinfo : EIATTR_EXIT_INSTR_OFFSETS
	.align		4
        /*0048*/ 	.byte	0x04, 0x1c
        /*004a*/ 	.short	(.L_740 - .L_739)


	//   ....[0]....
.L_739:
        /*004c*/ 	.word	0x00000070


	//   ....[1]....
        /*0050*/ 	.word	0x00000180


	//----- nvinfo : EIATTR_CRS_STACK_SIZE
	.align		4
.L_740:
        /*0054*/ 	.byte	0x04, 0x1e
        /*0056*/ 	.short	(.L_742 - .L_741)
.L_741:
        /*0058*/ 	.word	0x00000000


	//----- nvinfo : EIATTR_CBANK_PARAM_SIZE
	.align		4
.L_742:
        /*005c*/ 	.byte	0x03, 0x19
        /*005e*/ 	.short	0x0014


	//----- nvinfo : EIATTR_PARAM_CBANK
	.align		4
        /*0060*/ 	.byte	0x04, 0x0a
        /*0062*/ 	.short	(.L_744 - .L_743)
	.align		4
.L_743:
        /*0064*/ 	.word	index@(.nv.constant0.a4c_roundf32)
        /*0068*/ 	.short	0x0380
        /*006a*/ 	.short	0x0014


	//----- nvinfo : EIATTR_SW_WAR
	.align		4
.L_744:
        /*006c*/ 	.byte	0x04, 0x36
        /*006e*/ 	.short	(.L_746 - .L_745)
.L_745:
        /*0070*/ 	.word	0x00000008
.L_746:


//--------------------- .nv.info.a4c_floorf32     --------------------------
	.section	.nv.info.a4c_floorf32,"",@"SHT_CUDA_INFO"
	.sectionflags	@""
	.align	4


	//----- nvinfo : EIATTR_CUDA_API_VERSION
	.align		4
        /*0000*/ 	.byte	0x04, 0x37
        /*0002*/ 	.short	(.L_748 - .L_747)
.L_747:
        /*0004*/ 	.word	0x00000082


	//----- nvinfo : EIATTR_KPARAM_INFO
	.align		4
.L_748:
        /*0008*/ 	.byte	0x04, 0x17
        /*000a*/ 	.short	(.L_750 - .L_749)
.L_749:
        /*000c*/ 	.word	0x00000000
        /*0010*/ 	.short	0x0002
        /*0012*/ 	.short	0x0010
        /*0014*/ 	.byte	0x00, 0xf0, 0x11, 0x00


	//----- nvinfo : EIATTR_KPARAM_INFO
	.align		4
.L_750:
        /*0018*/ 	.byte	0x04, 0x17
        /*001a*/ 	.short	(.L_752 - .L_751)
.L_751:
        /*001c*/ 	.word	0x00000000
        /*0020*/ 	.short	0x0001
        /*0022*/ 	.short	0x0008
        /*0024*/ 	.byte	0x00, 0xf5, 0x21, 0x00


	//----- nvinfo : EIATTR_KPARAM_INFO
	.align		4
.L_752:
        /*0028*/ 	.byte	0x04, 0x17
        /*002a*/ 	.short	(.L_754 - .L_753)
.L_753:
        /*002c*/ 	.word	0x00000000
        /*0030*/ 	.short	0x0000
        /*0032*/ 	.short	0x0000
        /*0034*/ 	.byte	0x00, 0xf5, 0x21, 0x00


	//----- nvinfo : EIATTR_SPARSE_MMA_MASK
	.align		4
.L_754:
        /*0038*/ 	.byte	0x03, 0x50
        /*003a*/ 	.short	0x0000


	//----- nvinfo : EIATTR_MAXREG_COUNT
	.align		4
        /*003c*/ 	.byte	0x03, 0x1b
        /*003e*/ 	.short	0x00ff


	//----- nvinfo : EIATTR_MERCURY_ISA_VERSION
	.align		4
        /*0040*/ 	.byte	0x03, 0x5f
        /*0042*/ 	.short	0x0101


	//----- nvinfo : EIATTR_VRC_CTA_INIT_COUNT
	.align		4
        /*0044*/ 	.byte	0x02, 0x4a
	.zero		1
	.zero		1


	//----- nvinfo : EIATTR_EXIT_INSTR_OFFSETS
	.align		4
        /*0048*/ 	.byte	0x04, 0x1c
        /*004a*/ 	.short	(.L_756 - .L_755)


	//   ....[0]....
.L_755:
        /*004c*/ 	.word	0x00000070


	//   ....[1]....
        /*0050*/ 	.word	0x00000150


	//----- nvinfo : EIATTR_CRS_STACK_SIZE
	.align		4
.L_756:
        /*0054*/ 	.byte	0x04, 0x1e
        /*0056*/ 	.short	(.L_758 - .L_757)
.L_757:
        /*0058*/ 	.word	0x00000000


	//----- nvinfo : EIATTR_CBANK_PARAM_SIZE
	.align		4
.L_758:
        /*005c*/ 	.byte	0x03, 0x19
        /*005e*/ 	.short	0x0014


	//----- nvinfo : EIATTR_PARAM_CBANK
	.align		4
        /*0060*/ 	.byte	0x04, 0x0a
        /*0062*/ 	.short	(.L_760 - .L_759)
	.align		4
.L_759:
        /*0064*/ 	.word	index@(.nv.constant0.a4c_floorf32)
        /*0068*/ 	.short	0x0380
        /*006a*/ 	.short	0x0014


	//----- nvinfo : EIATTR_SW_WAR
	.align		4
.L_760:
        /*006c*/ 	.byte	0x04, 0x36
        /*006e*/ 	.short	(.L_762 - .L_761)
.L_761:
        /*0070*/ 	.word	0x00000008
.L_762:


//--------------------- .nv.info.a4c_ceilf32      --------------------------
	.section	.nv.info.a4c_ceilf32,"",@"SHT_CUDA_INFO"
	.sectionflags	@""
	.align	4


	//----- nvinfo : EIATTR_CUDA_API_VERSION
	.align		4
        /*0000*/ 	.byte	0x04, 0x37
        /*0002*/ 	.short	(.L_764 - .L_763)
.L_763:
        /*0004*/ 	.word	0x00000082


	//----- nvinfo : EIATTR_KPARAM_INFO
	.align		4
.L_764:
        /*0008*/ 	.byte	0x04, 0x17
        /*000a*/ 	.short	(.L_766 - .L_765)
.L_765:
        /*000c*/ 	.word	0x00000000
        /*0010*/ 	.short	0x0002
        /*0012*/ 	.short	0x0010
        /*0014*/ 	.byte	0x00, 0xf0, 0x11, 0x00


	//----- nvinfo : EIATTR_KPARAM_INFO
	.align		4
.L_766:
        /*0018*/ 	.byte	0x04, 0x17
        /*001a*/ 	.short	(.L_768 - .L_767)
.L_767:
        /*001c*/ 	.word	0x00000000
        /*0020*/ 	.short	0x0001
        /*0022*/ 	.short	0x0008
        /*0024*/ 	.byte	0x00, 0xf5, 0x21, 0x00


	//----- nvinfo : EIATTR_KPARAM_INFO
	.align		4
.L_768:
        /*0028*/ 	.byte	0x04, 0x17
        /*002a*/ 	.short	(.L_770 - .L_769)
.L_769:
        /*002c*/ 	.word	0x00000000
        /*0030*/ 	.short	0x0000
        /*0032*/ 	.short	0x0000
        /*0034*/ 	.byte	0x00, 0xf5, 0x21, 0x00


	//----- nvinfo : EIATTR_SPARSE_MMA_MASK
	.align		4
.L_770:
        /*0038*/ 	.byte	0x03, 0x50
        /*003a*/ 	.short	0x0000


	//----- nvinfo : EIATTR_MAXREG_COUNT
	.align		4
        /*003c*/ 	.byte	0x03, 0x1b
        /*003e*/ 	.short	0x00ff


	//----- nvinfo : EIATTR_MERCURY_ISA_VERSION
	.align		4
        /*0040*/ 	.byte	0x03, 0x5f
        /*0042*/ 	.short	0x0101


	//----- nvinfo : EIATTR_VRC_CTA_INIT_COUNT
	.align		4
        /*0044*/ 	.byte	0x02, 0x4a
	.zero		1
	.zero		1


	//----- nvinfo : EIATTR_EXIT_INSTR_OFFSETS
	.align		4
        /*0048*/ 	.byte	0x04, 0x1c
        /*004a*/ 	.short	(.L_772 - .L_771)


	//   ....[0]....
.L_771:
        /*004c*/ 	.word	0x00000070


	//   ....[1]....
        /*0050*/ 	.word	0x00000150


	//----- nvinfo : EIATTR_CRS_STACK_SIZE
	.align		4
.L_772:
        /*0054*/ 	.byte	0x04, 0x1e
        /*0056*/ 	.short	(.L_774 - .L_773)
.L_773:
        /*0058*/ 	.word	0x00000000


	//----- nvinfo : EIATTR_CBANK_PARAM_SIZE
	.align		4
.L_774:
        /*005c*/ 	.byte	0x03, 0x19
        /*005e*/ 	.short	0x0014


	//----- nvinfo : EIATTR_PARAM_CBANK
	.align		4
        /*0060*/ 	.byte	0x04, 0x0a
        /*0062*/ 	.short	(.L_776 - .L_775)
	.align		4
.L_775:
        /*0064*/ 	.word	index@(.nv.constant0.a4c_ceilf32)
        /*0068*/ 	.short	0x0380
        /*006a*/ 	.short	0x0014


	//----- nvinfo : EIATTR_SW_WAR
	.align		4
.L_776:
        /*006c*/ 	.byte	0x04, 0x36
        /*006e*/ 	.short	(.L_778 - .L_777)
.L_777:
        /*0070*/ 	.word	0x00000008
.L_778:


//--------------------- .nv.info.a4c_lteff32      --------------------------
	.section	.nv.info.a4c_lteff32,"",@"SHT_CUDA_INFO"
	.sectionflags	@""
	.align	4


	//----- nvinfo : EIATTR_CUDA_API_VERSION
	.align		4
        /*0000*/ 	.byte	0x04, 0x37
        /*0002*/ 	.short	(.L_780 - .L_779)
.L_779:
        /*0004*/ 	.word	0x00000082


	//----- nvinfo : EIATTR_KPARAM_INFO
	.align		4
.L_780:
        /*0008*/ 	.byte	0x04, 0x17
        /*000a*/ 	.short	(.L_782 - .L_781)
.L_781:
        /*000c*/ 	.word	0x00000000
        /*0010*/ 	.short	0x0003
        /*0012*/ 	.short	0x0018
        /*0014*/ 	.byte	0x00, 0xf0, 0x11, 0x00


	//----- nvinfo : EIATTR_KPARAM_INFO
	.align		4
.L_782:
        /*0018*/ 	.byte	0x04, 0x17
        /*001a*/ 	.short	(.L_784 - .L_783)
.L_783:
        /*001c*/ 	.word	0x00000000
        /*0020*/ 	.short	0x0002
        /*0022*/ 	.short	0x0010
        /*0024*/ 	.byte	0x00, 0xf5, 0x21, 0x00


	//----- nvinfo : EIATTR_KPARAM_INFO
	.align		4
.L_784:
        /*0028*/ 	.byte	0x04, 0x17
        /*002a*/ 	.short	(.L_786 - .L_785)
.L_785:
        /*002c*/ 	.word	0x00000000
        /*0030*/ 	.short	0x0001
        /*0032*/ 	.short	0x0008
        /*0034*/ 	.byte	0x00, 0xf5, 0x21, 0x00


	//----- nvinfo : EIATTR_KPARAM_INFO
	.align		4
.L_786:
        /*0038*/ 	.byte	0x04, 0x17
        /*003a*/ 	.short	(.L_788 - .L_787)
.L_787:
        /*003c*/ 	.word	0x00000000
        /*0040*/ 	.short	0x0000
        /*0042*/ 	.short	0x0000
        /*0044*/ 	.byte	0x00, 0xf5, 0x21, 0x00


	//----- nvinfo : EIATTR_SPARSE_MMA_MASK
	.align		4
.L_788:
        /*0048*/ 	.byte	0x03, 0x50
        /*004a*/ 	.short	0x0000


	//----- nvinfo : EIATTR_MAXREG_COUNT
	.align		4
        /*004c*/ 	.byte	0x03, 0x1b
        /*004e*/ 	.short	0x00ff


	//----- nvinfo : EIATTR_MERCURY_ISA_VERSION
	.align		4
        /*0050*/ 	.byte	0x03, 0x5f
        /*0052*/ 	.short	0x0101


	//----- nvinfo : EIATTR_VRC_CTA_INIT_COUNT
	.align		4
        /*0054*/ 	.byte	0x02, 0x4a
	.zero		1
	.zero		1


	//----- nvinfo : EIATTR_EXIT_INSTR_OFFSETS
	.align		4
        /*0058*/ 	.byte	0x04, 0x1c
        /*005a*/ 	.short	(.L_790 - .L_789)


	//   ....[0]....
.L_789:
        /*005c*/ 	.word	0x00000070


	//   ....[1]....
        /*0060*/ 	.word	0x00000180


	//----- nvinfo : EIATTR_CRS_STACK_SIZE
	.align		4
.L_790:
        /*0064*/ 	.byte	0x04, 0x1e
        /*0066*/ 	.short	(.L_792 - .L_791)
.L_791:
        /*0068*/ 	.word	0x00000000


	//----- nvinfo : EIATTR_CBANK_PARAM_SIZE
	.align		4
.L_792:
        /*006c*/ 	.byte	0x03, 0x19
        /*006e*/ 	.short	0x001c


	//----- nvinfo : EIATTR_PARAM_CBANK
	.align		4
        /*0070*/ 	.byte	0x04, 0x0a
        /*0072*/ 	.short	(.L_794 - .L_793)
	.align		4
.L_793:
        /*0074*/ 	.word	index@(.nv.constant0.a4c_lteff32)
        /*0078*/ 	.short	0x0380
        /*007a*/ 	.short	0x001c


	//----- nvinfo : EIATTR_SW_WAR
	.align		4
.L_794:
        /*007c*/ 	.byte	0x04, 0x36
        /*007e*/ 	.short	(.L_796 - .L_795)
.L_795:
        /*0080*/ 	.word	0x00000008
.L_796:


//--------------------- .nv.info.a4c_ltff32       --------------------------
	.section	.nv.info.a4c_ltff32,"",@"SHT_CUDA_INFO"
	.sectionflags	@""
	.align	4


	//----- nvinfo : EIATTR_CUDA_API_VERSION
	.align		4
        /*0000*/ 	.byte	0x04, 0x37
        /*0002*/ 	.short	(.L_798 - .L_797)
.L_797:
        /*0004*/ 	.word	0x00000082


	//----- nvinfo : EIATTR_KPARAM_INFO
	.align		4
.L_798:
        /*0008*/ 	.byte	0x04, 0x17
        /*000a*/ 	.short	(.L_800 - .L_799)
.L_799:
        /*000c*/ 	.word	0x00000000
        /*0010*/ 	.short	0x0003
        /*0012*/ 	.short	0x0018
        /*0014*/ 	.byte	0x00, 0xf0, 0x11, 0x00


	//----- nvinfo : EIATTR_KPARAM_INFO
	.align		4
.L_800:
        /*0018*/ 	.byte	0x04, 0x17
        /*001a*/ 	.short	(.L_802 - .L_801)
.L_801:
        /*001c*/ 	.word	0x00000000
        /*0020*/ 	.short	0x0002
        /*0022*/ 	.short	0x0010
        /*0024*/ 	.byte	0x00, 0xf5, 0x21, 0x00


	//----- nvinfo : EIATTR_KPARAM_INFO
	.align		4
.L_802:
        /*0028*/ 	.byte	0x04, 0x17
        /*002a*/ 	.short	(.L_804 - .L_803)
.L_803:
        /*002c*/ 	.word	0x00000000
        /*0030*/ 	.short	0x0001
        /*0032*/ 	.short	0x0008
        /*0034*/ 	.byte	0x00, 0xf5, 0x21, 0x00


	//----- nvinfo : EIATTR_KPARAM_INFO
	.align		4
.L_804:
        /*0038*/ 	.byte	0x04, 0x17
        /*003a*/ 	.short	(.L_806 - .L_805)
.L_805:
        /*003c*/ 	.word	0x00000000
        /*0040*/ 	.short	0x0000
        /*0042*/ 	.short	0x0000
        /*0044*/ 	.byte	0x00, 0xf5, 0x21, 0x00


	//----- nvinfo : EIATTR_SPARSE_MMA_MASK
	.align		4
.L_806:
        /*0048*/ 	.byte	0x03, 0x50
        /*004a*/ 	.short	0x0000


	//----- nvinfo : EIATTR_MAXREG_COUNT
	.align		4
        /*004c*/ 	.byte	0x03, 0x1b
        /*004e*/ 	.short	0x00ff


	//----- nvinfo : EIATTR_MERCURY_ISA_VERSION
	.align		4
        /*0050*/ 	.byte	0x03, 0x5f
        /*0052*/ 	.short	0x0101


	//----- nvinfo : EIATTR_VRC_CTA_INIT_COUNT
	.align		4
        /*0054*/ 	.byte	0x02, 0x4a
	.zero		1
	.zero		1


	//----- nvinfo : EIATTR_EXIT_INSTR_OFFSETS
	.align		4
        /*0058*/ 	.byte	0x04, 0x1c
        /*005a*/ 	.short	(.L_808 - .L_807)


	//   ....[0]....
.L_807:
        /*005c*/ 	.word	0x00000070


	//   ....[1]....
        /*0060*/ 	.word	0x00000180


	//----- nvinfo : EIATTR_CRS_STACK_SIZE
	.align		4
.L_808:
        /*0064*/ 	.byte	0x04, 0x1e
        /*0066*/ 	.short	(.L_810 - .L_809)
.L_809:
        /*0068*/ 	.word	0x00000000


	//----- nvinfo : EIATTR_CBANK_PARAM_SIZE
	.align		4
.L_810:
        /*006c*/ 	.byte	0x03, 0x19
        /*006e*/ 	.short	0x001c


	//----- nvinfo : EIATTR_PARAM_CBANK
	.align		4
        /*0070*/ 	.byte	0x04, 0x0a
        /*0072*/ 	.short	(.L_812 - .L_811)
	.align		4
.L_811:
        /*0074*/ 	.word	index@(.nv.constant0.a4c_ltff32)
        /*0078*/ 	.short	0x0380
        /*007a*/ 	.short	0x001c


	//----- nvinfo : EIATTR_SW_WAR
	.align		4
.L_812:
        /*007c*/ 	.byte	0x04, 0x36
        /*007e*/ 	.short	(.L_814 - .L_813)
.L_813:
        /*0080*/ 	.word	0x00000008
.L_814:


//--------------------- .nv.info.a4c_gteff32      --------------------------
	.section	.nv.info.a4c_gteff32,"",@"SHT_CUDA_INFO"
	.sectionflags	@""
	.align	4


	//----- nvinfo : EIATTR_CUDA_API_VERSION
	.align		4
        /*0000*/ 	.byte	0x04, 0x37
        /*0002*/ 	.short	(.L_816 - .L_815)
.L_815:
        /*0004*/ 	.word	0x00000082


	//----- nvinfo : EIATTR_KPARAM_INFO
	.align		4
.L_816:
        /*0008*/ 	.byte	0x04, 0x17
        /*000a*/ 	.short	(.L_818 - .L_817)
.L_817:
        /*000c*/ 	.word	0x00000000
        /*0010*/ 	.short	0x0003
        /*0012*/ 	.short	0x0018
        /*0014*/ 	.byte	0x00, 0xf0, 0x11, 0x00


	//----- nvinfo : EIATTR_KPARAM_INFO
	.align		4
.L_818:
        /*0018*/ 	.byte	0x04, 0x17
        /*001a*/ 	.short	(.L_820 - .L_819)
.L_819:
        /*001c*/ 	.word	0x00000000
        /*0020*/ 	.short	0x0002
        /*0022*/ 	.short	0x0010
        /*0024*/ 	.byte	0x00, 0xf5, 0x21, 0x00


	//----- nvinfo : EIATTR_KPARAM_INFO
	.align		4
.L_820:
        /*0028*/ 	.byte	0x04, 0x17
        /*002a*/ 	.short	(.L_822 - .L_821)
.L_821:
        /*002c*/ 	.word	0x00000000
        /*0030*/ 	.short	0x0001
        /*0032*/ 	.short	0x0008
        /*0034*/ 	.byte	0x00, 0xf5, 0x21, 0x00


	//----- nvinfo : EIATTR_KPARAM_INFO
	.align		4
.L_822:
        /*0038*/ 	.byte	0x04, 0x17
        /*003a*/ 	.short	(.L_824 - .L_823)
.L_823:
        /*003c*/ 	.word	0x00000000
        /*0040*/ 	.short	0x0000
        /*0042*/ 	.short	0x0000
        /*0044*/ 	.byte	0x00, 0xf5, 0x21, 0x00


	//----- nvinfo : EIATTR_SPARSE_MMA_MASK
	.align		4
.L_824:
        /*0048*/ 	.byte	0x03, 0x50
        /*004a*/ 	.short	0x0000


	//----- nvinfo : EIATTR_MAXREG_COUNT
	.align		4
        /*004c*/ 	.byte	0x03, 0x1b
        /*004e*/ 	.short	0x00ff


	//----- nvinfo : EIATTR_MERCURY_ISA_VERSION
	.align		4
        /*0050*/ 	.byte	0x03, 0x5f
        /*0052*/ 	.short	0x0101


	//----- nvinfo : EIATTR_VRC_CTA_INIT_COUNT
	.align		4
        /*0054*/ 	.byte	0x02, 0x4a
	.zero		1
	.zero		1


	//----- nvinfo : EIATTR_EXIT_INSTR_OFFSETS
	.align		4
        /*0058*/ 	.byte	0x04, 0x1c
        /*005a*/ 	.short	(.L_826 - .L_825)


	//   ....[0]....
.L_825:
        /*005c*/ 	.word	0x00000070


	//   ....[1]....
        /*0060*/ 	.word	0x00000180


	//----- nvinfo : EIATTR_CRS_STACK_SIZE
	.align		4
.L_826:
        /*0064*/ 	.byte	0x04, 0x1e
        /*0066*/ 	.short	(.L_828 - .L_827)
.L_827:
        /*0068*/ 	.word	0x00000000


	//----- nvinfo : EIATTR_CBANK_PARAM_SIZE
	.align		4
.L_828:
        /*006c*/ 	.byte	0x03, 0x19
        /*006e*/ 	.short	0x001c


	//----- nvinfo : EIATTR_PARAM_CBANK
	.align		4
        /*0070*/ 	.byte	0x04, 0x0a
        /*0072*/ 	.short	(.L_830 - .L_829)
	.align		4
.L_829:
        /*0074*/ 	.word	index@(.nv.constant0.a4c_gteff32)
        /*0078*/ 	.short	0x0380
        /*007a*/ 	.short	0x001c


	//----- nvinfo : EIATTR_SW_WAR
	.align		4
.L_830:
        /*007c*/ 	.byte	0x04, 0x36
        /*007e*/ 	.short	(.L_832 - .L_831)
.L_831:
        /*0080*/ 	.word	0x00000008
.L_832:


//--------------------- .nv.info.a4c_gtff32       --------------------------
	.section	.nv.info.a4c_gtff32,"",@"SHT_CUDA_INFO"
	.sectionflags	@""
	.align	4


	//----- nvinfo : EIATTR_CUDA_API_VERSION
	.align		4
        /*0000*/ 	.byte	0x04, 0x37
        /*0002*/ 	.short	(.L_834 - .L_833)
.L_833:
        /*0004*/ 	.word	0x00000082


	//----- nvinfo : EIATTR_KPARAM_INFO
	.align		4
.L_834:
        /*0008*/ 	.byte	0x04, 0x17
        /*000a*/ 	.short	(.L_836 - .L_835)
.L_835:
        /*000c*/ 	.word	0x00000000
        /*0010*/ 	.short	0x0003
        /*0012*/ 	.short	0x0018
        /*0014*/ 	.byte	0x00, 0xf0, 0x11, 0x00


	//----- nvinfo : EIATTR_KPARAM_INFO
	.align		4
.L_836:
        /*0018*/ 	.byte	0x04, 0x17
        /*001a*/ 	.short	(.L_838 - .L_837)
.L_837:
        /*001c*/ 	.word	0x00000000
        /*0020*/ 	.short	0x0002
        /*0022*/ 	.short	0x0010
        /*0024*/ 	.byte	0x00, 0xf5, 0x21, 0x00


	//----- nvinfo : EIATTR_KPARAM_INFO
	.align		4
.L_838:
        /*0028*/ 	.byte	0x04, 0x17
        /*002a*/ 	.short	(.L_840 - .L_839)
.L_839:
        /*002c*/ 	.word	0x00000000
        /*0030*/ 	.short	0x0001
        /*0032*/ 	.short	0x0008
        /*0034*/ 	.byte	0x00, 0xf5, 0x21, 0x00


	//----- nvinfo : EIATTR_KPARAM_INFO
	.align		4
.L_840:
        /*0038*/ 	.byte	0x04, 0x17
        /*003a*/ 	.short	(.L_842 - .L_841)
.L_841:
        /*003c*/ 	.word	0x00000000
        /*0040*/ 	.short	0x0000
        /*0042*/ 	.short	0x0000
        /*0044*/ 	.byte	0x00, 0xf5, 0x21, 0x00


	//----- nvinfo : EIATTR_SPARSE_MMA_MASK
	.align		4
.L_842:
        /*0048*/ 	.byte	0x03, 0x50
        /*004a*/ 	.short	0x0000


	//----- nvinfo : EIATTR_MAXREG_COUNT
	.align		4
        /*004c*/ 	.byte	0x03, 0x1b
        /*004e*/ 	.short	0x00ff


	//----- nvinfo : EIATTR_MERCURY_ISA_VERSION
	.align		4
        /*0050*/ 	.byte	0x03, 0x5f
        /*0052*/ 	.short	0x0101


	//----- nvinfo : EIATTR_VRC_CTA_INIT_COUNT
	.align		4
        /*0054*/ 	.byte	0x02, 0x4a
	.zero		1
	.zero		1


	//----- nvinfo : EIATTR_EXIT_INSTR_OFFSETS
	.align		4
        /*0058*/ 	.byte	0x04, 0x1c
        /*005a*/ 	.short	(.L_844 - .L_843)


	//   ....[0]....
.L_843:
        /*005c*/ 	.word	0x00000070


	//   ....[1]....
        /*0060*/ 	.word	0x00000180


	//----- nvinfo : EIATTR_CRS_STACK_SIZE
	.align		4
.L_844:
        /*0064*/ 	.byte	0x04, 0x1e
        /*0066*/ 	.short	(.L_846 - .L_845)
.L_845:
        /*0068*/ 	.word	0x00000000


	//----- nvinfo : EIATTR_CBANK_PARAM_SIZE
	.align		4
.L_846:
        /*006c*/ 	.byte	0x03, 0x19
        /*006e*/ 	.short	0x001c


	//----- nvinfo : EIATTR_PARAM_CBANK
	.align		4
        /*0070*/ 	.byte	0x04, 0x0a
        /*0072*/ 	.short	(.L_848 - .L_847)
	.align		4
.L_847:
        /*0074*/ 	.word	index@(.nv.constant0.a4c_gtff32)
        /*0078*/ 	.short	0x0380
        /*007a*/ 	.short	0x001c


	//----- nvinfo : EIATTR_SW_WAR
	.align		4
.L_848:
        /*007c*/ 	.byte	0x04, 0x36
        /*007e*/ 	.short	(.L_850 - .L_849)
.L_849:
        /*0080*/ 	.word	0x00000008
.L_850:


//--------------------- .nv.info.a4c_mul_addf32   --------------------------
	.section	.nv.info.a4c_mul_addf32,"",@"SHT_CUDA_INFO"
	.sectionflags	@""
	.align	4


	//----- nvinfo : EIATTR_CUDA_API_VERSION
	.align		4
        /*0000*/ 	.byte	0x04, 0x37
        /*0002*/ 	.short	(.L_852 - .L_851)
.L_851:
        /*0004*/ 	.word	0x00000082


	//----- nvinfo : EIATTR_KPARAM_INFO
	.align		4
.L_852:
        /*0008*/ 	.byte	0x04, 0x17
        /*000a*/ 	.short	(.L_854 - .L_853)
.L_853:
        /*000c*/ 	.word	0x00000000
        /*0010*/ 	.short	0x0004
        /*0012*/ 	.short	0x0020
        /*0014*/ 	.byte	0x00, 0xf0, 0x11, 0x00


	//----- nvinfo : EIATTR_KPARAM_INFO
	.align		4
.L_854:
        /*0018*/ 	.byte	0x04, 0x17
        /*001a*/ 	.short	(.L_856 - .L_855)
.L_855:
        /*001c*/ 	.word	0x00000000
        /*0020*/ 	.short	0x0003
        /*0022*/ 	.short	0x0018
        /*0024*/ 	.byte	0x00, 0xf5, 0x21, 0x00


	//----- nvinfo : EIATTR_KPARAM_INFO
	.align		4
.L_856:
        /*0028*/ 	.byte	0x04, 0x17
        /*002a*/ 	.short	(.L_858 - .L_857)
.L_857:
        /*002c*/ 	.word	0x00000000
        /*0030*/ 	.short	0x0002
        /*0032*/ 	.short	0x0010
        /*0034*/ 	.byte	0x00, 0xf5, 0x21, 0x00


	//----- nvinfo : EIATTR_KPARAM_INFO
	.align		4
.L_858:
        /*0038*/ 	.byte	0x04, 0x17
        /*003a*/ 	.short	(.L_860 - .L_859)
.L_859:
        /*003c*/ 	.word	0x00000000
        /*0040*/ 	.short	0x0001
        /*0042*/ 	.short	0x0008
        /*0044*/ 	.byte	0x00, 0xf5, 0x21, 0x00


	//----- nvinfo : EIATTR_KPARAM_INFO
	.align		4
.L_860:
        /*0048*/ 	.byte	0x04, 0x17
        /*004a*/ 	.short	(.L_862 - .L_861)
.L_861:
        /*004c*/ 	.word	0x00000000
        /*0050*/ 	.short	0x0000
        /*0052*/ 	.short	0x0000
        /*0054*/ 	.byte	0x00, 0xf5, 0x21, 0x00


	//----- nvinfo : EIATTR_SPARSE_MMA_MASK
	.align		4
.L_862:
        /*0058*/ 	.byte	0x03, 0x50
        /*005a*/ 	.short	0x0000


	//----- nvinfo : EIATTR_MAXREG_COUNT
	.align		4
        /*005c*/ 	.byte	0x03, 0x1b
        /*005e*/ 	.short	0x00ff


	//----- nvinfo : EIATTR_MERCURY_ISA_VERSION
	.align		4
        /*0060*/ 	.byte	0x03, 0x5f
        /*0062*/ 	.short	0x0101


	//----- nvinfo : EIATTR_VRC_CTA_INIT_COUNT
	.align		4
        /*0064*/ 	.byte	0x02, 0x4a
	.zero		1
	.zero		1


	//----- nvinfo : EIATTR_EXIT_INSTR_OFFSETS
	.align		4
        /*0068*/ 	.byte	0x04, 0x1c
        /*006a*/ 	.short	(.L_864 - .L_863)


	//   ....[0]....
.L_863:
        /*006c*/ 	.word	0x00000070


	//   ....[1]....
        /*0070*/ 	.word	0x000001b0


	//----- nvinfo : EIATTR_CRS_STACK_SIZE
	.align		4
.L_864:
        /*0074*/ 	.byte	0x04, 0x1e
        /*0076*/ 	.short	(.L_866 - .L_865)
.L_865:
        /*0078*/ 	.word	0x00000000


	//----- nvinfo : EIATTR_CBANK_PARAM_SIZE
	.align		4
.L_866:
        /*007c*/ 	.byte	0x03, 0x19
        /*007e*/ 	.short	0x0024


	//----- nvinfo : EIATTR_PARAM_CBANK
	.align		4
        /*0080*/ 	.byte	0x04, 0x0a
        /*0082*/ 	.short	(.L_868 - .L_867)
	.align		4
.L_867:
        /*0084*/ 	.word	index@(.nv.constant0.a4c_mul_addf32)
        /*0088*/ 	.short	0x0380
        /*008a*/ 	.short	0x0024


	//----- nvinfo : EIATTR_SW_WAR
	.align		4
.L_868:
        /*008c*/ 	.byte	0x04, 0x36
        /*008e*/ 	.short	(.L_870 - .L_869)
.L_869:
        /*0090*/ 	.word	0x00000008
.L_870:


//--------------------- .nv.info.a4c_divf32       --------------------------
	.section	.nv.info.a4c_divf32,"",@"SHT_CUDA_INFO"
	.sectionflags	@""
	.align	4


	//----- nvinfo : EIATTR_CUDA_API_VERSION
	.align		4
        /*0000*/ 	.byte	0x04, 0x37
        /*0002*/ 	.short	(.L_872 - .L_871)
.L_871:
        /*0004*/ 	.word	0x00000082


	//----- nvinfo : EIATTR_KPARAM_INFO
	.align		4
.L_872:
        /*0008*/ 	.byte	0x04, 0x17
        /*000a*/ 	.short	(.L_874 - .L_873)
.L_873:
        /*000c*/ 	.word	0x00000000
        /*0010*/ 	.short	0x0003
        /*0012*/ 	.short	0x0018
        /*0014*/ 	.byte	0x00, 0xf0, 0x11, 0x00


	//----- nvinfo : EIATTR_KPARAM_INFO
	.align		4
.L_874:
        /*0018*/ 	.byte	0x04, 0x17
        /*001a*/ 	.short	(.L_876 - .L_875)
.L_875:
        /*001c*/ 	.word	0x00000000
        /*0020*/ 	.short	0x0002
        /*0022*/ 	.short	0x0010
        /*0024*/ 	.byte	0x00, 0xf5, 0x21, 0x00


	//----- nvinfo : EIATTR_KPARAM_INFO
	.align		4
.L_876:
        /*0028*/ 	.byte	0x04, 0x17
        /*002a*/ 	.short	(.L_878 - .L_877)
.L_877:
        /*002c*/ 	.word	0x00000000
        /*0030*/ 	.short	0x0001
        /*0032*/ 	.short	0x0008
        /*0034*/ 	.byte	0x00, 0xf5, 0x21, 0x00


	//----- nvinfo : EIATTR_KPARAM_INFO
	.align		4
.L_878:
        /*0038*/ 	.byte	0x04, 0x17
        /*003a*/ 	.short	(.L_880 - .L_879)
.L_879:
        /*003c*/ 	.word	0x00000000
        /*0040*/ 	.short	0x0000
        /*0042*/ 	.short	0x0000
        /*0044*/ 	.byte	0x00, 0xf5, 0x21, 0x00


	//----- nvinfo : EIATTR_SPARSE_MMA_MASK
	.align		4
.L_880:
        /*0048*/ 	.byte	0x03, 0x50
        /*004a*/ 	.short	0x0000


	//----- nvinfo : EIATTR_MAXREG_COUNT
	.align		4
        /*004c*/ 	.byte	0x03, 0x1b
        /*004e*/ 	.short	0x00ff


	//----- nvinfo : EIATTR_MERCURY_ISA_VERSION
	.align		4
        /*0050*/ 	.byte	0x03, 0x5f
        /*0052*/ 	.short	0x0101


	//----- nvinfo : EIATTR_VRC_CTA_INIT_COUNT
	.align		4
        /*0054*/ 	.byte	0x02, 0x4a
	.zero		1
	.zero		1


	//----- nvinfo : EIATTR_EXIT_INSTR_OFFSETS
	.align		4
        /*0058*/ 	.byte	0x04, 0x1c
        /*005a*/ 	.short	(.L_882 - .L_881)


	//   ....[0]....
.L_881:
        /*005c*/ 	.word	0x00000070


	//   ....[1]....
        /*0060*/ 	.word	0x00000260


	//----- nvinfo : EIATTR_CRS_STACK_SIZE
	.align		4
.L_882:
        /*0064*/ 	.byte	0x04, 0x1e
        /*0066*/ 	.short	(.L_884 - .L_883)
.L_883:
        /*0068*/ 	.word	0x00000000


	//----- nvinfo : EIATTR_CBANK_PARAM_SIZE
	.align		4
.L_884:
        /*006c*/ 	.byte	0x03, 0x19
        /*006e*/ 	.short	0x001c


	//----- nvinfo : EIATTR_PARAM_CBANK
	.align		4
        /*0070*/ 	.byte	0x04, 0x0a
        /*0072*/ 	.short	(.L_886 - .L_885)
	.align		4
.L_885:
        /*0074*/ 	.word	index@(.nv.constant0.a4c_divf32)
        /*0078*/ 	.short	0x0380
        /*007a*/ 	.short	0x001c


	//----- nvinfo : EIATTR_SW_WAR
	.align		4
.L_886:
        /*007c*/ 	.byte	0x04, 0x36
        /*007e*/ 	.short	(.L_888 - .L_887)
.L_887:
        /*0080*/ 	.word	0x00000008
.L_888:


//--------------------- .nv.info.a4c_mulf32       --------------------------
	.section	.nv.info.a4c_mulf32,"",@"SHT_CUDA_INFO"
	.sectionflags	@""
	.align	4


	//----- nvinfo : EIATTR_CUDA_API_VERSION
	.align		4
        /*0000*/ 	.byte	0x04, 0x37
        /*0002*/ 	.short	(.L_890 - .L_889)
.L_889:
        /*0004*/ 	.word	0x00000082


	//----- nvinfo : EIATTR_KPARAM_INFO
	.align		4
.L_890:
        /*0008*/ 	.byte	0x04, 0x17
        /*000a*/ 	.short	(.L_892 - .L_891)
.L_891:
        /*000c*/ 	.word	0x00000000
        /*0010*/ 	.short	0x0003
        /*0012*/ 	.short	0x0018
        /*0014*/ 	.byte	0x00, 0xf0, 0x11, 0x00


	//----- nvinfo : EIATTR_KPARAM_INFO
	.align		4
.L_892:
        /*0018*/ 	.byte	0x04, 0x17
        /*001a*/ 	.short	(.L_894 - .L_893)
.L_893:
        /*001c*/ 	.word	0x00000000
        /*0020*/ 	.short	0x0002
        /*0022*/ 	.short	0x0010
        /*0024*/ 	.byte	0x00, 0xf5, 0x21, 0x00


	//----- nvinfo : EIATTR_KPARAM_INFO
	.align		4
.L_894:
        /*0028*/ 	.byte	0x04, 0x17
        /*002a*/ 	.short	(.L_896 - .L_895)
.L_895:
        /*002c*/ 	.word	0x00000000
        /*0030*/ 	.short	0x0001
        /*0032*/ 	.short	0x0008
        /*0034*/ 	.byte	0x00, 0xf5, 0x21, 0x00


	//----- nvinfo : EIATTR_KPARAM_INFO
	.align		4
.L_896:
        /*0038*/ 	.byte	0x04, 0x17
        /*003a*/ 	.short	(.L_898 - .L_897)
.L_897:
        /*003c*/ 	.word	0x00000000
        /*0040*/ 	.short	0x0000
        /*0042*/ 	.short	0x0000
        /*0044*/ 	.byte	0x00, 0xf5, 0x21, 0x00


	//----- nvinfo : EIATTR_SPARSE_MMA_MASK
	.align		4
.L_898:
        /*0048*/ 	.byte	0x03, 0x50
        /*004a*/ 	.short	0x0000


	//----- nvinfo : EIATTR_MAXREG_COUNT
	.align		4
        /*004c*/ 	.byte	0x03, 0x1b
        /*004e*/ 	.short	0x00ff


	//----- nvinfo : EIATTR_MERCURY_ISA_VERSION
	.align		4
        /*0050*/ 	.byte	0x03, 0x5f
        /*0052*/ 	.short	0x0101


	//----- nvinfo : EIATTR_VRC_CTA_INIT_COUNT
	.align		4
        /*0054*/ 	.byte	0x02, 0x4a
	.zero		1
	.zero		1


	//----- nvinfo : EIATTR_EXIT_INSTR_OFFSETS
	.align		4
        /*0058*/ 	.byte	0x04, 0x1c
        /*005a*/ 	.short	(.L_900 - .L_899)


	//   ....[0]....
.L_899:
        /*005c*/ 	.word	0x00000070


	//   ....[1]....
        /*0060*/ 	.word	0x00000180


	//----- nvinfo : EIATTR_CRS_STACK_SIZE
	.align		4
.L_900:
        /*0064*/ 	.byte	0x04, 0x1e
        /*0066*/ 	.short	(.L_902 - .L_901)
.L_901:
        /*0068*/ 	.word	0x00000000


	//----- nvinfo : EIATTR_CBANK_PARAM_SIZE
	.align		4
.L_902:
        /*006c*/ 	.byte	0x03, 0x19
        /*006e*/ 	.short	0x001c


	//----- nvinfo : EIATTR_PARAM_CBANK
	.align		4
        /*0070*/ 	.byte	0x04, 0x0a
        /*0072*/ 	.short	(.L_904 - .L_903)
	.align		4
.L_903:
        /*0074*/ 	.word	index@(.nv.constant0.a4c_mulf32)
        /*0078*/ 	.short	0x0380
        /*007a*/ 	.short	0x001c


	//----- nvinfo : EIATTR_SW_WAR
	.align		4
.L_904:
        /*007c*/ 	.byte	0x04, 0x36
        /*007e*/ 	.short	(.L_906 - .L_905)
.L_905:
        /*0080*/ 	.word	0x00000008
.L_906:


//--------------------- .nv.info.a4c_subf32       --------------------------
	.section	.nv.info.a4c_subf32,"",@"SHT_CUDA_INFO"
	.sectionflags	@""
	.align	4


	//----- nvinfo : EIATTR_CUDA_API_VERSION
	.align		4
        /*0000*/ 	.byte	0x04, 0x37
        /*0002*/ 	.short	(.L_908 - .L_907)
.L_907:
        /*0004*/ 	.word	0x00000082


	//----- nvinfo : EIATTR_KPARAM_INFO
	.align		4
.L_908:
        /*0008*/ 	.byte	0x04, 0x17
        /*000a*/ 	.short	(.L_910 - .L_909)
.L_909:
        /*000c*/ 	.word	0x00000000
        /*0010*/ 	.short	0x0003
        /*0012*/ 	.short	0x0018
        /*0014*/ 	.byte	0x00, 0xf0, 0x11, 0x00


	//----- nvinfo : EIATTR_KPARAM_INFO
	.align		4
.L_910:
        /*0018*/ 	.byte	0x04, 0x17
        /*001a*/ 	.short	(.L_912 - .L_911)
.L_911:
        /*001c*/ 	.word	0x00000000
        /*0020*/ 	.short	0x0002
        /*0022*/ 	.short	0x0010
        /*0024*/ 	.byte	0x00, 0xf5, 0x21, 0x00


	//----- nvinfo : EIATTR_KPARAM_INFO
	.align		4
.L_912:
        /*0028*/ 	.byte	0x04, 0x17
        /*002a*/ 	.short	(.L_914 - .L_913)
.L_913:
        /*002c*/ 	.word	0x00000000
        /*0030*/ 	.short	0x0001
        /*0032*/ 	.short	0x0008
        /*0034*/ 	.byte	0x00, 0xf5, 0x21, 0x00


	//----- nvinfo : EIATTR_KPARAM_INFO
	.align		4
.L_914:
        /*0038*/ 	.byte	0x04, 0x17
        /*003a*/ 	.short	(.L_916 - .L_915)
.L_915:
        /*003c*/ 	.word	0x00000000
        /*0040*/ 	.short	0x0000
        /*0042*/ 	.short	0x0000
        /*0044*/ 	.byte	0x00, 0xf5, 0x21, 0x00


	//----- nvinfo : EIATTR_SPARSE_MMA_MASK
	.align		4
.L_916:
        /*0048*/ 	.byte	0x03, 0x50
        /*004a*/ 	.short	0x0000


	//----- nvinfo : EIATTR_MAXREG_COUNT
	.align		4
        /*004c*/ 	.byte	0x03, 0x1b
        /*004e*/ 	.short	0x00ff


	//----- nvinfo : EIATTR_MERCURY_ISA_VERSION
	.align		4
        /*0050*/ 	.byte	0x03, 0x5f
        /*0052*/ 	.short	0x0101


	//----- nvinfo : EIATTR_VRC_CTA_INIT_COUNT
	.align		4
        /*0054*/ 	.byte	0x02, 0x4a
	.zero		1
	.zero		1


	//----- nvinfo : EIATTR_EXIT_INSTR_OFFSETS
	.align		4
        /*0058*/ 	.byte	0x04, 0x1c
        /*005a*/ 	.short	(.L_918 - .L_917)


	//   ....[0]....
.L_917:
        /*005c*/ 	.word	0x00000070


	//   ....[1]....
        /*0060*/ 	.word	0x00000180


	//----- nvinfo : EIATTR_CRS_STACK_SIZE
	.align		4
.L_918:
        /*0064*/ 	.byte	0x04, 0x1e
        /*0066*/ 	.short	(.L_920 - .L_919)
.L_919:
        /*0068*/ 	.word	0x00000000


	//----- nvinfo : EIATTR_CBANK_PARAM_SIZE
	.align		4
.L_920:
        /*006c*/ 	.byte	0x03, 0x19
        /*006e*/ 	.short	0x001c


	//----- nvinfo : EIATTR_PARAM_CBANK
	.align		4
        /*0070*/ 	.byte	0x04, 0x0a
        /*0072*/ 	.short	(.L_922 - .L_921)
	.align		4
.L_921:
        /*0074*/ 	.word	index@(.nv.constant0.a4c_subf32)
        /*0078*/ 	.short	0x0380
        /*007a*/ 	.short	0x001c


	//----- nvinfo : EIATTR_SW_WAR
	.align		4
.L_922:
        /*007c*/ 	.byte	0x04, 0x36
        /*007e*/ 	.short	(.L_924 - .L_923)
.L_923:
        /*0080*/ 	.word	0x00000008
.L_924:


//--------------------- .nv.info.a4c_addf32       --------------------------
	.section	.nv.info.a4c_addf32,"",@"SHT_CUDA_INFO"
	.sectionflags	@""
	.align	4


	//----- nvinfo : EIATTR_CUDA_API_VERSION
	.align		4
        /*0000*/ 	.byte	0x04, 0x37
        /*0002*/ 	.short	(.L_926 - .L_925)
.L_925:
        /*0004*/ 	.word	0x00000082


	//----- nvinfo : EIATTR_KPARAM_INFO
	.align		4
.L_926:
        /*0008*/ 	.byte	0x04, 0x17
        /*000a*/ 	.short	(.L_928 - .L_927)
.L_927:
        /*000c*/ 	.word	0x00000000
        /*0010*/ 	.short	0x0003
        /*0012*/ 	.short	0x0018
        /*0014*/ 	.byte	0x00, 0xf0, 0x11, 0x00


	//----- nvinfo : EIATTR_KPARAM_INFO
	.align		4
.L_928:
        /*0018*/ 	.byte	0x04, 0x17
        /*001a*/ 	.short	(.L_930 - .L_929)
.L_929:
        /*001c*/ 	.word	0x00000000
        /*0020*/ 	.short	0x0002
        /*0022*/ 	.short	0x0010
        /*0024*/ 	.byte	0x00, 0xf5, 0x21, 0x00


	//----- nvinfo : EIATTR_KPARAM_INFO
	.align		4
.L_930:
        /*0028*/ 	.byte	0x04, 0x17
        /*002a*/ 	.short	(.L_932 - .L_931)
.L_931:
        /*002c*/ 	.word	0x00000000
        /*0030*/ 	.short	0x0001
        /*0032*/ 	.short	0x0008
        /*0034*/ 	.byte	0x00, 0xf5, 0x21, 0x00


	//----- nvinfo : EIATTR_KPARAM_INFO
	.align		4
.L_932:
        /*0038*/ 	.byte	0x04, 0x17
        /*003a*/ 	.short	(.L_934 - .L_933)
.L_933:
        /*003c*/ 	.word	0x00000000
        /*0040*/ 	.short	0x0000
        /*0042*/ 	.short	0x0000
        /*0044*/ 	.byte	0x00, 0xf5, 0x21, 0x00


	//----- nvinfo : EIATTR_SPARSE_MMA_MASK
	.align		4
.L_934:
        /*0048*/ 	.byte	0x03, 0x50
        /*004a*/ 	.short	0x0000


	//----- nvinfo : EIATTR_MAXREG_COUNT
	.align		4
        /*004c*/ 	.byte	0x03, 0x1b
        /*004e*/ 	.short	0x00ff


	//----- nvinfo : EIATTR_MERCURY_ISA_VERSION
	.align		4
        /*0050*/ 	.byte	0x03, 0x5f
        /*0052*/ 	.short	0x0101


	//----- nvinfo : EIATTR_VRC_CTA_INIT_COUNT
	.align		4
        /*0054*/ 	.byte	0x02, 0x4a
	.zero		1
	.zero		1


	//----- nvinfo : EIATTR_EXIT_INSTR_OFFSETS
	.align		4
        /*0058*/ 	.byte	0x04, 0x1c
        /*005a*/ 	.short	(.L_936 - .L_935)


	//   ....[0]....
.L_935:
        /*005c*/ 	.word	0x00000070


	//   ....[1]....
        /*0060*/ 	.word	0x00000180


	//----- nvinfo : EIATTR_CRS_STACK_SIZE
	.align		4
.L_936:
        /*0064*/ 	.byte	0x04, 0x1e
        /*0066*/ 	.short	(.L_938 - .L_937)
.L_937:
        /*0068*/ 	.word	0x00000000


	//----- nvinfo : EIATTR_CBANK_PARAM_SIZE
	.align		4
.L_938:
        /*006c*/ 	.byte	0x03, 0x19
        /*006e*/ 	.short	0x001c


	//----- nvinfo : EIATTR_PARAM_CBANK
	.align		4
        /*0070*/ 	.byte	0x04, 0x0a
        /*0072*/ 	.short	(.L_940 - .L_939)
	.align		4
.L_939:
        /*0074*/ 	.word	index@(.nv.constant0.a4c_addf32)
        /*0078*/ 	.short	0x0380
        /*007a*/ 	.short	0x001c


	//----- nvinfo : EIATTR_SW_WAR
	.align		4
.L_940:
        /*007c*/ 	.byte	0x04, 0x36
        /*007e*/ 	.short	(.L_942 - .L_941)
.L_941:
        /*0080*/ 	.word	0x00000008
.L_942:


//--------------------- .nv.callgraph             --------------------------
	.section	.nv.callgraph,"",@"SHT_CUDA_CALLGRAPH"
	.align	4
	.sectionentsize	8
	.align		4
        /*0000*/ 	.word	0x00000000
	.align		4
        /*0004*/ 	.word	0xffffffff
	.align		4
        /*0008*/ 	.word	0x00000000
	.align		4
        /*000c*/ 	.word	0xfffffffe
	.align		4
        /*0010*/ 	.word	0x00000000
	.align		4
        /*0014*/ 	.word	0xfffffffd
	.align		4
        /*0018*/ 	.word	0x00000000
	.align		4
        /*001c*/ 	.word	0xfffffffc


//--------------------- .nv.constant4             --------------------------
	.section	.nv.constant4,"a",@progbits
	.align	8
	.align		8
.nv.constant4:
        /*0000*/ 	.dword	__cudart_i2opi_f


//--------------------- .text.a4c_hypotf32        --------------------------
	.section	.text.a4c_hypotf32,"ax",@progbits
	.align	128
        .global         a4c_hypotf32
        .type           a4c_hypotf32,@function
        .size           a4c_hypotf32,(.L_x_133 - a4c_hypotf32)
        .other          a4c_hypotf32,@"STO_CUDA_ENTRY STV_DEFAULT"
a4c_hypotf32:
.text.a4c_hypotf32:
[----:B------:R-:W-:Y:S01]  /*0000*/  LDC R1, c[0x0][0x37c] ;  /* 0x0000df00ff017b82 */ /* 0x000fe20000000800 */
[----:B------:R-:W0:Y:S07]  /*0010*/  S2R R9, SR_TID.X ;  /* 0x0000000000097919 */ /* 0x000e2e0000002100 */
[----:B------:R-:W0:Y:S01]  /*0020*/  S2UR UR4, SR_CTAID.X ;  /* 0x00000000000479c3 */ /* 0x000e220000002500 */
[----:B------:R-:W1:Y:S07]  /*0030*/  LDCU UR5, c[0x0][0x398] ;  /* 0x00007300ff0577ac */ /* 0x000e6e0008000800 */
[----:B------:R-:W0:Y:S02]  /*0040*/  LDC R8, c[0x0][0x360] ;  /* 0x0000d800ff087b82 */ /* 0x000e240000000800 */
[----:B0-----:R-:W-:-:S05]  /*0050*/  IMAD R9, R8, UR4, R9 ;  /* 0x0000000408097c24 */ /* 0x001fca000f8e0209 */
[----:B-1----:R-:W-:-:S13]  /*0060*/  ISETP.GE.AND P0, PT, R9, UR5, PT ;  /* 0x0000000509007c0c */ /* 0x002fda000bf06270 */
[----:B------:R-:W-:Y:S05]  /*0070*/  @P0 EXIT ;  /* 0x000000000000094d */ /* 0x000fea0003800000 */
[----:B------:R-:W0:Y:S01]  /*0080*/  LDC.64 R2, c[0x0][0x390] ;  /* 0x0000e400ff027b82 */ /* 0x000e220000000a00 */
[----:B------:R-:W1:Y:S01]  /*0090*/  LDCU UR4, c[0x0][0x370] ;  /* 0x00006e00ff0477ac */ /* 0x000e620008000800 */
[----:B------:R-:W2:Y:S06]  /*00a0*/  LDCU.64 UR6, c[0x0][0x358] ;  /* 0x00006b00ff0677ac */ /* 0x000eac0008000a00 */
[----:B------:R-:W3:Y:S01]  /*00b0*/  LDC.64 R4, c[0x0][0x380] ;  /* 0x0000e000ff047b82 */ /* 0x000ee20000000a00 */
[----:B------:R-:W4:Y:S07]  /*00c0*/  LDCU UR5, c[0x0][0x398] ;  /* 0x00007300ff0577ac */ /* 0x000f2e0008000800 */
[----:B------:R-:W0:Y:S01]  /*00d0*/  LDC.64 R6, c[0x0][0x388] ;  /* 0x0000e200ff067b82 */ /* 0x000e220000000a00 */
[----:B-1----:R-:W-:-:S07]  /*00e0*/  IMAD R8, R8, UR4, RZ ;  /* 0x0000000408087c24 */ /* 0x002fce000f8e02ff */
.L_x_3:
[----:B---3--:R-:W-:-:S04]  /*00f0*/  IMAD.WIDE R14, R9, 0x4, R4 ;  /* 0x00000004090e7825 */ /* 0x008fc800078e0204 */
[----:B0-----:R-:W-:Y:S02]  /*0100*/  IMAD.WIDE R16, R9, 0x4, R6 ;  /* 0x0000000409107825 */ /* 0x001fe400078e0206 */
[----:B--2---:R-:W2:Y:S04]  /*0110*/  LDG.E R14, desc[UR6][R14.64] ;  /* 0x000000060e0e7981 */ /* 0x004ea8000c1e1900 */
[----:B------:R-:W3:Y:S01]  /*0120*/  LDG.E R16, desc[UR6][R16.64] ;  /* 0x0000000610107981 */ /* 0x000ee2000c1e1900 */
[----:B------:R-:W-:Y:S01]  /*0130*/  BSSY.RECONVERGENT B0, `(.L_x_0) ;  /* 0x0000017000007945 */ /* 0x000fe20003800200 */
[----:B-12---:R-:W-:Y:S01]  /*0140*/  FADD R11, |R14|, -RZ ;  /* 0x800000ff0e0b7221 */ /* 0x006fe20000000200 */
[----:B---3--:R-:W-:-:S05]  /*0150*/  FADD R0, |R16|, -RZ ;  /* 0x800000ff10007221 */ /* 0x008fca0000000200 */
[CC--:B------:R-:W-:Y:S02]  /*0160*/  VIMNMX R10, PT, PT, R11.reuse, R0.reuse, !PT ;  /* 0x000000000b0a7248 */ /* 0x0c0fe40007fe0100 */
[----:B------:R-:W-:Y:S02]  /*0170*/  VIMNMX R11, PT, PT, R11, R0, PT ;  /* 0x000000000b0b7248 */ /* 0x000fe40003fe0100 */
[----:B------:R-:W-:-:S04]  /*0180*/  LOP3.LUT R12, R10, 0xfe000000, RZ, 0xc0, !PT ;  /* 0xfe0000000a0c7812 */ /* 0x000fc800078ec0ff */
[----:B------:R-:W-:-:S05]  /*0190*/  LOP3.LUT R0, R12, 0x7e800000, RZ, 0x3c, !PT ;  /* 0x7e8000000c007812 */ /* 0x000fca00078e3cff */
[-C--:B------:R-:W-:Y:S01]  /*01a0*/  FMUL R13, R11, R0.reuse ;  /* 0x000000000b0d7220 */ /* 0x080fe20000400000 */
[----:B------:R-:W-:-:S03]  /*01b0*/  FMUL R0, R10, R0 ;  /* 0x000000000a007220 */ /* 0x000fc60000400000 */
[----:B------:R-:W-:-:S04]  /*01c0*/  FMUL R13, R13, R13 ;  /* 0x0000000d0d0d7220 */ /* 0x000fc80000400000 */
[----:B------:R-:W-:-:S04]  /*01d0*/  FFMA R13, R0, R0, R13 ;  /* 0x00000000000d7223 */ /* 0x000fc8000000000d */
[----:B------:R0:W1:Y:S01]  /*01e0*/  MUFU.RSQ R14, R13 ;  /* 0x0000000d000e7308 */ /* 0x0000620000001400 */
[----:B------:R-:W-:-:S04]  /*01f0*/  IADD3 R0, PT, PT, R13, -0xd000000, RZ ;  /* 0xf30000000d007810 */ /* 0x000fc80007ffe0ff */
[----:B------:R-:W-:-:S13]  /*0200*/  ISETP.GT.U32.AND P0, PT, R0, 0x727fffff, PT ;  /* 0x727fffff0000780c */ /* 0x000fda0003f04070 */
[----:B01----:R-:W-:Y:S05]  /*0210*/  @!P0 BRA `(.L_x_1) ;  /* 0x0000000000108947 */ /* 0x003fea0003800000 */
[----:B------:R-:W-:-:S07]  /*0220*/  MOV R18, 0x240 ;  /* 0x0000024000127802 */ /* 0x000fce0000000f00 */
[----:B----4-:R-:W-:Y:S05]  /*0230*/  CALL.REL.NOINC `($__internal_0_$__cuda_sm20_sqrt_rn_f32_slowpath) ;  /* 0x0000000000487944 */ /* 0x010fea0003c00000 */
[----:B------:R-:W-:Y:S01]  /*0240*/  MOV R0, R13 ;  /* 0x0000000d00007202 */ /* 0x000fe20000000f00 */
[----:B------:R-:W-:Y:S06]  /*0250*/  BRA `(.L_x_2) ;  /* 0x0000000000107947 */ /* 0x000fec0003800000 */
.L_x_1:
[----:B------:R-:W-:Y:S01]  /*0260*/  FMUL.FTZ R0, R13, R14 ;  /* 0x0000000e0d007220 */ /* 0x000fe20000410000 */
[----:B------:R-:W-:-:S03]  /*0270*/  FMUL.FTZ R14, R14, 0.5 ;  /* 0x3f0000000e0e7820 */ /* 0x000fc60000410000 */
[----:B------:R-:W-:-:S04]  /*0280*/  FFMA R13, -R0, R0, R13 ;  /* 0x00000000000d7223 */ /* 0x000fc8000000010d */
[----:B------:R-:W-:-:S07]  /*0290*/  FFMA R0, R13, R14, R0 ;  /* 0x0000000e0d007223 */ /* 0x000fce0000000000 */
.L_x_2:
[----:B----4-:R-:W-:Y:S05]  /*02a0*/  BSYNC.RECONVERGENT B0 ;  /* 0x0000000000007941 */ /* 0x010fea0003800200 */
.L_x_0:
[----:B------:R-:W-:Y:S02]  /*02b0*/  FSETP.NEU.AND P0, PT, R11, RZ, PT ;  /* 0x000000ff0b00720b */ /* 0x000fe40003f0d000 */
[----:B------:R-:W-:-:S11]  /*02c0*/  LOP3.LUT R13, R12, 0x800000, RZ, 0xfc, !PT ;  /* 0x008000000c0d7812 */ /* 0x000fd600078efcff */
[----:B------:R-:W-:Y:S01]  /*02d0*/  @P0 FMUL R10, R13, R0 ;  /* 0x000000000d0a0220 */ /* 0x000fe20000400000 */
[----:B------:R-:W-:Y:S01]  /*02e0*/  FSETP.NEU.AND P0, PT, R11, +INF , PT ;  /* 0x7f8000000b00780b */ /* 0x000fe20003f0d000 */
[----:B------:R-:W-:Y:S01]  /*02f0*/  IMAD.WIDE R12, R9, 0x4, R2 ;  /* 0x00000004090c7825 */ /* 0x000fe200078e0202 */
[----:B------:R-:W-:Y:S02]  /*0300*/  IADD3 R9, PT, PT, R8, R9, RZ ;  /* 0x0000000908097210 */ /* 0x000fe40007ffe0ff */
[----:B------:R-:W-:Y:S02]  /*0310*/  FSEL R11, R10, +INF , P0 ;  /* 0x7f8000000a0b7808 */ /* 0x000fe40000000000 */
[----:B------:R-:W-:-:S03]  /*0320*/  ISETP.GE.AND P0, PT, R9, UR5, PT ;  /* 0x0000000509007c0c */ /* 0x000fc6000bf06270 */
[----:B------:R1:W-:Y:S10]  /*0330*/  STG.E desc[UR6][R12.64], R11 ;  /* 0x0000000b0c007986 */ /* 0x0003f4000c101906 */
[----:B------:R-:W-:Y:S05]  /*0340*/  @!P0 BRA `(.L_x_3) ;  /* 0xfffffffc00688947 */ /* 0x000fea000383ffff */
[----:B------:R-:W-:Y:S05]  /*0350*/  EXIT ;  /* 0x000000000000794d */ /* 0x000fea0003800000 */
        .weak           $__internal_0_$__cuda_sm20_sqrt_rn_f32_slowpath
        .type           $__internal_0_$__cuda_sm20_sqrt_rn_f32_slowpath,@function
        .size           $__internal_0_$__cuda_sm20_sqrt_rn_f32_slowpath,(.L_x_133 - $__internal_0_$__cuda_sm20_sqrt_rn_f32_slowpath)
$__internal_0_$__cuda_sm20_sqrt_rn_f32_slowpath:
[----:B------:R-:W-:-:S13]  /*0360*/  LOP3.LUT P0, RZ, R13, 0x7fffffff, RZ, 0xc0, !PT ;  /* 0x7fffffff0dff7812 */ /* 0x000fda000780c0ff */
[----:B------:R-:W-:Y:S05]  /*0370*/  @!P0 BRA `(.L_x_4) ;  /* 0x0000000000448947 */ /* 0x000fea0003800000 */
[----:B------:R-:W-:Y:S02]  /*0380*/  FSETP.GEU.FTZ.AND P0, PT, R13, RZ, PT ;  /* 0x000000ff0d00720b */ /* 0x000fe40003f1e000 */
[----:B------:R-:W-:-:S11]  /*0390*/  MOV R0, R13 ;  /* 0x0000000d00007202 */ /* 0x000fd60000000f00 */
[----:B------:R-:W-:Y:S01]  /*03a0*/  @!P0 MOV R13, 0x7fffffff ;  /* 0x7fffffff000d8802 */ /* 0x000fe20000000f00 */
[----:B------:R-:W-:Y:S06]  /*03b0*/  @!P0 BRA `(.L_x_4) ;  /* 0x0000000000348947 */ /* 0x000fec0003800000 */
[----:B------:R-:W-:-:S13]  /*03c0*/  FSETP.GTU.FTZ.AND P0, PT, |R0|, +INF , PT ;  /* 0x7f8000000000780b */ /* 0x000fda0003f1c200 */
[----:B------:R-:W-:Y:S01]  /*03d0*/  @P0 FADD.FTZ R13, R0, 1 ;  /* 0x3f800000000d0421 */ /* 0x000fe20000010000 */
[----:B------:R-:W-:Y:S06]  /*03e0*/  @P0 BRA `(.L_x_4) ;  /* 0x0000000000280947 */ /* 0x000fec0003800000 */
[----:B------:R-:W-:-:S13]  /*03f0*/  FSETP.NEU.FTZ.AND P0, PT, |R0|, +INF , PT ;  /* 0x7f8000000000780b */ /* 0x000fda0003f1d200 */
[----:B------:R-:W-:-:S04]  /*0400*/  @P0 FFMA R14, R0, 1.84467440737095516160e+19, RZ ;  /* 0x5f800000000e0823 */ /* 0x000fc800000000ff */
[----:B------:R-:W0:Y:S02]  /*0410*/  @P0 MUFU.RSQ R13, R14 ;  /* 0x0000000e000d0308 */ /* 0x000e240000001400 */
[----:B0-----:R-:W-:Y:S01]  /*0420*/  @P0 FMUL.FTZ R15, R14, R13 ;  /* 0x0000000d0e0f0220 */ /* 0x001fe20000410000 */
[----:B------:R-:W-:Y:S01]  /*0430*/  @P0 FMUL.FTZ R17, R13, 0.5 ;  /* 0x3f0000000d110820 */ /* 0x000fe20000410000 */
[----:B------:R-:W-:Y:S02]  /*0440*/  @!P0 MOV R13, R0 ;  /* 0x00000000000d8202 */ /* 0x000fe40000000f00 */
[----:B------:R-:W-:-:S04]  /*0450*/  @P0 FADD.FTZ R16, -R15, -RZ ;  /* 0x800000ff0f100221 */ /* 0x000fc80000010100 */
[----:B------:R-:W-:-:S04]  /*0460*/  @P0 FFMA R16, R15, R16, R14 ;  /* 0x000000100f100223 */ /* 0x000fc8000000000e */
[----:B------:R-:W-:-:S04]  /*0470*/  @P0 FFMA R16, R16, R17, R15 ;  /* 0x0000001110100223 */ /* 0x000fc8000000000f */
[----:B------:R-:W-:-:S07]  /*0480*/  @P0 FMUL.FTZ R13, R16, 2.3283064365386962891e-10 ;  /* 0x2f800000100d0820 */ /* 0x000fce0000410000 */
.L_x_4:
[----:B------:R-:W-:Y:S01]  /*0490*/  HFMA2 R15, -RZ, RZ, 0, 0 ;  /* 0x00000000ff0f7431 */ /* 0x000fe200000001ff */
[----:B------:R-:W-:-:S04]  /*04a0*/  MOV R14, R18 ;  /* 0x00000012000e7202 */ /* 0x000fc80000000f00 */
[----:B------:R-:W-:Y:S05]  /*04b0*/  RET.REL.NODEC R14 `(a4c_hypotf32) ;  /* 0xfffffff80ed07950 */ /* 0x000fea0003c3ffff */
.L_x_5:
[----:B------:R-:W-:-:S00]  /*04c0*/  BRA `(.L_x_5) ;  /* 0xfffffffc00fc7947 */ /* 0x000fc0000383ffff */
[----:B------:R-:W-:-:S00]  /*04d0*/  NOP ;  /* 0x0000000000007918 */ /* 0x000fc00000000000 */
        /* <DEDUP_REMOVED lines=10> */
.L_x_133:


//--------------------- .text.a4c_powff32         --------------------------
	.section	.text.a4c_powff32,"ax",@progbits
	.align	128
        .global         a4c_powff32
        .type           a4c_powff32,@function
        .size           a4c_powff32,(.L_x_138 - a4c_powff32)
        .other          a4c_powff32,@"STO_CUDA_ENTRY STV_DEFAULT"
a4c_powff32:
.text.a4c_powff32:
        /* <DEDUP_REMOVED lines=15> */
.L_x_8:
[----:B-1-3--:R-:W-:-:S05]  /*00f0*/  IMAD.WIDE R12, R9, 0x4, R4 ;  /* 0x00000004090c7825 */ /* 0x00afca00078e0204 */
[----:B--2---:R-:W2:Y:S01]  /*0100*/  LDG.E R8, desc[UR6][R12.64] ;  /* 0x000000060c087981 */ /* 0x004ea2000c1e1900 */
[----:B0-----:R-:W-:-:S06]  /*0110*/  IMAD.WIDE R10, R9, 0x4, R6 ;  /* 0x00000004090a7825 */ /* 0x001fcc00078e0206 */
[----:B------:R0:W3:Y:S01]  /*0120*/  LDG.E R11, desc[UR6][R10.64] ;  /* 0x000000060a0b7981 */ /* 0x0000e2000c1e1900 */
[-C--:B------:R-:W-:Y:S01]  /*0130*/  MOV R19, R9.reuse ;  /* 0x0000000900137202 */ /* 0x080fe20000000f00 */
[----:B------:R-:W-:Y:S01]  /*0140*/  BSSY.RECONVERGENT B0, `(.L_x_6) ;  /* 0x000005c000007945 */ /* 0x000fe20003800200 */
[----:B------:R-:W-:-:S04]  /*0150*/  IADD3 R9, PT, PT, R0, R9, RZ ;  /* 0x0000000900097210 */ /* 0x000fc80007ffe0ff */
[----:B----4-:R-:W-:Y:S01]  /*0160*/  ISETP.GE.AND P1, PT, R9, UR5, PT ;  /* 0x0000000509007c0c */ /* 0x010fe2000bf26270 */
[C---:B--2---:R-:W-:Y:S01]  /*0170*/  FMUL R15, |R8|.reuse, 16777216 ;  /* 0x4b800000080f7820 */ /* 0x044fe20000400200 */
[----:B------:R-:W-:-:S04]  /*0180*/  FSETP.GEU.AND P0, PT, |R8|, 1.175494350822287508e-38, PT ;  /* 0x008000000800780b */ /* 0x000fc80003f0e200 */
[----:B------:R-:W-:Y:S02]  /*0190*/  FSEL R15, R15, |R8|, !P0 ;  /* 0x400000080f0f7208 */ /* 0x000fe40004000000 */
[----:B------:R-:W-:Y:S02]  /*01a0*/  FSEL R12, RZ, -24, P0 ;  /* 0xc1c00000ff0c7808 */ /* 0x000fe40000000000 */
[----:B------:R-:W-:-:S04]  /*01b0*/  IADD3 R14, PT, PT, R15, -0x3f3504f3, RZ ;  /* 0xc0cafb0d0f0e7810 */ /* 0x000fc80007ffe0ff */
[----:B------:R-:W-:-:S04]  /*01c0*/  LOP3.LUT R14, R14, 0xff800000, RZ, 0xc0, !PT ;  /* 0xff8000000e0e7812 */ /* 0x000fc800078ec0ff */
[-C--:B------:R-:W-:Y:S02]  /*01d0*/  IADD3 R15, PT, PT, R15, -R14.reuse, RZ ;  /* 0x8000000e0f0f7210 */ /* 0x080fe40007ffe0ff */
[----:B------:R-:W-:-:S03]  /*01e0*/  I2FP.F32.S32 R13, R14 ;  /* 0x0000000e000d7245 */ /* 0x000fc60000201400 */
[C---:B------:R-:W-:Y:S01]  /*01f0*/  FADD R16, R15.reuse, 1 ;  /* 0x3f8000000f107421 */ /* 0x040fe20000000000 */
[----:B------:R-:W-:Y:S01]  /*0200*/  FADD R15, R15, -1 ;  /* 0xbf8000000f0f7421 */ /* 0x000fe20000000000 */
[----:B------:R-:W-:-:S03]  /*0210*/  FFMA R13, R13, 1.1920928955078125e-07, R12 ;  /* 0x340000000d0d7823 */ /* 0x000fc6000000000c */
[----:B------:R-:W-:Y:S01]  /*0220*/  FADD R17, R15, R15 ;  /* 0x0000000f0f117221 */ /* 0x000fe20000000000 */
[----:B------:R-:W0:Y:S03]  /*0230*/  MUFU.RCP R16, R16 ;  /* 0x0000001000107308 */ /* 0x000e260000001000 */
[----:B0-----:R-:W-:Y:S01]  /*0240*/  FMUL R10, R16, R17 ;  /* 0x00000011100a7220 */ /* 0x001fe20000400000 */
[----:B------:R-:W-:-:S03]  /*0250*/  HFMA2 R17, -RZ, RZ, 0.771484375, 0.21533203125 ;  /* 0x3a2c32e4ff117431 */ /* 0x000fc600000001ff */
[----:B------:R-:W-:Y:S01]  /*0260*/  FADD R12, R15, -R10 ;  /* 0x8000000a0f0c7221 */ /* 0x000fe20000000000 */
[----:B------:R-:W-:-:S03]  /*0270*/  FMUL R14, R10, R10 ;  /* 0x0000000a0a0e7220 */ /* 0x000fc60000400000 */
[----:B------:R-:W-:Y:S01]  /*0280*/  FADD R18, R12, R12 ;  /* 0x0000000c0c127221 */ /* 0x000fe20000000000 */
[----:B------:R-:W-:Y:S01]  /*0290*/  FFMA R12, R10, 1.4426950216293334961, R13 ;  /* 0x3fb8aa3b0a0c7823 */ /* 0x000fe2000000000d */
[C---:B------:R-:W-:Y:S02]  /*02a0*/  FFMA R17, R14.reuse, R17, 0.0032181653659790754318 ;  /* 0x3b52e7db0e117423 */ /* 0x040fe40000000011 */
[----:B------:R-:W-:Y:S01]  /*02b0*/  FFMA R15, R15, -R10, R18 ;  /* 0x8000000a0f0f7223 */ /* 0x000fe20000000012 */
[----:B------:R-:W-:Y:S01]  /*02c0*/  FADD R13, R13, -R12 ;  /* 0x8000000c0d0d7221 */ /* 0x000fe20000000000 */
[----:B------:R-:W-:Y:S02]  /*02d0*/  FFMA R17, R14, R17, 0.018033718690276145935 ;  /* 0x3c93bb730e117423 */ /* 0x000fe40000000011 */
[----:B------:R-:W-:Y:S01]  /*02e0*/  FMUL R15, R16, R15 ;  /* 0x0000000f100f7220 */ /* 0x000fe20000400000 */
[----:B------:R-:W-:Y:S01]  /*02f0*/  FFMA R16, R10, 1.4426950216293334961, R13 ;  /* 0x3fb8aa3b0a107823 */ /* 0x000fe2000000000d */
[----:B------:R-:W-:-:S03]  /*0300*/  FFMA R17, R14, R17, 0.12022458761930465698 ;  /* 0x3df6384f0e117423 */ /* 0x000fc60000000011 */
[----:B------:R-:W-:Y:S01]  /*0310*/  FFMA R13, R15, 1.4426950216293334961, R16 ;  /* 0x3fb8aa3b0f0d7823 */ /* 0x000fe20000000010 */
[----:B------:R-:W-:-:S03]  /*0320*/  FMUL R17, R14, R17 ;  /* 0x000000110e117220 */ /* 0x000fc60000400000 */
[----:B------:R-:W-:Y:S01]  /*0330*/  FFMA R14, R10, 1.9251366722983220825e-08, R13 ;  /* 0x32a55e340a0e7823 */ /* 0x000fe2000000000d */
[----:B------:R-:W-:-:S04]  /*0340*/  FMUL R13, R17, 3 ;  /* 0x40400000110d7820 */ /* 0x000fc80000400000 */
[----:B------:R-:W-:-:S04]  /*0350*/  FFMA R14, R15, R13, R14 ;  /* 0x0000000d0f0e7223 */ /* 0x000fc8000000000e */
[----:B------:R-:W-:Y:S01]  /*0360*/  FFMA R17, R10, R17, R14 ;  /* 0x000000110a117223 */ /* 0x000fe2000000000e */
[----:B------:R-:W-:-:S03]  /*0370*/  MOV R14, 0x391fcb8e ;  /* 0x391fcb8e000e7802 */ /* 0x000fc60000000f00 */
[----:B------:R-:W-:-:S04]  /*0380*/  FADD R13, R12, R17 ;  /* 0x000000110c0d7221 */ /* 0x000fc80000000000 */
[----:B---3--:R-:W-:Y:S01]  /*0390*/  FMUL R10, R11, R13 ;  /* 0x0000000d0b0a7220 */ /* 0x008fe20000400000 */
[----:B------:R-:W-:-:S03]  /*03a0*/  FADD R12, -R12, R13 ;  /* 0x0000000d0c0c7221 */ /* 0x000fc60000000100 */
[----:B------:R-:W0:Y:S01]  /*03b0*/  FRND R15, R10 ;  /* 0x0000000a000f7307 */ /* 0x000e220000201000 */
[----:B------:R-:W-:Y:S01]  /*03c0*/  FADD R12, R17, -R12 ;  /* 0x8000000c110c7221 */ /* 0x000fe20000000000 */
[C---:B------:R-:W-:Y:S01]  /*03d0*/  FFMA R13, R11.reuse, R13, -R10 ;  /* 0x0000000d0b0d7223 */ /* 0x040fe2000000080a */
[C---:B------:R-:W-:Y:S02]  /*03e0*/  FSETP.GT.AND P2, PT, |R10|.reuse, 152, PT ;  /* 0x431800000a00780b */ /* 0x040fe40003f44200 */
[C---:B------:R-:W-:Y:S01]  /*03f0*/  FSETP.GEU.AND P3, PT, R10.reuse, RZ, PT ;  /* 0x000000ff0a00720b */ /* 0x040fe20003f6e000 */
[----:B------:R-:W-:Y:S02]  /*0400*/  FFMA R12, R11, R12, R13 ;  /* 0x0000000c0b0c7223 */ /* 0x000fe4000000000d */
[----:B------:R-:W1:Y:S01]  /*0410*/  F2I.NTZ R16, R10 ;  /* 0x0000000a00107305 */ /* 0x000e620000203100 */
[----:B0-----:R-:W-:Y:S01]  /*0420*/  FADD R13, R10, -R15 ;  /* 0x8000000f0a0d7221 */ /* 0x001fe20000000000 */
[----:B------:R-:W-:-:S03]  /*0430*/  FSETP.GT.AND P0, PT, R15, RZ, PT ;  /* 0x000000ff0f00720b */ /* 0x000fc60003f04000 */
[----:B------:R-:W-:Y:S01]  /*0440*/  FADD R13, R12, R13 ;  /* 0x0000000d0c0d7221 */ /* 0x000fe20000000000 */
[----:B------:R-:W-:Y:S02]  /*0450*/  SEL R15, RZ, 0x83000000, P0 ;  /* 0x83000000ff0f7807 */ /* 0x000fe40000000000 */
[----:B------:R-:W-:Y:S01]  /*0460*/  FSETP.NEU.AND P0, PT, R11, RZ, PT ;  /* 0x000000ff0b00720b */ /* 0x000fe20003f0d000 */
[C---:B------:R-:W-:Y:S01]  /*0470*/  FFMA R12, R13.reuse, R14, 0.0013391353422775864601 ;  /* 0x3aaf85ed0d0c7423 */ /* 0x040fe2000000000e */
[----:B-1----:R-:W-:Y:S02]  /*0480*/  LEA R17, R16, -R15, 0x17 ;  /* 0x8000000f10117211 */ /* 0x002fe400078eb8ff */
[----:B------:R-:W-:Y:S01]  /*0490*/  FSETP.EQ.OR P0, PT, R8, 1, !P0 ;  /* 0x3f8000000800780b */ /* 0x000fe20004702400 */
[----:B------:R-:W-:Y:S01]  /*04a0*/  FFMA R12, R13, R12, 0.0096188392490148544312 ;  /* 0x3c1d98560d0c7423 */ /* 0x000fe2000000000c */
[----:B------:R-:W-:-:S03]  /*04b0*/  IADD3 R15, PT, PT, R15, 0x7f000000, RZ ;  /* 0x7f0000000f0f7810 */ /* 0x000fc60007ffe0ff */
[----:B------:R-:W-:-:S04]  /*04c0*/  FFMA R12, R13, R12, 0.055503588169813156128 ;  /* 0x3d6357bb0d0c7423 */ /* 0x000fc8000000000c */
[----:B------:R-:W-:Y:S01]  /*04d0*/  FFMA R14, R13, R12, 0.24022644758224487305 ;  /* 0x3e75fdec0d0e7423 */ /* 0x000fe2000000000c */
[----:B------:R-:W-:-:S03]  /*04e0*/  FMUL R12, R11, 0.5 ;  /* 0x3f0000000b0c7820 */ /* 0x000fc60000400000 */
[----:B------:R-:W-:-:S03]  /*04f0*/  FFMA R14, R13, R14, 0.69314718246459960938 ;  /* 0x3f3172180d0e7423 */ /* 0x000fc6000000000e */
[----:B------:R-:W0:Y:S01]  /*0500*/  FRND.TRUNC R12, R12 ;  /* 0x0000000c000c7307 */ /* 0x000e22000020d000 */
[----:B------:R-:W-:Y:S01]  /*0510*/  FFMA R14, R13, R14, 1 ;  /* 0x3f8000000d0e7423 */ /* 0x000fe2000000000e */
[----:B------:R-:W-:-:S03]  /*0520*/  HFMA2 R13, -RZ, RZ, 1.875, 0 ;  /* 0x3f800000ff0d7431 */ /* 0x000fc600000001ff */
[----:B------:R-:W-:-:S04]  /*0530*/  FMUL R14, R14, R15 ;  /* 0x0000000f0e0e7220 */ /* 0x000fc80000400000 */
[----:B------:R-:W-:Y:S01]  /*0540*/  FMUL R14, R14, R17 ;  /* 0x000000110e0e7220 */ /* 0x000fe20000400000 */
[----:B------:R-:W-:Y:S01]  /*0550*/  @P2 FSEL R14, RZ, +INF , !P3 ;  /* 0x7f800000ff0e2808 */ /* 0x000fe20005800000 */
[----:B0-----:R-:W-:Y:S01]  /*0560*/  FADD R12, R12, R12 ;  /* 0x0000000c0c0c7221 */ /* 0x001fe20000000000 */
[----:B------:R-:W-:Y:S06]  /*0570*/  @P0 BRA `(.L_x_7) ;  /* 0x0000000000600947 */ /* 0x000fec0003800000 */
[----:B------:R-:W-:-:S04]  /*0580*/  FSETP.NAN.AND P0, PT, |R11|, |R11|, PT ;  /* 0x4000000b0b00720b */ /* 0x000fc80003f08200 */
[----:B------:R-:W-:-:S13]  /*0590*/  FSETP.NUM.AND P0, PT, |R8|, |R8|, !P0 ;  /* 0x400000080800720b */ /* 0x000fda0004707200 */
[----:B------:R-:W-:Y:S01]  /*05a0*/  @!P0 FADD R13, R8, R11 ;  /* 0x0000000b080d8221 */ /* 0x000fe20000000000 */
[----:B------:R-:W-:Y:S06]  /*05b0*/  @!P0 BRA `(.L_x_7) ;  /* 0x0000000000508947 */ /* 0x000fec0003800000 */
[----:B------:R-:W-:Y:S01]  /*05c0*/  FSETP.NEU.AND P0, PT, |R8|, +INF , PT ;  /* 0x7f8000000800780b */ /* 0x000fe20003f0d200 */
[----:B------:R-:W-:-:S03]  /*05d0*/  FADD R12, R11, -R12 ;  /* 0x8000000c0b0c7221 */ /* 0x000fc60000000000 */
[----:B------:R-:W-:-:S04]  /*05e0*/  FSETP.NEU.AND P0, PT, R8, RZ, P0 ;  /* 0x000000ff0800720b */ /* 0x000fc8000070d000 */
[----:B------:R-:W-:Y:S02]  /*05f0*/  FSETP.GEU.OR P2, PT, R11, RZ, P0 ;  /* 0x000000ff0b00720b */ /* 0x000fe4000074e400 */
[----:B------:R-:W-:-:S07]  /*0600*/  FSETP.NEU.AND P3, PT, |R12|, 1, !P0 ;  /* 0x3f8000000c00780b */ /* 0x000fce000476d200 */
[----:B------:R-:W-:-:S05]  /*0610*/  @!P0 FADD R10, R8, R8 ;  /* 0x00000008080a8221 */ /* 0x000fca0000000000 */
[----:B------:R-:W-:-:S04]  /*0620*/  @!P2 LOP3.LUT R10, R10, 0x7f800000, RZ, 0x3c, !PT ;  /* 0x7f8000000a0aa812 */ /* 0x000fc800078e3cff */
[----:B------:R-:W-:-:S04]  /*0630*/  @P3 LOP3.LUT R10, R10, 0x7fffffff, RZ, 0xc0, !PT ;  /* 0x7fffffff0a0a3812 */ /* 0x000fc800078ec0ff */
[----:B------:R-:W-:Y:S01]  /*0640*/  @!P0 MOV R13, R10 ;  /* 0x0000000a000d8202 */ /* 0x000fe20000000f00 */
[----:B------:R-:W-:Y:S06]  /*0650*/  @!P0 BRA `(.L_x_7) ;  /* 0x0000000000288947 */ /* 0x000fec0003800000 */
[----:B------:R-:W-:Y:S02]  /*0660*/  FSETP.NEU.AND P0, PT, |R11|, +INF , PT ;  /* 0x7f8000000b00780b */ /* 0x000fe40003f0d200 */
[----:B------:R-:W-:-:S13]  /*0670*/  FSETP.EQ.AND P2, PT, R8, -1, PT ;  /* 0xbf8000000800780b */ /* 0x000fda0003f42000 */
[----:B------:R-:W-:Y:S05]  /*0680*/  @!P0 BRA P2, `(.L_x_7) ;  /* 0x00000000001c8947 */ /* 0x000fea0001000000 */
[----:B------:R-:W-:Y:S02]  /*0690*/  FSETP.GEU.AND P2, PT, R8, RZ, PT ;  /* 0x000000ff0800720b */ /* 0x000fe40003f4e000 */
[----:B------:R-:W-:-:S11]  /*06a0*/  MOV R13, R14 ;  /* 0x0000000e000d7202 */ /* 0x000fd60000000f00 */
[----:B------:R-:W0:Y:S01]  /*06b0*/  @!P2 FRND.FLOOR R8, R11 ;  /* 0x0000000b0008a307 */ /* 0x000e220000205000 */
[----:B------:R-:W-:Y:S02]  /*06c0*/  @!P2 FSETP.NEU.AND P3, PT, |R12|, 1, PT ;  /* 0x3f8000000c00a80b */ /* 0x000fe40003f6d200 */
[----:B0-----:R-:W-:Y:S02]  /*06d0*/  @!P2 FSETP.NEU.AND P0, PT, R11, R8, PT ;  /* 0x000000080b00a20b */ /* 0x001fe40003f0d000 */
[----:B------:R-:W-:-:S04]  /*06e0*/  @!P2 FSEL R8, R14, -R14, P3 ;  /* 0x8000000e0e08a208 */ /* 0x000fc80001800000 */
[----:B------:R-:W-:-:S07]  /*06f0*/  @!P2 FSEL R13, R8, +QNAN , !P0 ;  /* 0x7fffffff080da808 */ /* 0x000fce0004000000 */
.L_x_7:
[----:B------:R-:W-:Y:S05]  /*0700*/  BSYNC.RECONVERGENT B0 ;  /* 0x0000000000007941 */ /* 0x000fea0003800200 */
.L_x_6:
[----:B------:R-:W-:-:S05]  /*0710*/  IMAD.WIDE R10, R19, 0x4, R2 ;  /* 0x00000004130a7825 */ /* 0x000fca00078e0202 */
[----:B------:R1:W-:Y:S01]  /*0720*/  STG.E desc[UR6][R10.64], R13 ;  /* 0x0000000d0a007986 */ /* 0x0003e2000c101906 */
[----:B------:R-:W-:Y:S05]  /*0730*/  @!P1 BRA `(.L_x_8) ;  /* 0xfffffff8006c9947 */ /* 0x000fea000383ffff */
[----:B------:R-:W-:Y:S05]  /*0740*/  EXIT ;  /* 0x000000000000794d */ /* 0x000fea0003800000 */
.L_x_9:
        /* <DEDUP_REMOVED lines=11> */
.L_x_138:


//--------------------- .text.a4c_cbrtf32         --------------------------
	.section	.text.a4c_cbrtf32,"ax",@progbits
	.align	128
        .global         a4c_cbrtf32
        .type           a4c_cbrtf32,@function
        .size           a4c_cbrtf32,(.L_x_139 - a4c_cbrtf32)
        .other          a4c_cbrtf32,@"STO_CUDA_ENTRY STV_DEFAULT"
a4c_cbrtf32:
.text.a4c_cbrtf32:
        /* <DEDUP_REMOVED lines=12> */
[----:B-1----:R-:W-:-:S07]  /*00c0*/  IMAD R9, R9, UR4, RZ ;  /* 0x0000000409097c24 */ /* 0x002fce000f8e02ff */
.L_x_10:
[----:B01----:R-:W-:-:S06]  /*00d0*/  IMAD.WIDE R6, R0, 0x4, R2 ;  /* 0x0000000400067825 */ /* 0x003fcc00078e0202 */
[----:B--2---:R-:W2:Y:S02]  /*00e0*/  LDG.E R6, desc[UR6][R6.64] ;  /* 0x0000000606067981 */ /* 0x004ea4000c1e1900 */
[C---:B--2---:R-:W-:Y:S01]  /*00f0*/  FMUL R11, |R6|.reuse, 16777216 ;  /* 0x4b800000060b7820 */ /* 0x044fe20000400200 */
[C---:B------:R-:W-:Y:S01]  /*0100*/  FSETP.GEU.AND P0, PT, |R6|.reuse, 1.175494350822287508e-38, PT ;  /* 0x008000000600780b */ /* 0x040fe20003f0e200 */
[----:B------:R-:W-:-:S03]  /*0110*/  FADD R15, R6, R6 ;  /* 0x00000006060f7221 */ /* 0x000fc60000000000 */
[-C--:B------:R-:W-:Y:S02]  /*0120*/  FSEL R11, R11, |R6|.reuse, !P0 ;  /* 0x400000060b0b7208 */ /* 0x080fe40004000000 */
[----:B------:R-:W-:Y:S02]  /*0130*/  FSETP.NEU.AND P1, PT, R15, R6, PT ;  /* 0x000000060f00720b */ /* 0x000fe40003f2d000 */
[----:B------:R-:W0:Y:S05]  /*0140*/  MUFU.LG2 R8, R11 ;  /* 0x0000000b00087308 */ /* 0x000e2a0000000c00 */
[----:B0-----:R-:W-:Y:S01]  /*0150*/  @!P0 FADD R8, R8, -24 ;  /* 0xc1c0000008088421 */ /* 0x001fe20000000000 */
[----:B------:R-:W-:-:S03]  /*0160*/  FSETP.GEU.AND P0, PT, R6, RZ, PT ;  /* 0x000000ff0600720b */ /* 0x000fc60003f0e000 */
[----:B------:R-:W-:-:S04]  /*0170*/  FMUL R8, R8, -0.6666666865348815918 ;  /* 0xbf2aaaab08087820 */ /* 0x000fc80000400000 */
[----:B------:R-:W0:Y:S02]  /*0180*/  MUFU.EX2 R13, R8 ;  /* 0x00000008000d7308 */ /* 0x000e240000000800 */
[----:B0-----:R-:W-:Y:S01]  /*0190*/  FMUL R10, |R6|, R13 ;  /* 0x0000000d060a7220 */ /* 0x001fe20000400200 */
[----:B---3--:R-:W-:Y:S01]  /*01a0*/  IMAD.WIDE R6, R0, 0x4, R4 ;  /* 0x0000000400067825 */ /* 0x008fe200078e0204 */
[----:B------:R-:W-:-:S03]  /*01b0*/  IADD3 R0, PT, PT, R9, R0, RZ ;  /* 0x0000000009007210 */ /* 0x000fc60007ffe0ff */
[----:B------:R-:W-:-:S04]  /*01c0*/  FMUL R13, R13, -R10 ;  /* 0x8000000a0d0d7220 */ /* 0x000fc80000400000 */
[----:B------:R-:W-:-:S04]  /*01d0*/  FFMA R13, R10, R13, 1 ;  /* 0x3f8000000a0d7423 */ /* 0x000fc8000000000d */
[----:B------:R-:W-:-:S04]  /*01e0*/  FMUL R13, R13, 0.3333333432674407959 ;  /* 0x3eaaaaab0d0d7820 */ /* 0x000fc80000400000 */
[----:B------:R-:W-:-:S05]  /*01f0*/  FFMA R13, R10, R13, R10 ;  /* 0x0000000d0a0d7223 */ /* 0x000fca000000000a */
[----:B------:R-:W-:Y:S02]  /*0200*/  @P1 FSEL R15, -R13, R13, !P0 ;  /* 0x0000000d0d0f1208 */ /* 0x000fe40004000100 */
[----:B------:R-:W-:-:S03]  /*0210*/  ISETP.GE.AND P0, PT, R0, UR5, PT ;  /* 0x0000000500007c0c */ /* 0x000fc6000bf06270 */
[----:B------:R1:W-:Y:S10]  /*0220*/  STG.E desc[UR6][R6.64], R15 ;  /* 0x0000000f06007986 */ /* 0x0003f4000c101906 */
[----:B------:R-:W-:Y:S05]  /*0230*/  @!P0 BRA `(.L_x_10) ;  /* 0xfffffffc00a48947 */ /* 0x000fea000383ffff */
[----:B------:R-:W-:Y:S05]  /*0240*/  EXIT ;  /* 0x000000000000794d */ /* 0x000fea0003800000 */
.L_x_11:
        /* <DEDUP_REMOVED lines=11> */
.L_x_139:


//--------------------- .text.a4c_sqrtf32         --------------------------
	.section	.text.a4c_sqrtf32,"ax",@progbits
	.align	128
        .global         a4c_sqrtf32
        .type           a4c_sqrtf32,@function
        .size           a4c_sqrtf32,(.L_x_134 - a4c_sqrtf32)
        .other          a4c_sqrtf32,@"STO_CUDA_ENTRY STV_DEFAULT"
a4c_sqrtf32:
.text.a4c_sqrtf32:
        /* <DEDUP_REMOVED lines=12> */
[----:B------:R-:W4:Y:S01]  /*00c0*/  LDCU UR5, c[0x0][0x390] ;  /* 0x00007200ff0577ac */ /* 0x000f220008000800 */
[----:B-1----:R-:W-:-:S07]  /*00d0*/  IMAD R6, R6, UR4, RZ ;  /* 0x0000000406067c24 */ /* 0x002fce000f8e02ff */
.L_x_15:
[----:B01----:R-:W-:-:S05]  /*00e0*/  IMAD.WIDE R8, R7, 0x4, R4 ;  /* 0x0000000407087825 */ /* 0x003fca00078e0204 */
[----:B--2---:R-:W2:Y:S01]  /*00f0*/  LDG.E R10, desc[UR6][R8.64] ;  /* 0x00000006080a7981 */ /* 0x004ea2000c1e1900 */
[-C--:B------:R-:W-:Y:S01]  /*0100*/  MOV R15, R7.reuse ;  /* 0x00000007000f7202 */ /* 0x080fe20000000f00 */
[----:B------:R-:W-:Y:S01]  /*0110*/  BSSY.RECONVERGENT B0, `(.L_x_12) ;  /* 0x000000e000007945 */ /* 0x000fe20003800200 */
[----:B------:R-:W-:-:S04]  /*0120*/  IADD3 R7, PT, PT, R6, R7, RZ ;  /* 0x0000000706077210 */ /* 0x000fc80007ffe0ff */
[----:B----4-:R-:W-:Y:S02]  /*0130*/  ISETP.GE.AND P0, PT, R7, UR5, PT ;  /* 0x0000000507007c0c */ /* 0x010fe4000bf06270 */
[----:B--2---:R-:W-:Y:S01]  /*0140*/  IADD3 R0, PT, PT, R10, -0xd000000, RZ ;  /* 0xf30000000a007810 */ /* 0x004fe20007ffe0ff */
[----:B------:R0:W1:Y:S03]  /*0150*/  MUFU.RSQ R13, R10 ;  /* 0x0000000a000d7308 */ /* 0x0000660000001400 */
[----:B------:R-:W-:-:S13]  /*0160*/  ISETP.GT.U32.AND P1, PT, R0, 0x727fffff, PT ;  /* 0x727fffff0000780c */ /* 0x000fda0003f24070 */
[----:B0-----:R-:W-:Y:S05]  /*0170*/  @!P1 BRA `(.L_x_13) ;  /* 0x00000000000c9947 */ /* 0x001fea0003800000 */
[----:B-1----:R-:W-:-:S07]  /*0180*/  MOV R13, 0x1a0 ;  /* 0x000001a0000d7802 */ /* 0x002fce0000000f00 */
[----:B---3--:R-:W-:Y:S05]  /*0190*/  CALL.REL.NOINC `($__internal_1_$__cuda_sm20_sqrt_rn_f32_slowpath) ;  /* 0x0000000000287944 */ /* 0x008fea0003c00000 */
[----:B------:R-:W-:Y:S05]  /*01a0*/  BRA `(.L_x_14) ;  /* 0x0000000000107947 */ /* 0x000fea0003800000 */
.L_x_13:
[----:B-1----:R-:W-:Y:S01]  /*01b0*/  FMUL.FTZ R11, R10, R13 ;  /* 0x0000000d0a0b7220 */ /* 0x002fe20000410000 */
[----:B------:R-:W-:-:S03]  /*01c0*/  FMUL.FTZ R8, R13, 0.5 ;  /* 0x3f0000000d087820 */ /* 0x000fc60000410000 */
[----:B------:R-:W-:-:S04]  /*01d0*/  FFMA R0, -R11, R11, R10 ;  /* 0x0000000b0b007223 */ /* 0x000fc8000000010a */
[----:B------:R-:W-:-:S07]  /*01e0*/  FFMA R11, R0, R8, R11 ;  /* 0x00000008000b7223 */ /* 0x000fce000000000b */
.L_x_14:
[----:B------:R-:W-:Y:S05]  /*01f0*/  BSYNC.RECONVERGENT B0 ;  /* 0x0000000000007941 */ /* 0x000fea0003800200 */
.L_x_12:
[----:B---3--:R-:W-:-:S05]  /*0200*/  IMAD.WIDE R8, R15, 0x4, R2 ;  /* 0x000000040f087825 */ /* 0x008fca00078e0202 */
[----:B------:R1:W-:Y:S01]  /*0210*/  STG.E desc[UR6][R8.64], R11 ;  /* 0x0000000b08007986 */ /* 0x0003e2000c101906 */
[----:B------:R-:W-:Y:S05]  /*0220*/  @!P0 BRA `(.L_x_15) ;  /* 0xfffffffc00ac8947 */ /* 0x000fea000383ffff */
[----:B------:R-:W-:Y:S05]  /*0230*/  EXIT ;  /* 0x000000000000794d */ /* 0x000fea0003800000 */
        .weak           $__internal_1_$__cuda_sm20_sqrt_rn_f32_slowpath
        .type           $__internal_1_$__cuda_sm20_sqrt_rn_f32_slowpath,@function
        .size           $__internal_1_$__cuda_sm20_sqrt_rn_f32_slowpath,(.L_x_134 - $__internal_1_$__cuda_sm20_sqrt_rn_f32_slowpath)
$__internal_1_$__cuda_sm20_sqrt_rn_f32_slowpath:
[----:B------:R-:W-:-:S13]  /*0240*/  LOP3.LUT P1, RZ, R10, 0x7fffffff, RZ, 0xc0, !PT ;  /* 0x7fffffff0aff7812 */ /* 0x000fda000782c0ff */
[----:B------:R-:W-:Y:S01]  /*0250*/  @!P1 MOV R8, R10 ;  /* 0x0000000a00089202 */ /* 0x000fe20000000f00 */
[----:B------:R-:W-:Y:S06]  /*0260*/  @!P1 BRA `(.L_x_16) ;  /* 0x0000000000449947 */ /* 0x000fec0003800000 */
        /* <DEDUP_REMOVED lines=17> */
.L_x_16:
[----:B------:R-:W-:Y:S01]  /*0380*/  HFMA2 R9, -RZ, RZ, 0, 0 ;  /* 0x00000000ff097431 */ /* 0x000fe200000001ff */
[----:B------:R-:W-:Y:S02]  /*0390*/  MOV R11, R8 ;  /* 0x00000008000b7202 */ /* 0x000fe40000000f00 */
[----:B------:R-:W-:-:S04]  /*03a0*/  MOV R8, R13 ;  /* 0x0000000d00087202 */ /* 0x000fc80000000f00 */
[----:B------:R-:W-:Y:S05]  /*03b0*/  RET.REL.NODEC R8 `(a4c_sqrtf32) ;  /* 0xfffffffc08107950 */ /* 0x000fea0003c3ffff */
.L_x_17:
        /* <DEDUP_REMOVED lines=12> */
.L_x_134:


//--------------------- .text.a4c_exp_m1f32       --------------------------
	.section	.text.a4c_exp_m1f32,"ax",@progbits
	.align	128
        .global         a4c_exp_m1f32
        .type           a4c_exp_m1f32,@function
        .size           a4c_exp_m1f32,(.L_x_141 - a4c_exp_m1f32)
        .other          a4c_exp_m1f32,@"STO_CUDA_ENTRY STV_DEFAULT"
a4c_exp_m1f32:
.text.a4c_exp_m1f32:
        /* <DEDUP_REMOVED lines=13> */
.L_x_18:
[----:B0-----:R-:W-:-:S05]  /*00d0*/  IMAD.WIDE R8, R7, 0x4, R2 ;  /* 0x0000000407087825 */ /* 0x001fca00078e0202 */
[----:B--2---:R0:W2:Y:S02]  /*00e0*/  LDG.E R6, desc[UR6][R8.64] ;  /* 0x0000000608067981 */ /* 0x0040a4000c1e1900 */
[----:B0-----:R-:W-:Y:S02]  /*00f0*/  HFMA2 R9, -RZ, RZ, 0.83837890625, -4044 ;  /* 0x3ab5ebe6ff097431 */ /* 0x001fe400000001ff */
[C---:B--2---:R-:W-:Y:S01]  /*0100*/  FMUL R10, R6.reuse, 1.4426950216293334961 ;  /* 0x3fb8aa3b060a7820 */ /* 0x044fe20000400000 */
[----:B------:R-:W-:-:S05]  /*0110*/  FSETP.GEU.AND P0, PT, |R6|, 0.40999999642372131348, PT ;  /* 0x3ed1eb850600780b */ /* 0x000fca0003f0e200 */
[----:B------:R-:W0:Y:S02]  /*0120*/  FRND R10, R10 ;  /* 0x0000000a000a7307 */ /* 0x000e240000201000 */
[----:B0-----:R-:W-:-:S04]  /*0130*/  FSEL R11, R10, RZ, P0 ;  /* 0x000000ff0a0b7208 */ /* 0x001fc80000000000 */
[C---:B------:R-:W-:Y:S01]  /*0140*/  FSETP.NEU.AND P1, PT, R11.reuse, 128, PT ;  /* 0x430000000b00780b */ /* 0x040fe20003f2d000 */
[----:B------:R-:W-:-:S03]  /*0150*/  FFMA R12, R11, -0.693145751953125, R6 ;  /* 0xbf3172000b0c7823 */ /* 0x000fc60000000006 */
[C---:B------:R-:W-:Y:S01]  /*0160*/  FSEL R13, R11.reuse, 127, P1 ;  /* 0x42fe00000b0d7808 */ /* 0x040fe20000800000 */
[----:B------:R-:W-:-:S03]  /*0170*/  FFMA R12, R11, -1.428606765330187045e-06, R12 ;  /* 0xb5bfbe8e0b0c7823 */ /* 0x000fc6000000000c */
[C---:B------:R-:W-:Y:S01]  /*0180*/  FSETP.GEU.AND P0, PT, R13.reuse, -126, PT ;  /* 0xc2fc00000d00780b */ /* 0x040fe20003f0e000 */
[C---:B------:R-:W-:Y:S01]  /*0190*/  FMUL R14, R13.reuse, 0.5 ;  /* 0x3f0000000d0e7820 */ /* 0x040fe20000400000 */
[----:B------:R-:W-:Y:S01]  /*01a0*/  FFMA R9, R12, R9, 0.0083824126049876213074 ;  /* 0x3c0956630c097423 */ /* 0x000fe20000000009 */
[----:B------:R-:W-:-:S03]  /*01b0*/  FSETP.GEU.AND P2, PT, R13, -25, PT ;  /* 0xc1c800000d00780b */ /* 0x000fc60003f4e000 */
[----:B------:R-:W-:Y:S01]  /*01c0*/  FSEL R14, R14, R13, !P0 ;  /* 0x0000000d0e0e7208 */ /* 0x000fe20004000000 */
[----:B------:R-:W-:-:S03]  /*01d0*/  FFMA R9, R12, R9, 0.041667830199003219604 ;  /* 0x3d2aabe30c097423 */ /* 0x000fc60000000009 */
[----:B------:R-:W0:Y:S01]  /*01e0*/  MUFU.EX2 R8, R14 ;  /* 0x0000000e00087308 */ /* 0x000e220000000800 */
[----:B------:R-:W-:-:S04]  /*01f0*/  FFMA R9, R12, R9, 0.16666397452354431152 ;  /* 0x3e2aa9f60c097423 */ /* 0x000fc80000000009 */
[----:B------:R-:W-:-:S04]  /*0200*/  FFMA R9, R12, R9, 0.49999994039535522461 ;  /* 0x3efffffe0c097423 */ /* 0x000fc80000000009 */
[----:B------:R-:W-:-:S04]  /*0210*/  FMUL R9, R12, R9 ;  /* 0x000000090c097220 */ /* 0x000fc80000400000 */
[----:B------:R-:W-:Y:S01]  /*0220*/  FFMA R9, R12, R9, R12 ;  /* 0x000000090c097223 */ /* 0x000fe2000000000c */
[----:B0-----:R-:W-:Y:S01]  /*0230*/  @!P0 FMUL R8, R8, R8 ;  /* 0x0000000808088220 */ /* 0x001fe20000400000 */
[----:B------:R-:W-:-:S03]  /*0240*/  FSETP.NEU.AND P0, PT, R6, RZ, PT ;  /* 0x000000ff0600720b */ /* 0x000fc60003f0d000 */
[----:B------:R-:W-:-:S04]  /*0250*/  FADD R10, R8, -1 ;  /* 0xbf800000080a7421 */ /* 0x000fc80000000000 */
[----:B------:R-:W-:-:S04]  /*0260*/  FFMA R8, R9, R8, R10 ;  /* 0x0000000809087223 */ /* 0x000fc8000000000a */
[----:B------:R-:W-:Y:S01]  /*0270*/  @!P1 FADD R8, R8, R8 ;  /* 0x0000000808089221 */ /* 0x000fe20000000000 */
[----:B------:R-:W-:-:S04]  /*0280*/  FSETP.GT.AND P1, PT, R13, 128, PT ;  /* 0x430000000d00780b */ /* 0x000fc80003f24000 */
[----:B------:R-:W-:-:S04]  /*0290*/  FSEL R8, R8, +INF , !P1 ;  /* 0x7f80000008087808 */ /* 0x000fc80004800000 */
[----:B------:R-:W-:Y:S01]  /*02a0*/  FSEL R11, R8, -1, P2 ;  /* 0xbf800000080b7808 */ /* 0x000fe20001000000 */
[----:B---3--:R-:W-:-:S04]  /*02b0*/  IMAD.WIDE R8, R7, 0x4, R4 ;  /* 0x0000000407087825 */ /* 0x008fc800078e0204 */
[----:B------:R-:W-:Y:S01]  /*02c0*/  @!P0 FADD R11, R6, R6 ;  /* 0x00000006060b8221 */ /* 0x000fe20000000000 */
[----:B------:R-:W-:-:S04]  /*02d0*/  IADD3 R7, PT, PT, R0, R7, RZ ;  /* 0x0000000700077210 */ /* 0x000fc80007ffe0ff */
[----:B------:R1:W-:Y:S01]  /*02e0*/  STG.E desc[UR6][R8.64], R11 ;  /* 0x0000000b08007986 */ /* 0x0003e2000c101906 */
[----:B------:R-:W-:-:S13]  /*02f0*/  ISETP.GE.AND P0, PT, R7, UR5, PT ;  /* 0x0000000507007c0c */ /* 0x000fda000bf06270 */
[----:B-1----:R-:W-:Y:S05]  /*0300*/  @!P0 BRA `(.L_x_18) ;  /* 0xfffffffc00708947 */ /* 0x002fea000383ffff */
[----:B------:R-:W-:Y:S05]  /*0310*/  EXIT ;  /* 0x000000000000794d */ /* 0x000fea0003800000 */
.L_x_19:
        /* <DEDUP_REMOVED lines=14> */
.L_x_141:


//--------------------- .text.a4c_exp2f32         --------------------------
	.section	.text.a4c_exp2f32,"ax",@progbits
	.align	128
        .global         a4c_exp2f32
        .type           a4c_exp2f32,@function
        .size           a4c_exp2f32,(.L_x_142 - a4c_exp2f32)
        .other          a4c_exp2f32,@"STO_CUDA_ENTRY STV_DEFAULT"
a4c_exp2f32:
.text.a4c_exp2f32:
        /* <DEDUP_REMOVED lines=13> */
.L_x_20:
[----:B0-----:R-:W-:-:S05]  /*00d0*/  IMAD.WIDE R2, R0, 0x4, R6 ;  /* 0x0000000400027825 */ /* 0x001fca00078e0206 */
[----:B--2---:R-:W2:Y:S01]  /*00e0*/  LDG.E R10, desc[UR6][R2.64] ;  /* 0x00000006020a7981 */ /* 0x004ea2000c1e1900 */
[----:B-1-3--:R-:W-:Y:S01]  /*00f0*/  IMAD.WIDE R4, R0, 0x4, R8 ;  /* 0x0000000400047825 */ /* 0x00afe200078e0208 */
[----:B------:R-:W-:Y:S02]  /*0100*/  IADD3 R0, PT, PT, R11, R0, RZ ;  /* 0x000000000b007210 */ /* 0x000fe40007ffe0ff */
[----:B--2---:R-:W-:-:S13]  /*0110*/  FSETP.GEU.AND P0, PT, R10, -126, PT ;  /* 0xc2fc00000a00780b */ /* 0x004fda0003f0e000 */
[----:B------:R-:W-:-:S04]  /*0120*/  @!P0 FMUL R10, R10, 0.5 ;  /* 0x3f0000000a0a8820 */ /* 0x000fc80000400000 */
[----:B------:R-:W0:Y:S02]  /*0130*/  MUFU.EX2 R13, R10 ;  /* 0x0000000a000d7308 */ /* 0x000e240000000800 */
[----:B0-----:R-:W-:Y:S01]  /*0140*/  @!P0 FMUL R13, R13, R13 ;  /* 0x0000000d0d0d8220 */ /* 0x001fe20000400000 */
[----:B------:R-:W-:-:S04]  /*0150*/  ISETP.GE.AND P0, PT, R0, UR5, PT ;  /* 0x0000000500007c0c */ /* 0x000fc8000bf06270 */
[----:B------:R1:W-:Y:S09]  /*0160*/  STG.E desc[UR6][R4.64], R13 ;  /* 0x0000000d04007986 */ /* 0x0003f2000c101906 */
[----:B------:R-:W-:Y:S05]  /*0170*/  @!P0 BRA `(.L_x_20) ;  /* 0xfffffffc00d48947 */ /* 0x000fea000383ffff */
[----:B------:R-:W-:Y:S05]  /*0180*/  EXIT ;  /* 0x000000000000794d */ /* 0x000fea0003800000 */
.L_x_21:
        /* <DEDUP_REMOVED lines=15> */
.L_x_142:


//--------------------- .text.a4c_expf32          --------------------------
	.section	.text.a4c_expf32,"ax",@progbits
	.align	128
        .global         a4c_expf32
        .type           a4c_expf32,@function
        .size           a4c_expf32,(.L_x_143 - a4c_expf32)
        .other          a4c_expf32,@"STO_CUDA_ENTRY STV_DEFAULT"
a4c_expf32:
.text.a4c_expf32:
        /* <DEDUP_REMOVED lines=13> */
.L_x_22:
[----:B0-----:R-:W-:-:S06]  /*00d0*/  IMAD.WIDE R6, R0, 0x4, R2 ;  /* 0x0000000400067825 */ /* 0x001fcc00078e0202 */
[----:B--2---:R-:W2:Y:S01]  /*00e0*/  LDG.E R6, desc[UR6][R6.64] ;  /* 0x0000000606067981 */ /* 0x004ea2000c1e1900 */
[----:B-1----:R-:W-:Y:S01]  /*00f0*/  HFMA2 R9, -RZ, RZ, 0.96630859375, -0.0022525787353515625 ;  /* 0x3bbb989dff097431 */ /* 0x002fe200000001ff */
[----:B------:R-:W-:-:S04]  /*0100*/  MOV R13, 0x437c0000 ;  /* 0x437c0000000d7802 */ /* 0x000fc80000000f00 */
[----:B--2---:R-:W-:-:S04]  /*0110*/  FFMA.SAT R8, R6, R9, 0.5 ;  /* 0x3f00000006087423 */ /* 0x004fc80000002009 */
[----:B------:R-:W-:-:S04]  /*0120*/  FFMA.RM R8, R8, R13, 12582913 ;  /* 0x4b40000108087423 */ /* 0x000fc8000000400d */
[C---:B------:R-:W-:Y:S01]  /*0130*/  FADD R9, R8.reuse, -12583039 ;  /* 0xcb40007f08097421 */ /* 0x040fe20000000000 */
[----:B------:R-:W-:-:S03]  /*0140*/  SHF.L.U32 R12, R8, 0x17, RZ ;  /* 0x00000017080c7819 */ /* 0x000fc600000006ff */
[----:B------:R-:W-:-:S04]  /*0150*/  FFMA R9, R6, 1.4426950216293334961, -R9 ;  /* 0x3fb8aa3b06097823 */ /* 0x000fc80000000809 */
[----:B------:R-:W-:Y:S01]  /*0160*/  FFMA R10, R6, 1.925963033500011079e-08, R9 ;  /* 0x32a57060060a7823 */ /* 0x000fe20000000009 */
[----:B---3--:R-:W-:Y:S01]  /*0170*/  IMAD.WIDE R8, R0, 0x4, R4 ;  /* 0x0000000400087825 */ /* 0x008fe200078e0204 */
[----:B------:R-:W-:Y:S02]  /*0180*/  IADD3 R0, PT, PT, R11, R0, RZ ;  /* 0x000000000b007210 */ /* 0x000fe40007ffe0ff */
[----:B------:R-:W0:Y:S02]  /*0190*/  MUFU.EX2 R13, R10 ;  /* 0x0000000a000d7308 */ /* 0x000e240000000800 */
[----:B------:R-:W-:Y:S01]  /*01a0*/  ISETP.GE.AND P0, PT, R0, UR5, PT ;  /* 0x0000000500007c0c */ /* 0x000fe2000bf06270 */
[----:B0-----:R-:W-:-:S05]  /*01b0*/  FMUL R13, R12, R13 ;  /* 0x0000000d0c0d7220 */ /* 0x001fca0000400000 */
[----:B------:R1:W-:Y:S07]  /*01c0*/  STG.E desc[UR6][R8.64], R13 ;  /* 0x0000000d08007986 */ /* 0x0003ee000c101906 */
[----:B------:R-:W-:Y:S05]  /*01d0*/  @!P0 BRA `(.L_x_22) ;  /* 0xfffffffc00bc8947 */ /* 0x000fea000383ffff */
[----:B------:R-:W-:Y:S05]  /*01e0*/  EXIT ;  /* 0x000000000000794d */ /* 0x000fea0003800000 */
.L_x_23:
        /* <DEDUP_REMOVED lines=9> */
.L_x_143:


//--------------------- .text.a4c_log2f32         --------------------------
	.section	.text.a4c_log2f32,"ax",@progbits
	.align	128
        .global         a4c_log2f32
        .type           a4c_log2f32,@function
        .size           a4c_log2f32,(.L_x_144 - a4c_log2f32)
        .other          a4c_log2f32,@"STO_CUDA_ENTRY STV_DEFAULT"
a4c_log2f32:
.text.a4c_log2f32:
        /* <DEDUP_REMOVED lines=13> */
.L_x_24:
[----:B01----:R-:W-:-:S05]  /*00d0*/  IMAD.WIDE R8, R7, 0x4, R2 ;  /* 0x0000000407087825 */ /* 0x003fca00078e0202 */
[----:B--2---:R0:W2:Y:S01]  /*00e0*/  LDG.E R6, desc[UR6][R8.64] ;  /* 0x0000000608067981 */ /* 0x0040a2000c1e1900 */
[----:B------:R-:W-:Y:S01]  /*00f0*/  HFMA2 R13, -RZ, RZ, 1.443359375, -0.2030029296875 ;  /* 0x3dc6b27fff0d7431 */ /* 0x000fe200000001ff */
[----:B0-----:R-:W-:Y:S02]  /*0100*/  MOV R9, 0x7f800000 ;  /* 0x7f80000000097802 */ /* 0x001fe40000000f00 */
[----:B--2---:R-:W-:-:S04]  /*0110*/  FSETP.GEU.AND P0, PT, R6, 1.175494350822287508e-38, PT ;  /* 0x008000000600780b */ /* 0x004fc80003f0e000 */
[----:B------:R-:W-:-:S09]  /*0120*/  FSEL R8, RZ, -23, P0 ;  /* 0xc1b80000ff087808 */ /* 0x000fd20000000000 */
[----:B------:R-:W-:-:S05]  /*0130*/  @!P0 FMUL R6, R6, 8388608 ;  /* 0x4b00000006068820 */ /* 0x000fca0000400000 */
[C---:B------:R-:W-:Y:S02]  /*0140*/  IADD3 R10, PT, PT, R6.reuse, -0x3f3504f3, RZ ;  /* 0xc0cafb0d060a7810 */ /* 0x040fe40007ffe0ff */
[----:B------:R-:W-:Y:S02]  /*0150*/  ISETP.GT.U32.AND P0, PT, R6, 0x7f7fffff, PT ;  /* 0x7f7fffff0600780c */ /* 0x000fe40003f04070 */
[----:B------:R-:W-:-:S04]  /*0160*/  LOP3.LUT R11, R10, 0xff800000, RZ, 0xc0, !PT ;  /* 0xff8000000a0b7812 */ /* 0x000fc800078ec0ff */
[-C--:B------:R-:W-:Y:S02]  /*0170*/  IADD3 R10, PT, PT, R6, -R11.reuse, RZ ;  /* 0x8000000b060a7210 */ /* 0x080fe40007ffe0ff */
[----:B------:R-:W-:-:S03]  /*0180*/  I2FP.F32.S32 R11, R11 ;  /* 0x0000000b000b7245 */ /* 0x000fc60000201400 */
[----:B------:R-:W-:Y:S02]  /*0190*/  FADD R10, R10, -1 ;  /* 0xbf8000000a0a7421 */ /* 0x000fe40000000000 */
[----:B------:R-:W-:Y:S02]  /*01a0*/  FFMA R8, R11, 1.1920928955078125e-07, R8 ;  /* 0x340000000b087823 */ /* 0x000fe40000000008 */
[----:B------:R-:W-:-:S04]  /*01b0*/  FFMA R13, R10, R13, -0.16845393180847167969 ;  /* 0xbe2c7f300a0d7423 */ /* 0x000fc8000000000d */
[----:B------:R-:W-:-:S04]  /*01c0*/  FFMA R13, R10, R13, 0.1716887056827545166 ;  /* 0x3e2fcf2a0a0d7423 */ /* 0x000fc8000000000d */
[----:B------:R-:W-:-:S04]  /*01d0*/  FFMA R13, R10, R13, -0.17900948226451873779 ;  /* 0xbe374e430a0d7423 */ /* 0x000fc8000000000d */
[----:B------:R-:W-:-:S04]  /*01e0*/  FFMA R13, R10, R13, 0.20512372255325317383 ;  /* 0x3e520bf40a0d7423 */ /* 0x000fc8000000000d */
[----:B------:R-:W-:-:S04]  /*01f0*/  FFMA R13, R10, R13, -0.24046532809734344482 ;  /* 0xbe763c8b0a0d7423 */ /* 0x000fc8000000000d */
[----:B------:R-:W-:-:S04]  /*0200*/  FFMA R13, R10, R13, 0.28857114911079406738 ;  /* 0x3e93bf990a0d7423 */ /* 0x000fc8000000000d */
[----:B------:R-:W-:-:S04]  /*0210*/  FFMA R13, R10, R13, -0.36067417263984680176 ;  /* 0xbeb8aa490a0d7423 */ /* 0x000fc8000000000d */
[----:B------:R-:W-:-:S04]  /*0220*/  FFMA R13, R10, R13, 0.48089820146560668945 ;  /* 0x3ef6384a0a0d7423 */ /* 0x000fc8000000000d */
[----:B------:R-:W-:-:S04]  /*0230*/  FFMA R13, R10, R13, -0.72134751081466674805 ;  /* 0xbf38aa3b0a0d7423 */ /* 0x000fc8000000000d */
[----:B------:R-:W-:-:S04]  /*0240*/  FMUL R13, R10, R13 ;  /* 0x0000000d0a0d7220 */ /* 0x000fc80000400000 */
[----:B------:R-:W-:-:S04]  /*0250*/  FMUL R13, R10, R13 ;  /* 0x0000000d0a0d7220 */ /* 0x000fc80000400000 */
[----:B------:R-:W-:-:S04]  /*0260*/  FFMA R13, R10, 1.4426950216293334961, R13 ;  /* 0x3fb8aa3b0a0d7823 */ /* 0x000fc8000000000d */
[----:B------:R-:W-:Y:S01]  /*0270*/  FADD R13, R8, R13 ;  /* 0x0000000d080d7221 */ /* 0x000fe20000000000 */
[C---:B------:R-:W-:Y:S01]  /*0280*/  @P0 FFMA R13, R6.reuse, R9, +INF ;  /* 0x7f800000060d0423 */ /* 0x040fe20000000009 */
[----:B------:R-:W-:Y:S01]  /*0290*/  FSETP.NEU.AND P0, PT, R6, RZ, PT ;  /* 0x000000ff0600720b */ /* 0x000fe20003f0d000 */
[----:B---3--:R-:W-:Y:S01]  /*02a0*/  IMAD.WIDE R8, R7, 0x4, R4 ;  /* 0x0000000407087825 */ /* 0x008fe200078e0204 */
[----:B------:R-:W-:Y:S02]  /*02b0*/  IADD3 R7, PT, PT, R0, R7, RZ ;  /* 0x0000000700077210 */ /* 0x000fe40007ffe0ff */
[----:B------:R-:W-:Y:S02]  /*02c0*/  FSEL R13, R13, -INF , P0 ;  /* 0xff8000000d0d7808 */ /* 0x000fe40000000000 */
[----:B------:R-:W-:-:S03]  /*02d0*/  ISETP.GE.AND P0, PT, R7, UR5, PT ;  /* 0x0000000507007c0c */ /* 0x000fc6000bf06270 */
[----:B------:R1:W-:Y:S10]  /*02e0*/  STG.E desc[UR6][R8.64], R13 ;  /* 0x0000000d08007986 */ /* 0x0003f4000c101906 */
[----:B------:R-:W-:Y:S05]  /*02f0*/  @!P0 BRA `(.L_x_24) ;  /* 0xfffffffc00748947 */ /* 0x000fea000383ffff */
[----:B------:R-:W-:Y:S05]  /*0300*/  EXIT ;  /* 0x000000000000794d */ /* 0x000fea0003800000 */
.L_x_25:
        /* <DEDUP_REMOVED lines=15> */
.L_x_144:


//--------------------- .text.a4c_log10f32        --------------------------
	.section	.text.a4c_log10f32,"ax",@progbits
	.align	128
        .global         a4c_log10f32
        .type           a4c_log10f32,@function
        .size           a4c_log10f32,(.L_x_145 - a4c_log10f32)
        .other          a4c_log10f32,@"STO_CUDA_ENTRY STV_DEFAULT"
a4c_log10f32:
.text.a4c_log10f32:
        /* <DEDUP_REMOVED lines=13> */
.L_x_26:
[----:B01----:R-:W-:-:S05]  /*00d0*/  IMAD.WIDE R8, R7, 0x4, R2 ;  /* 0x0000000407087825 */ /* 0x003fca00078e0202 */
[----:B--2---:R0:W2:Y:S01]  /*00e0*/  LDG.E R6, desc[UR6][R8.64] ;  /* 0x0000000608067981 */ /* 0x0040a2000c1e1900 */
[----:B------:R-:W-:Y:S01]  /*00f0*/  HFMA2 R13, -RZ, RZ, 1.5048828125, 33.21875 ;  /* 0x3e055027ff0d7431 */ /* 0x000fe200000001ff */
        /* <DEDUP_REMOVED lines=11> */
[----:B------:R-:W-:-:S04]  /*01b0*/  FFMA R13, R10, -R13, 0.14084610342979431152 ;  /* 0x3e1039f60a0d7423 */ /* 0x000fc8000000080d */
[----:B------:R-:W-:-:S04]  /*01c0*/  FFMA R13, R10, R13, -0.12148627638816833496 ;  /* 0xbdf8cdcc0a0d7423 */ /* 0x000fc8000000000d */
[----:B------:R-:W-:-:S04]  /*01d0*/  FFMA R13, R10, R13, 0.13980610668659210205 ;  /* 0x3e0f29550a0d7423 */ /* 0x000fc8000000000d */
[----:B------:R-:W-:-:S04]  /*01e0*/  FFMA R13, R10, R13, -0.16684235632419586182 ;  /* 0xbe2ad8b90a0d7423 */ /* 0x000fc8000000000d */
[----:B------:R-:W-:-:S04]  /*01f0*/  FFMA R13, R10, R13, 0.20012299716472625732 ;  /* 0x3e4ced0b0a0d7423 */ /* 0x000fc8000000000d */
[----:B------:R-:W-:-:S04]  /*0200*/  FFMA R13, R10, R13, -0.24999669194221496582 ;  /* 0xbe7fff220a0d7423 */ /* 0x000fc8000000000d */
[----:B------:R-:W-:-:S04]  /*0210*/  FFMA R13, R10, R13, 0.33333182334899902344 ;  /* 0x3eaaaa780a0d7423 */ /* 0x000fc8000000000d */
[----:B------:R-:W-:-:S04]  /*0220*/  FFMA R13, R10, R13, -0.5 ;  /* 0xbf0000000a0d7423 */ /* 0x000fc8000000000d */
[----:B------:R-:W-:-:S04]  /*0230*/  FMUL R13, R10, R13 ;  /* 0x0000000d0a0d7220 */ /* 0x000fc80000400000 */
[----:B------:R-:W-:-:S04]  /*0240*/  FFMA R13, R10, R13, R10 ;  /* 0x0000000d0a0d7223 */ /* 0x000fc8000000000a */
[----:B------:R-:W-:Y:S01]  /*0250*/  FFMA R8, R8, 0.69314718246459960938, R13 ;  /* 0x3f31721808087823 */ /* 0x000fe2000000000d */
[C---:B------:R-:W-:Y:S01]  /*0260*/  @P0 FFMA R8, R6.reuse, R9, +INF ;  /* 0x7f80000006080423 */ /* 0x040fe20000000009 */
[----:B------:R-:W-:-:S03]  /*0270*/  FSETP.NEU.AND P0, PT, R6, RZ, PT ;  /* 0x000000ff0600720b */ /* 0x000fc60003f0d000 */
[----:B------:R-:W-:Y:S01]  /*0280*/  FMUL R10, R8, 0.43429449200630187988 ;  /* 0x3ede5bd9080a7820 */ /* 0x000fe20000400000 */
[----:B---3--:R-:W-:Y:S01]  /*0290*/  IMAD.WIDE R8, R7, 0x4, R4 ;  /* 0x0000000407087825 */ /* 0x008fe200078e0204 */
[----:B------:R-:W-:-:S03]  /*02a0*/  IADD3 R7, PT, PT, R0, R7, RZ ;  /* 0x0000000700077210 */ /* 0x000fc60007ffe0ff */
[----:B------:R-:W-:Y:S02]  /*02b0*/  FSEL R11, R10, -INF , P0 ;  /* 0xff8000000a0b7808 */ /* 0x000fe40000000000 */
[----:B------:R-:W-:-:S03]  /*02c0*/  ISETP.GE.AND P0, PT, R7, UR5, PT ;  /* 0x0000000507007c0c */ /* 0x000fc6000bf06270 */
[----:B------:R1:W-:Y:S10]  /*02d0*/  STG.E desc[UR6][R8.64], R11 ;  /* 0x0000000b08007986 */ /* 0x0003f4000c101906 */
[----:B------:R-:W-:Y:S05]  /*02e0*/  @!P0 BRA `(.L_x_26) ;  /* 0xfffffffc00788947 */ /* 0x000fea000383ffff */
[----:B------:R-:W-:Y:S05]  /*02f0*/  EXIT ;  /* 0x000000000000794d */ /* 0x000fea0003800000 */
.L_x_27:
        /* <DEDUP_REMOVED lines=16> */
.L_x_145:


//--------------------- .text.a4c_ln_1pf32        --------------------------
	.section	.text.a4c_ln_1pf32,"ax",@progbits
	.align	128
        .global         a4c_ln_1pf32
        .type           a4c_ln_1pf32,@function
        .size           a4c_ln_1pf32,(.L_x_146 - a4c_ln_1pf32)
        .other          a4c_ln_1pf32,@"STO_CUDA_ENTRY STV_DEFAULT"
a4c_ln_1pf32:
.text.a4c_ln_1pf32:
        /* <DEDUP_REMOVED lines=14> */
.L_x_28:
[----:B01----:R-:W-:-:S05]  /*00e0*/  IMAD.WIDE R8, R7, 0x4, R2 ;  /* 0x0000000407087825 */ /* 0x003fca00078e0202 */
[----:B--2---:R-:W2:Y:S01]  /*00f0*/  LDG.E R6, desc[UR6][R8.64] ;  /* 0x0000000608067981 */ /* 0x004ea2000c1e1900 */
[----:B------:R-:W-:Y:S01]  /*0100*/  HFMA2 R13, -RZ, RZ, 1.625, 0 ;  /* 0x3e800000ff0d7431 */ /* 0x000fe200000001ff */
[----:B------:R-:W-:Y:S01]  /*0110*/  MOV R15, 0x3d39bf78 ;  /* 0x3d39bf78000f7802 */ /* 0x000fe20000000f00 */
[C---:B--2---:R-:W-:Y:S01]  /*0120*/  FADD.RZ R10, R6.reuse, 1 ;  /* 0x3f800000060a7421 */ /* 0x044fe2000000c000 */
[----:B------:R-:W-:-:S04]  /*0130*/  ISETP.GE.U32.AND P0, PT, R6, 0x7f800000, PT ;  /* 0x7f8000000600780c */ /* 0x000fc80003f06070 */
[----:B------:R-:W-:Y:S02]  /*0140*/  IADD3 R10, PT, PT, R10, -0x3f400000, RZ ;  /* 0xc0c000000a0a7810 */ /* 0x000fe40007ffe0ff */
[----:B------:R-:W-:Y:S02]  /*0150*/  ISETP.GT.AND P1, PT, R6, -0x40800000, P0 ;  /* 0xbf8000000600780c */ /* 0x000fe40000724270 */
[----:B------:R-:W-:-:S04]  /*0160*/  LOP3.LUT R11, R10, 0xff800000, RZ, 0xc0, !PT ;  /* 0xff8000000a0b7812 */ /* 0x000fc800078ec0ff */
[----:B------:R-:W-:Y:S02]  /*0170*/  IADD3 R12, PT, PT, -R11, 0x40800000, RZ ;  /* 0x408000000b0c7810 */ /* 0x000fe40007ffe1ff */
[-C--:B------:R-:W-:Y:S02]  /*0180*/  IADD3 R10, PT, PT, R6, -R11.reuse, RZ ;  /* 0x8000000b060a7210 */ /* 0x080fe40007ffe0ff */
[----:B------:R-:W-:Y:S01]  /*0190*/  I2FP.F32.S32 R11, R11 ;  /* 0x0000000b000b7245 */ /* 0x000fe20000201400 */
[----:B------:R-:W-:Y:S01]  /*01a0*/  FFMA R13, R12, R13, -1 ;  /* 0xbf8000000c0d7423 */ /* 0x000fe2000000000d */
[----:B------:R-:W-:-:S03]  /*01b0*/  @P0 MOV R9, 0x7f800000 ;  /* 0x7f80000000090802 */ /* 0x000fc60000000f00 */
[----:B------:R-:W-:Y:S01]  /*01c0*/  FADD R10, R10, R13 ;  /* 0x0000000d0a0a7221 */ /* 0x000fe20000000000 */
[----:B------:R-:W-:-:S03]  /*01d0*/  FMUL R11, R11, 1.1920928955078125e-07 ;  /* 0x340000000b0b7820 */ /* 0x000fc60000400000 */
[----:B------:R-:W-:-:S04]  /*01e0*/  FFMA R13, R10, -R15, 0.10546888411045074463 ;  /* 0x3dd800120a0d7423 */ /* 0x000fc8000000080f */
[----:B------:R-:W-:-:S04]  /*01f0*/  FFMA R13, R10, R13, -0.13229703903198242188 ;  /* 0xbe0778e00a0d7423 */ /* 0x000fc8000000000d */
[----:B------:R-:W-:-:S04]  /*0200*/  FFMA R13, R10, R13, 0.14491446316242218018 ;  /* 0x3e1464750a0d7423 */ /* 0x000fc8000000000d */
[----:B------:R-:W-:-:S04]  /*0210*/  FFMA R13, R10, R13, -0.16641564667224884033 ;  /* 0xbe2a68dd0a0d7423 */ /* 0x000fc8000000000d */
[----:B------:R-:W-:-:S04]  /*0220*/  FFMA R13, R10, R13, 0.19988867640495300293 ;  /* 0x3e4caf9e0a0d7423 */ /* 0x000fc8000000000d */
[----:B------:R-:W-:-:S04]  /*0230*/  FFMA R13, R10, R13, -0.25000196695327758789 ;  /* 0xbe8000420a0d7423 */ /* 0x000fc8000000000d */
[----:B------:R-:W-:-:S04]  /*0240*/  FFMA R13, R10, R13, 0.33333510160446166992 ;  /* 0x3eaaaae60a0d7423 */ /* 0x000fc8000000000d */
[----:B------:R-:W-:-:S04]  /*0250*/  FFMA R13, R10, R13, -0.5 ;  /* 0xbf0000000a0d7423 */ /* 0x000fc8000000000d */
[----:B------:R-:W-:-:S04]  /*0260*/  FMUL R13, R10, R13 ;  /* 0x0000000d0a0d7220 */ /* 0x000fc80000400000 */
[----:B------:R-:W-:-:S04]  /*0270*/  FFMA R10, R10, R13, R10 ;  /* 0x0000000d0a0a7223 */ /* 0x000fc8000000000a */
[----:B------:R-:W-:Y:S01]  /*0280*/  FFMA R11, R11, 0.69314718246459960938, R10 ;  /* 0x3f3172180b0b7823 */ /* 0x000fe2000000000a */
[C---:B------:R-:W-:Y:S01]  /*0290*/  @P1 FFMA R11, R6.reuse, R9, +INF ;  /* 0x7f800000060b1423 */ /* 0x040fe20000000009 */
[----:B------:R-:W-:Y:S01]  /*02a0*/  @P0 FSETP.NEU.AND P1, PT, R6, RZ, PT ;  /* 0x000000ff0600020b */ /* 0x000fe20003f2d000 */
[----:B---3--:R-:W-:Y:S01]  /*02b0*/  IMAD.WIDE R8, R7, 0x4, R4 ;  /* 0x0000000407087825 */ /* 0x008fe200078e0204 */
[----:B------:R-:W-:Y:S02]  /*02c0*/  IADD3 R7, PT, PT, R0, R7, RZ ;  /* 0x0000000700077210 */ /* 0x000fe40007ffe0ff */
[----:B------:R-:W-:Y:S02]  /*02d0*/  @P0 FSEL R11, R11, -RZ, P1 ;  /* 0x800000ff0b0b0208 */ /* 0x000fe40000800000 */
[----:B----4-:R-:W-:-:S03]  /*02e0*/  ISETP.GE.AND P0, PT, R7, UR5, PT ;  /* 0x0000000507007c0c */ /* 0x010fc6000bf06270 */
[----:B------:R1:W-:Y:S10]  /*02f0*/  STG.E desc[UR6][R8.64], R11 ;  /* 0x0000000b08007986 */ /* 0x0003f4000c101906 */
[----:B------:R-:W-:Y:S05]  /*0300*/  @!P0 BRA `(.L_x_28) ;  /* 0xfffffffc00748947 */ /* 0x000fea000383ffff */
[----:B------:R-:W-:Y:S05]  /*0310*/  EXIT ;  /* 0x000000000000794d */ /* 0x000fea0003800000 */
.L_x_29:
        /* <DEDUP_REMOVED lines=14> */
.L_x_146:


//--------------------- .text.a4c_lnf32           --------------------------
	.section	.text.a4c_lnf32,"ax",@progbits
	.align	128
        .global         a4c_lnf32
        .type           a4c_lnf32,@function
        .size           a4c_lnf32,(.L_x_147 - a4c_lnf32)
        .other          a4c_lnf32,@"STO_CUDA_ENTRY STV_DEFAULT"
a4c_lnf32:
.text.a4c_lnf32:
        /* <DEDUP_REMOVED lines=13> */
.L_x_30:
        /* <DEDUP_REMOVED lines=34> */
.L_x_31:
        /* <DEDUP_REMOVED lines=9> */
.L_x_147:


//--------------------- .text.a4c_atanhf32        --------------------------
	.section	.text.a4c_atanhf32,"ax",@progbits
	.align	128
        .global         a4c_atanhf32
        .type           a4c_atanhf32,@function
        .size           a4c_atanhf32,(.L_x_148 - a4c_atanhf32)
        .other          a4c_atanhf32,@"STO_CUDA_ENTRY STV_DEFAULT"
a4c_atanhf32:
.text.a4c_atanhf32:
        /* <DEDUP_REMOVED lines=14> */
.L_x_32:
[----:B01----:R-:W-:-:S05]  /*00e0*/  IMAD.WIDE R10, R7, 0x4, R2 ;  /* 0x00000004070a7825 */ /* 0x003fca00078e0202 */
[----:B--2---:R-:W2:Y:S02]  /*00f0*/  LDG.E R6, desc[UR6][R10.64] ;  /* 0x000000060a067981 */ /* 0x004ea4000c1e1900 */
[C---:B--2---:R-:W-:Y:S01]  /*0100*/  FADD R9, -|R6|.reuse, 1 ;  /* 0x3f80000006097421 */ /* 0x044fe20000000300 */
[----:B------:R-:W-:-:S05]  /*0110*/  FSETP.GT.AND P0, PT, |R6|, 8.50705917302346158658e+37, PT ;  /* 0x7e8000000600780b */ /* 0x000fca0003f04200 */
[----:B------:R-:W0:Y:S02]  /*0120*/  MUFU.RCP R9, R9 ;  /* 0x0000000900097308 */ /* 0x000e240000001000 */
[----:B0-----:R-:W-:Y:S01]  /*0130*/  FADD R13, R9, R9 ;  /* 0x00000009090d7221 */ /* 0x001fe20000000000 */
[----:B------:R-:W-:-:S03]  /*0140*/  MOV R9, 0x3d39bf78 ;  /* 0x3d39bf7800097802 */ /* 0x000fc60000000f00 */
[----:B------:R-:W-:-:S05]  /*0150*/  FMUL R8, |R6|, R13 ;  /* 0x0000000d06087220 */ /* 0x000fca0000400200 */
[----:B------:R-:W-:-:S04]  /*0160*/  FSEL R8, R8, -2, !P0 ;  /* 0xc000000008087808 */ /* 0x000fc80004000000 */
[C---:B------:R-:W-:Y:S01]  /*0170*/  ISETP.GE.U32.AND P0, PT, R8.reuse, 0x7f800000, PT ;  /* 0x7f8000000800780c */ /* 0x040fe20003f06070 */
[----:B------:R-:W-:-:S03]  /*0180*/  FADD.RZ R12, R8, 1 ;  /* 0x3f800000080c7421 */ /* 0x000fc6000000c000 */
[----:B------:R-:W-:Y:S02]  /*0190*/  ISETP.GT.AND P1, PT, R8, -0x40800000, P0 ;  /* 0xbf8000000800780c */ /* 0x000fe40000724270 */
[----:B------:R-:W-:-:S04]  /*01a0*/  IADD3 R12, PT, PT, R12, -0x3f400000, RZ ;  /* 0xc0c000000c0c7810 */ /* 0x000fc80007ffe0ff */
[----:B------:R-:W-:Y:S01]  /*01b0*/  LOP3.LUT R13, R12, 0xff800000, RZ, 0xc0, !PT ;  /* 0xff8000000c0d7812 */ /* 0x000fe200078ec0ff */
[----:B------:R-:W-:-:S03]  /*01c0*/  HFMA2 R12, -RZ, RZ, 1.625, 0 ;  /* 0x3e800000ff0c7431 */ /* 0x000fc600000001ff */
[----:B------:R-:W-:Y:S02]  /*01d0*/  IADD3 R11, PT, PT, -R13, 0x40800000, RZ ;  /* 0x408000000d0b7810 */ /* 0x000fe40007ffe1ff */
[-C--:B------:R-:W-:Y:S02]  /*01e0*/  IADD3 R10, PT, PT, R8, -R13.reuse, RZ ;  /* 0x8000000d080a7210 */ /* 0x080fe40007ffe0ff */
[----:B------:R-:W-:Y:S01]  /*01f0*/  I2FP.F32.S32 R13, R13 ;  /* 0x0000000d000d7245 */ /* 0x000fe20000201400 */
[----:B------:R-:W-:-:S04]  /*0200*/  FFMA R11, R11, R12, -1 ;  /* 0xbf8000000b0b7423 */ /* 0x000fc8000000000c */
[----:B------:R-:W-:Y:S01]  /*0210*/  FMUL R13, R13, 1.1920928955078125e-07 ;  /* 0x340000000d0d7820 */ /* 0x000fe20000400000 */
[----:B------:R-:W-:Y:S01]  /*0220*/  FADD R10, R10, R11 ;  /* 0x0000000b0a0a7221 */ /* 0x000fe20000000000 */
[----:B------:R-:W-:-:S03]  /*0230*/  HFMA2 R11, -RZ, RZ, 1.75, 0 ;  /* 0x3f000000ff0b7431 */ /* 0x000fc600000001ff */
[----:B------:R-:W-:-:S04]  /*0240*/  FFMA R9, R10, -R9, 0.10546888411045074463 ;  /* 0x3dd800120a097423 */ /* 0x000fc80000000809 */
[----:B------:R-:W-:Y:S01]  /*0250*/  FFMA R9, R10, R9, -0.13229703903198242188 ;  /* 0xbe0778e00a097423 */ /* 0x000fe20000000009 */
[----:B------:R-:W-:-:S03]  /*0260*/  LOP3.LUT R11, R11, 0x80000000, R6, 0xb8, !PT ;  /* 0x800000000b0b7812 */ /* 0x000fc600078eb806 */
[----:B------:R-:W-:-:S04]  /*0270*/  FFMA R9, R10, R9, 0.14491446316242218018 ;  /* 0x3e1464750a097423 */ /* 0x000fc80000000009 */
[----:B------:R-:W-:-:S04]  /*0280*/  FFMA R9, R10, R9, -0.16641564667224884033 ;  /* 0xbe2a68dd0a097423 */ /* 0x000fc80000000009 */
[----:B------:R-:W-:-:S04]  /*0290*/  FFMA R9, R10, R9, 0.19988867640495300293 ;  /* 0x3e4caf9e0a097423 */ /* 0x000fc80000000009 */
[----:B------:R-:W-:-:S04]  /*02a0*/  FFMA R9, R10, R9, -0.25000196695327758789 ;  /* 0xbe8000420a097423 */ /* 0x000fc80000000009 */
[----:B------:R-:W-:-:S04]  /*02b0*/  FFMA R9, R10, R9, 0.33333510160446166992 ;  /* 0x3eaaaae60a097423 */ /* 0x000fc80000000009 */
[----:B------:R-:W-:-:S04]  /*02c0*/  FFMA R9, R10, R9, -0.5 ;  /* 0xbf0000000a097423 */ /* 0x000fc80000000009 */
[----:B------:R-:W-:-:S04]  /*02d0*/  FMUL R9, R10, R9 ;  /* 0x000000090a097220 */ /* 0x000fc80000400000 */
[----:B------:R-:W-:Y:S01]  /*02e0*/  FFMA R10, R10, R9, R10 ;  /* 0x000000090a0a7223 */ /* 0x000fe2000000000a */
[----:B------:R-:W-:-:S03]  /*02f0*/  @P0 MOV R9, 0x7f800000 ;  /* 0x7f80000000090802 */ /* 0x000fc60000000f00 */
[----:B------:R-:W-:Y:S02]  /*0300*/  FFMA R10, R13, 0.69314718246459960938, R10 ;  /* 0x3f3172180d0a7823 */ /* 0x000fe4000000000a */
[C---:B------:R-:W-:Y:S01]  /*0310*/  @P1 FFMA R10, R8.reuse, R9, +INF ;  /* 0x7f800000080a1423 */ /* 0x040fe20000000009 */
[----:B------:R-:W-:Y:S01]  /*0320*/  @P0 FSETP.NEU.AND P1, PT, R8, RZ, PT ;  /* 0x000000ff0800020b */ /* 0x000fe20003f2d000 */
[----:B---3--:R-:W-:Y:S01]  /*0330*/  IMAD.WIDE R8, R7, 0x4, R4 ;  /* 0x0000000407087825 */ /* 0x008fe200078e0204 */
[----:B------:R-:W-:Y:S02]  /*0340*/  IADD3 R7, PT, PT, R0, R7, RZ ;  /* 0x0000000700077210 */ /* 0x000fe40007ffe0ff */
[----:B------:R-:W-:Y:S02]  /*0350*/  @P0 FSEL R10, R10, -RZ, P1 ;  /* 0x800000ff0a0a0208 */ /* 0x000fe40000800000 */
[----:B----4-:R-:W-:-:S03]  /*0360*/  ISETP.GE.AND P0, PT, R7, UR5, PT ;  /* 0x0000000507007c0c */ /* 0x010fc6000bf06270 */
[----:B------:R-:W-:-:S05]  /*0370*/  FMUL R11, R11, R10 ;  /* 0x0000000a0b0b7220 */ /* 0x000fca0000400000 */
[----:B------:R1:W-:Y:S05]  /*0380*/  STG.E desc[UR6][R8.64], R11 ;  /* 0x0000000b08007986 */ /* 0x0003ea000c101906 */
[----:B------:R-:W-:Y:S05]  /*0390*/  @!P0 BRA `(.L_x_32) ;  /* 0xfffffffc00508947 */ /* 0x000fea000383ffff */
[----:B------:R-:W-:Y:S05]  /*03a0*/  EXIT ;  /* 0x000000000000794d */ /* 0x000fea0003800000 */
.L_x_33:
        /* <DEDUP_REMOVED lines=13> */
.L_x_148:


//--------------------- .text.a4c_asinhf32        --------------------------
	.section	.text.a4c_asinhf32,"ax",@progbits
	.align	128
        .global         a4c_asinhf32
        .type           a4c_asinhf32,@function
        .size           a4c_asinhf32,(.L_x_149 - a4c_asinhf32)
        .other          a4c_asinhf32,@"STO_CUDA_ENTRY STV_DEFAULT"
a4c_asinhf32:
.text.a4c_asinhf32:
        /* <DEDUP_REMOVED lines=14> */
.L_x_34:
[----:B01----:R-:W-:-:S05]  /*00e0*/  IMAD.WIDE R10, R7, 0x4, R2 ;  /* 0x00000004070a7825 */ /* 0x003fca00078e0202 */
[----:B--2---:R0:W2:Y:S02]  /*00f0*/  LDG.E R6, desc[UR6][R10.64] ;  /* 0x000000060a067981 */ /* 0x0040a4000c1e1900 */
[----:B0-----:R-:W-:Y:S02]  /*0100*/  HFMA2 R11, -RZ, RZ, 1.625, 0 ;  /* 0x3e800000ff0b7431 */ /* 0x001fe400000001ff */
[C---:B--2---:R-:W-:Y:S01]  /*0110*/  FFMA R9, R6.reuse, R6, 1 ;  /* 0x3f80000006097423 */ /* 0x044fe20000000006 */
[----:B------:R-:W-:-:S03]  /*0120*/  FSETP.GT.AND P0, PT, |R6|, 8388608, PT ;  /* 0x4b0000000600780b */ /* 0x000fc60003f04200 */
[----:B------:R-:W0:Y:S02]  /*0130*/  MUFU.RSQ R8, R9 ;  /* 0x0000000900087308 */ /* 0x000e240000001400 */
[----:B0-----:R-:W-:-:S06]  /*0140*/  FFMA R12, R9, R8, 1 ;  /* 0x3f800000090c7423 */ /* 0x001fcc0000000008 */
[----:B------:R0:W1:Y:S02]  /*0150*/  MUFU.RCP R13, R12 ;  /* 0x0000000c000d7308 */ /* 0x0000640000001000 */
[----:B0-----:R-:W-:Y:S01]  /*0160*/  MOV R12, 0x3d39bf78 ;  /* 0x3d39bf78000c7802 */ /* 0x001fe20000000f00 */
[----:B-1----:R-:W-:-:S04]  /*0170*/  FMUL R13, |R6|, R13 ;  /* 0x0000000d060d7220 */ /* 0x002fc80000400200 */
[----:B------:R-:W-:-:S05]  /*0180*/  FFMA R13, |R6|, R13, |R6| ;  /* 0x0000000d060d7223 */ /* 0x000fca0000000606 */
[----:B------:R-:W-:-:S04]  /*0190*/  FSEL R8, |R6|, R13, P0 ;  /* 0x0000000d06087208 */ /* 0x000fc80000000200 */
[C---:B------:R-:W-:Y:S01]  /*01a0*/  ISETP.GE.U32.AND P1, PT, R8.reuse, 0x7f800000, PT ;  /* 0x7f8000000800780c */ /* 0x040fe20003f26070 */
[----:B------:R-:W-:-:S03]  /*01b0*/  FADD.RZ R13, R8, 1 ;  /* 0x3f800000080d7421 */ /* 0x000fc6000000c000 */
[----:B------:R-:W-:Y:S02]  /*01c0*/  ISETP.GT.AND P2, PT, R8, -0x40800000, P1 ;  /* 0xbf8000000800780c */ /* 0x000fe40000f44270 */
[----:B------:R-:W-:-:S04]  /*01d0*/  IADD3 R13, PT, PT, R13, -0x3f400000, RZ ;  /* 0xc0c000000d0d7810 */ /* 0x000fc80007ffe0ff */
[----:B------:R-:W-:-:S04]  /*01e0*/  LOP3.LUT R13, R13, 0xff800000, RZ, 0xc0, !PT ;  /* 0xff8000000d0d7812 */ /* 0x000fc800078ec0ff */
[----:B------:R-:W-:Y:S02]  /*01f0*/  IADD3 R10, PT, PT, -R13, 0x40800000, RZ ;  /* 0x408000000d0a7810 */ /* 0x000fe40007ffe1ff */
[-C--:B------:R-:W-:Y:S02]  /*0200*/  IADD3 R9, PT, PT, R8, -R13.reuse, RZ ;  /* 0x8000000d08097210 */ /* 0x080fe40007ffe0ff */
[----:B------:R-:W-:Y:S01]  /*0210*/  I2FP.F32.S32 R13, R13 ;  /* 0x0000000d000d7245 */ /* 0x000fe20000201400 */
[----:B------:R-:W-:-:S04]  /*0220*/  FFMA R10, R10, R11, -1 ;  /* 0xbf8000000a0a7423 */ /* 0x000fc8000000000b */
        /* <DEDUP_REMOVED lines=18> */
[----:B------:R-:W-:-:S05]  /*0350*/  @P1 FSEL R10, R10, -RZ, P2 ;  /* 0x800000ff0a0a1208 */ /* 0x000fca0001000000 */
[----:B------:R-:W-:Y:S01]  /*0360*/  @P0 FADD R10, R10, 0.69314718246459960938 ;  /* 0x3f3172180a0a0421 */ /* 0x000fe20000000000 */
[----:B------:R-:W-:-:S04]  /*0370*/  FSETP.NAN.AND P0, PT, |R6|, |R6|, PT ;  /* 0x400000060600720b */ /* 0x000fc80003f08200 */
[----:B------:R-:W-:-:S04]  /*0380*/  LOP3.LUT R6, R10, 0x80000000, R6, 0xb8, !PT ;  /* 0x800000000a067812 */ /* 0x000fc800078eb806 */
[----:B------:R-:W-:Y:S02]  /*0390*/  FSEL R11, R6, R10, !P0 ;  /* 0x0000000a060b7208 */ /* 0x000fe40004000000 */
[----:B----4-:R-:W-:-:S03]  /*03a0*/  ISETP.GE.AND P0, PT, R7, UR5, PT ;  /* 0x0000000507007c0c */ /* 0x010fc6000bf06270 */
[----:B------:R1:W-:Y:S10]  /*03b0*/  STG.E desc[UR6][R8.64], R11 ;  /* 0x0000000b08007986 */ /* 0x0003f4000c101906 */
[----:B------:R-:W-:Y:S05]  /*03c0*/  @!P0 BRA `(.L_x_34) ;  /* 0xfffffffc00448947 */ /* 0x000fea000383ffff */
[----:B------:R-:W-:Y:S05]  /*03d0*/  EXIT ;  /* 0x000000000000794d */ /* 0x000fea0003800000 */
.L_x_35:
        /* <DEDUP_REMOVED lines=10> */
.L_x_149:


//--------------------- .text.a4c_acoshf32        --------------------------
	.section	.text.a4c_acoshf32,"ax",@progbits
	.align	128
        .global         a4c_acoshf32
        .type           a4c_acoshf32,@function
        .size           a4c_acoshf32,(.L_x_150 - a4c_acoshf32)
        .other          a4c_acoshf32,@"STO_CUDA_ENTRY STV_DEFAULT"
a4c_acoshf32:
.text.a4c_acoshf32:
        /* <DEDUP_REMOVED lines=14> */
.L_x_36:
[----:B01----:R-:W-:-:S06]  /*00e0*/  IMAD.WIDE R8, R7, 0x4, R2 ;  /* 0x0000000407087825 */ /* 0x003fcc00078e0202 */
[----:B--2---:R-:W2:Y:S02]  /*00f0*/  LDG.E R8, desc[UR6][R8.64] ;  /* 0x0000000608087981 */ /* 0x004ea4000c1e1900 */
[C---:B--2---:R-:W-:Y:S01]  /*0100*/  FFMA R10, R8.reuse, R8, -1 ;  /* 0xbf800000080a7423 */ /* 0x044fe20000000008 */
[----:B------:R-:W-:-:S03]  /*0110*/  FADD R15, R8, -1 ;  /* 0xbf800000080f7421 */ /* 0x000fc60000000000 */
[----:B------:R-:W0:Y:S01]  /*0120*/  MUFU.RSQ R11, R10 ;  /* 0x0000000a000b7308 */ /* 0x000e220000001400 */
[C---:B------:R-:W-:Y:S02]  /*0130*/  FSETP.NEU.AND P1, PT, R10.reuse, RZ, PT ;  /* 0x000000ff0a00720b */ /* 0x040fe40003f2d000 */
[----:B------:R-:W-:Y:S01]  /*0140*/  ISETP.GT.U32.AND P0, PT, R15, 0x4b000000, PT ;  /* 0x4b0000000f00780c */ /* 0x000fe20003f04070 */
[----:B0-----:R-:W-:Y:S01]  /*0150*/  FMUL R13, R10, R11 ;  /* 0x0000000b0a0d7220 */ /* 0x001fe20000400000 */
[----:B------:R-:W-:-:S03]  /*0160*/  FMUL R6, R11, 0.5 ;  /* 0x3f0000000b067820 */ /* 0x000fc60000400000 */
[----:B------:R-:W-:-:S04]  /*0170*/  FFMA R11, -R13, R13, R10 ;  /* 0x0000000d0d0b7223 */ /* 0x000fc8000000010a */
[----:B------:R-:W-:Y:S01]  /*0180*/  FFMA R6, R6, R11, R13 ;  /* 0x0000000b06067223 */ /* 0x000fe2000000000d */
[----:B------:R-:W-:Y:S01]  /*0190*/  HFMA2 R11, -RZ, RZ, 1.625, 0 ;  /* 0x3e800000ff0b7431 */ /* 0x000fe200000001ff */
[----:B------:R-:W-:-:S03]  /*01a0*/  MOV R13, 0x3d39bf78 ;  /* 0x3d39bf78000d7802 */ /* 0x000fc60000000f00 */
[----:B------:R-:W-:-:S04]  /*01b0*/  FSEL R6, R6, RZ, P1 ;  /* 0x000000ff06067208 */ /* 0x000fc80000800000 */
[----:B------:R-:W-:-:S05]  /*01c0*/  FSEL R6, R6, -1.0000001192092895508, !P0 ;  /* 0xbf80000106067808 */ /* 0x000fca0004000000 */
[----:B------:R-:W-:-:S04]  /*01d0*/  FADD R6, R15, R6 ;  /* 0x000000060f067221 */ /* 0x000fc80000000000 */
[C---:B------:R-:W-:Y:S01]  /*01e0*/  FADD.RZ R8, R6.reuse, 1 ;  /* 0x3f80000006087421 */ /* 0x040fe2000000c000 */
[----:B------:R-:W-:-:S04]  /*01f0*/  ISETP.GE.U32.AND P1, PT, R6, 0x7f800000, PT ;  /* 0x7f8000000600780c */ /* 0x000fc80003f26070 */
[----:B------:R-:W-:Y:S02]  /*0200*/  IADD3 R8, PT, PT, R8, -0x3f400000, RZ ;  /* 0xc0c0000008087810 */ /* 0x000fe40007ffe0ff */
[----:B------:R-:W-:Y:S02]  /*0210*/  ISETP.GT.AND P2, PT, R6, -0x40800000, P1 ;  /* 0xbf8000000600780c */ /* 0x000fe40000f44270 */
        /* <DEDUP_REMOVED lines=20> */
[----:B------:R-:W-:-:S04]  /*0360*/  @P1 FSETP.NEU.AND P2, PT, R6, RZ, PT ;  /* 0x000000ff0600120b */ /* 0x000fc80003f4d000 */
[----:B------:R-:W-:-:S04]  /*0370*/  @P1 FSEL R8, R8, -RZ, P2 ;  /* 0x800000ff08081208 */ /* 0x000fc80001000000 */
[----:B------:R-:W-:Y:S01]  /*0380*/  MOV R11, R8 ;  /* 0x00000008000b7202 */ /* 0x000fe20000000f00 */
[----:B---3--:R-:W-:Y:S01]  /*0390*/  IMAD.WIDE R8, R7, 0x4, R4 ;  /* 0x0000000407087825 */ /* 0x008fe200078e0204 */
[----:B------:R-:W-:-:S03]  /*03a0*/  IADD3 R7, PT, PT, R0, R7, RZ ;  /* 0x0000000700077210 */ /* 0x000fc60007ffe0ff */
[----:B------:R-:W-:Y:S01]  /*03b0*/  @P0 FADD R11, R11, 0.69314718246459960938 ;  /* 0x3f3172180b0b0421 */ /* 0x000fe20000000000 */
[----:B----4-:R-:W-:-:S04]  /*03c0*/  ISETP.GE.AND P0, PT, R7, UR5, PT ;  /* 0x0000000507007c0c */ /* 0x010fc8000bf06270 */
[----:B------:R1:W-:Y:S09]  /*03d0*/  STG.E desc[UR6][R8.64], R11 ;  /* 0x0000000b08007986 */ /* 0x0003f2000c101906 */
[----:B------:R-:W-:Y:S05]  /*03e0*/  @!P0 BRA `(.L_x_36) ;  /* 0xfffffffc003c8947 */ /* 0x000fea000383ffff */
[----:B------:R-:W-:Y:S05]  /*03f0*/  EXIT ;  /* 0x000000000000794d */ /* 0x000fea0003800000 */
.L_x_37:
        /* <DEDUP_REMOVED lines=16> */
.L_x_150:


//--------------------- .text.a4c_tanhf32         --------------------------
	.section	.text.a4c_tanhf32,"ax",@progbits
	.align	128
        .global         a4c_tanhf32
        .type           a4c_tanhf32,@function
        .size           a4c_tanhf32,(.L_x_151 - a4c_tanhf32)
        .other          a4c_tanhf32,@"STO_CUDA_ENTRY STV_DEFAULT"
a4c_tanhf32:
.text.a4c_tanhf32:
        /* <DEDUP_REMOVED lines=10> */
[----:B------:R-:W-:Y:S01]  /*00a0*/  MOV R9, R0 ;  /* 0x0000000000097202 */ /* 0x000fe20000000f00 */
[----:B------:R-:W2:Y:S05]  /*00b0*/  LDCU.64 UR6, c[0x0][0x358] ;  /* 0x00006b00ff0677ac */ /* 0x000eaa0008000a00 */
[----:B------:R-:W3:Y:S01]  /*00c0*/  LDC.64 R4, c[0x0][0x388] ;  /* 0x0000e200ff047b82 */ /* 0x000ee20000000a00 */
[----:B-1----:R-:W-:-:S07]  /*00d0*/  IMAD R8, R8, UR4, RZ ;  /* 0x0000000408087c24 */ /* 0x002fce000f8e02ff */
.L_x_38:
[----:B0-----:R-:W-:-:S05]  /*00e0*/  IMAD.WIDE R6, R9, 0x4, R2 ;  /* 0x0000000409067825 */ /* 0x001fca00078e0202 */
[----:B--2---:R-:W2:Y:S01]  /*00f0*/  LDG.E R10, desc[UR6][R6.64] ;  /* 0x00000006060a7981 */ /* 0x004ea2000c1e1900 */
[----:B------:R-:W-:Y:S01]  /*0100*/  HFMA2 R14, -RZ, RZ, 1.125, -9232 ;  /* 0x3c80f082ff0e7431 */ /* 0x000fe200000001ff */
[----:B------:R-:W-:Y:S01]  /*0110*/  MOV R12, 0x3f800000 ;  /* 0x3f800000000c7802 */ /* 0x000fe20000000f00 */
[C---:B--2---:R-:W-:Y:S01]  /*0120*/  FMUL R0, |R10|.reuse, 2.8853900432586669922 ;  /* 0x4038aa3b0a007820 */ /* 0x044fe20000400200 */
[C---:B------:R-:W-:Y:S01]  /*0130*/  FMUL R13, R10.reuse, R10 ;  /* 0x0000000a0a0d7220 */ /* 0x040fe20000400000 */
[C---:B------:R-:W-:Y:S02]  /*0140*/  FSETP.GE.AND P1, PT, |R10|.reuse, 0.60000002384185791016, PT ;  /* 0x3f19999a0a00780b */ /* 0x040fe40003f26200 */
[----:B------:R-:W-:Y:S01]  /*0150*/  FSETP.GE.AND P0, PT, |R10|, 9.010913848876953125, PT ;  /* 0x41102cb40a00780b */ /* 0x000fe20003f06200 */
[C---:B------:R-:W-:Y:S01]  /*0160*/  FFMA R14, R13.reuse, R14, -0.052303962409496307373 ;  /* 0xbd563cae0d0e7423 */ /* 0x040fe2000000000e */
[----:B------:R-:W0:Y:S03]  /*0170*/  MUFU.EX2 R0, R0 ;  /* 0x0000000000007308 */ /* 0x000e260000000800 */
[----:B------:R-:W-:Y:S01]  /*0180*/  FFMA R14, R13, R14, 0.1331529766321182251 ;  /* 0x3e0859410d0e7423 */ /* 0x000fe2000000000e */
[----:B0-----:R-:W-:-:S03]  /*0190*/  FADD R11, R0, 1 ;  /* 0x3f800000000b7421 */ /* 0x001fc60000000000 */
[----:B------:R-:W-:-:S04]  /*01a0*/  FFMA R0, R13, R14, -0.33332768082618713379 ;  /* 0xbeaaa9ed0d007423 */ /* 0x000fc8000000000e */
[----:B------:R-:W-:Y:S01]  /*01b0*/  FFMA R13, R13, R0, RZ ;  /* 0x000000000d0d7223 */ /* 0x000fe200000000ff */
[----:B------:R-:W0:Y:S02]  /*01c0*/  MUFU.RCP R11, R11 ;  /* 0x0000000b000b7308 */ /* 0x000e240000001000 */
[----:B0-----:R-:W-:-:S05]  /*01d0*/  FFMA R12, R11, -2, R12 ;  /* 0xc00000000b0c7823 */ /* 0x001fca000000000c */
[----:B------:R-:W-:-:S04]  /*01e0*/  FSEL R7, R12, 1, !P0 ;  /* 0x3f8000000c077808 */ /* 0x000fc80004000000 */
[----:B------:R-:W-:Y:S01]  /*01f0*/  LOP3.LUT R11, R7, 0x80000000, R10, 0xb8, !PT ;  /* 0x80000000070b7812 */ /* 0x000fe200078eb80a */
[----:B---3--:R-:W-:-:S04]  /*0200*/  IMAD.WIDE R6, R9, 0x4, R4 ;  /* 0x0000000409067825 */ /* 0x008fc800078e0204 */
[----:B------:R-:W-:Y:S01]  /*0210*/  @!P1 FFMA R11, R10, R13, R10 ;  /* 0x0000000d0a0b9223 */ /* 0x000fe2000000000a */
[----:B------:R-:W-:-:S04]  /*0220*/  IADD3 R9, PT, PT, R8, R9, RZ ;  /* 0x0000000908097210 */ /* 0x000fc80007ffe0ff */
[----:B------:R1:W-:Y:S01]  /*0230*/  STG.E desc[UR6][R6.64], R11 ;  /* 0x0000000b06007986 */ /* 0x0003e2000c101906 */
[----:B------:R-:W-:-:S13]  /*0240*/  ISETP.GE.AND P0, PT, R9, UR5, PT ;  /* 0x0000000509007c0c */ /* 0x000fda000bf06270 */
[----:B-1----:R-:W-:Y:S05]  /*0250*/  @!P0 BRA `(.L_x_38) ;  /* 0xfffffffc00a08947 */ /* 0x002fea000383ffff */
[----:B------:R-:W-:Y:S05]  /*0260*/  EXIT ;  /* 0x000000000000794d */ /* 0x000fea0003800000 */
.L_x_39:
        /* <DEDUP_REMOVED lines=9> */
.L_x_151:


//--------------------- .text.a4c_sinhf32         --------------------------
	.section	.text.a4c_sinhf32,"ax",@progbits
	.align	128
        .global         a4c_sinhf32
        .type           a4c_sinhf32,@function
        .size           a4c_sinhf32,(.L_x_152 - a4c_sinhf32)
        .other          a4c_sinhf32,@"STO_CUDA_ENTRY STV_DEFAULT"
a4c_sinhf32:
.text.a4c_sinhf32:
        /* <DEDUP_REMOVED lines=13> */
.L_x_40:
[----:B0-----:R-:W-:-:S05]  /*00d0*/  IMAD.WIDE R8, R7, 0x4, R2 ;  /* 0x0000000407087825 */ /* 0x001fca00078e0202 */
[----:B--2---:R0:W2:Y:S01]  /*00e0*/  LDG.E R6, desc[UR6][R8.64] ;  /* 0x0000000608067981 */ /* 0x0040a2000c1e1900 */
[----:B------:R-:W-:Y:S01]  /*00f0*/  HFMA2 R11, -RZ, RZ, 3.4921875, 0 ;  /* 0x42fc0000ff0b7431 */ /* 0x000fe200000001ff */
[----:B0-----:R-:W-:Y:S01]  /*0100*/  MOV R9, 0x363d0ada ;  /* 0x363d0ada00097802 */ /* 0x001fe20000000f00 */
[----:B--2---:R-:W-:-:S06]  /*0110*/  FMUL R10, |R6|, 1.4426950216293334961 ;  /* 0x3fb8aa3b060a7820 */ /* 0x004fcc0000400200 */
[----:B------:R-:W0:Y:S02]  /*0120*/  FRND.TRUNC R10, R10 ;  /* 0x0000000a000a7307 */ /* 0x000e24000020d000 */
[----:B0-----:R-:W-:Y:S02]  /*0130*/  FSETP.GT.AND P0, PT, |R10|, 126, PT ;  /* 0x42fc00000a00780b */ /* 0x001fe40003f04200 */
[----:B------:R-:W-:-:S04]  /*0140*/  LOP3.LUT R11, R11, 0x80000000, R10, 0xb8, !PT ;  /* 0x800000000b0b7812 */ /* 0x000fc800078eb80a */
[----:B------:R-:W-:Y:S01]  /*0150*/  FSEL R11, R11, R10, P0 ;  /* 0x0000000a0b0b7208 */ /* 0x000fe20000000000 */
[C---:B------:R-:W-:Y:S01]  /*0160*/  FMUL R10, R6.reuse, R6 ;  /* 0x00000006060a7220 */ /* 0x040fe20000400000 */
[----:B------:R-:W-:-:S03]  /*0170*/  FSETP.GE.AND P0, PT, |R6|, 1, PT ;  /* 0x3f8000000600780b */ /* 0x000fc60003f06200 */
[----:B------:R-:W-:Y:S01]  /*0180*/  FFMA R12, R11, -0.69314718246459960938, |R6| ;  /* 0xbf3172180b0c7823 */ /* 0x000fe20000000406 */
[----:B------:R-:W-:-:S03]  /*0190*/  FFMA R9, R10, R9, 0.00019836159481201320887 ;  /* 0x394fff490a097423 */ /* 0x000fc60000000009 */
[C---:B------:R-:W-:Y:S01]  /*01a0*/  FFMA R12, R11.reuse, 1.9046542121259335545e-09, R12 ;  /* 0x3102e3080b0c7823 */ /* 0x040fe2000000000c */
[----:B------:R-:W-:Y:S01]  /*01b0*/  FADD R11, R11, 12583037 ;  /* 0x4b40007d0b0b7421 */ /* 0x000fe20000000000 */
[----:B------:R-:W-:Y:S02]  /*01c0*/  FFMA R13, R10, R9, 0.0083333496004343032837 ;  /* 0x3c08889a0a0d7423 */ /* 0x000fe40000000009 */
[----:B------:R-:W-:Y:S02]  /*01d0*/  FMUL R12, R12, 1.4426950216293334961 ;  /* 0x3fb8aa3b0c0c7820 */ /* 0x000fe40000400000 */
[----:B------:R-:W-:Y:S01]  /*01e0*/  SHF.L.U32 R11, R11, 0x17, RZ ;  /* 0x000000170b0b7819 */ /* 0x000fe200000006ff */
[----:B------:R-:W-:-:S03]  /*01f0*/  FFMA R13, R10, R13, 0.16666667163372039795 ;  /* 0x3e2aaaab0a0d7423 */ /* 0x000fc6000000000d */
[----:B------:R-:W0:Y:S01]  /*0200*/  MUFU.EX2 R12, R12 ;  /* 0x0000000c000c7308 */ /* 0x000e220000000800 */
[----:B------:R-:W-:Y:S01]  /*0210*/  FMUL R13, R10, R13 ;  /* 0x0000000d0a0d7220 */ /* 0x000fe20000400000 */
[----:B0-----:R-:W-:-:S06]  /*0220*/  FMUL R11, R11, R12 ;  /* 0x0000000c0b0b7220 */ /* 0x001fcc0000400000 */
[----:B------:R-:W0:Y:S02]  /*0230*/  MUFU.RCP R8, R11 ;  /* 0x0000000b00087308 */ /* 0x000e240000001000 */
[----:B0-----:R-:W-:-:S04]  /*0240*/  FMUL.FTZ R8, R8, -0.125 ;  /* 0xbe00000008087820 */ /* 0x001fc80000410000 */
[----:B------:R-:W-:-:S05]  /*0250*/  FFMA R9, R11, 2, R8 ;  /* 0x400000000b097823 */ /* 0x000fca0000000008 */
        /* <DEDUP_REMOVED lines=8> */
.L_x_41:
        /* <DEDUP_REMOVED lines=10> */
.L_x_152:


//--------------------- .text.a4c_coshf32         --------------------------
	.section	.text.a4c_coshf32,"ax",@progbits
	.align	128
        .global         a4c_coshf32
        .type           a4c_coshf32,@function
        .size           a4c_coshf32,(.L_x_153 - a4c_coshf32)
        .other          a4c_coshf32,@"STO_CUDA_ENTRY STV_DEFAULT"
a4c_coshf32:
.text.a4c_coshf32:
        /* <DEDUP_REMOVED lines=13> */
.L_x_42:
[----:B01----:R-:W-:-:S06]  /*00d0*/  IMAD.WIDE R6, R0, 0x4, R2 ;  /* 0x0000000400067825 */ /* 0x003fcc00078e0202 */
[----:B--2---:R-:W2:Y:S01]  /*00e0*/  LDG.E R6, desc[UR6][R6.64] ;  /* 0x0000000606067981 */ /* 0x004ea2000c1e1900 */
[----:B------:R-:W-:Y:S02]  /*00f0*/  HFMA2 R11, -RZ, RZ, 3.4921875, 0 ;  /* 0x42fc0000ff0b7431 */ /* 0x000fe400000001ff */
[----:B--2---:R-:W-:-:S06]  /*0100*/  FMUL R8, |R6|, 1.4426950216293334961 ;  /* 0x3fb8aa3b06087820 */ /* 0x004fcc0000400200 */
[----:B------:R-:W0:Y:S02]  /*0110*/  FRND.TRUNC R8, R8 ;  /* 0x0000000800087307 */ /* 0x000e24000020d000 */
[----:B0-----:R-:W-:Y:S02]  /*0120*/  FSETP.GT.AND P0, PT, |R8|, 126, PT ;  /* 0x42fc00000800780b */ /* 0x001fe40003f04200 */
[----:B------:R-:W-:-:S04]  /*0130*/  LOP3.LUT R11, R11, 0x80000000, R8, 0xb8, !PT ;  /* 0x800000000b0b7812 */ /* 0x000fc800078eb808 */
[----:B------:R-:W-:-:S05]  /*0140*/  FSEL R11, R11, R8, P0 ;  /* 0x000000080b0b7208 */ /* 0x000fca0000000000 */
[----:B------:R-:W-:Y:S01]  /*0150*/  FFMA R10, R11, -0.69314718246459960938, |R6| ;  /* 0xbf3172180b0a7823 */ /* 0x000fe20000000406 */
[----:B---3--:R-:W-:Y:S01]  /*0160*/  IMAD.WIDE R6, R0, 0x4, R4 ;  /* 0x0000000400067825 */ /* 0x008fe200078e0204 */
[----:B------:R-:W-:-:S03]  /*0170*/  IADD3 R0, PT, PT, R9, R0, RZ ;  /* 0x0000000009007210 */ /* 0x000fc60007ffe0ff */
[C---:B------:R-:W-:Y:S01]  /*0180*/  FFMA R10, R11.reuse, 1.9046542121259335545e-09, R10 ;  /* 0x3102e3080b0a7823 */ /* 0x040fe2000000000a */
[----:B------:R-:W-:Y:S01]  /*0190*/  FADD R11, R11, 12583037 ;  /* 0x4b40007d0b0b7421 */ /* 0x000fe20000000000 */
[----:B------:R-:W-:Y:S02]  /*01a0*/  ISETP.GE.AND P0, PT, R0, UR5, PT ;  /* 0x0000000500007c0c */ /* 0x000fe4000bf06270 */
[----:B------:R-:W-:Y:S02]  /*01b0*/  FMUL R10, R10, 1.4426950216293334961 ;  /* 0x3fb8aa3b0a0a7820 */ /* 0x000fe40000400000 */
[----:B------:R-:W-:-:S04]  /*01c0*/  SHF.L.U32 R11, R11, 0x17, RZ ;  /* 0x000000170b0b7819 */ /* 0x000fc800000006ff */
[----:B------:R-:W0:Y:S02]  /*01d0*/  MUFU.EX2 R10, R10 ;  /* 0x0000000a000a7308 */ /* 0x000e240000000800 */
[----:B0-----:R-:W-:-:S06]  /*01e0*/  FMUL R11, R11, R10 ;  /* 0x0000000a0b0b7220 */ /* 0x001fcc0000400000 */
[----:B------:R-:W0:Y:S02]  /*01f0*/  MUFU.RCP R8, R11 ;  /* 0x0000000b00087308 */ /* 0x000e240000001000 */
[----:B0-----:R-:W-:-:S04]  /*0200*/  FMUL.FTZ R8, R8, 0.125 ;  /* 0x3e00000008087820 */ /* 0x001fc80000410000 */
[----:B------:R-:W-:-:S05]  /*0210*/  FFMA R13, R11, 2, R8 ;  /* 0x400000000b0d7823 */ /* 0x000fca0000000008 */
[----:B------:R1:W-:Y:S01]  /*0220*/  STG.E desc[UR6][R6.64], R13 ;  /* 0x0000000d06007986 */ /* 0x0003e2000c101906 */
[----:B------:R-:W-:Y:S05]  /*0230*/  @!P0 BRA `(.L_x_42) ;  /* 0xfffffffc00a48947 */ /* 0x000fea000383ffff */
[----:B------:R-:W-:Y:S05]  /*0240*/  EXIT ;  /* 0x000000000000794d */ /* 0x000fea0003800000 */
.L_x_43:
        /* <DEDUP_REMOVED lines=11> */
.L_x_153:


//--------------------- .text.a4c_atan2f32        --------------------------
	.section	.text.a4c_atan2f32,"ax",@progbits
	.align	128
        .global         a4c_atan2f32
        .type           a4c_atan2f32,@function
        .size           a4c_atan2f32,(.L_x_135 - a4c_atan2f32)
        .other          a4c_atan2f32,@"STO_CUDA_ENTRY STV_DEFAULT"
a4c_atan2f32:
.text.a4c_atan2f32:
        /* <DEDUP_REMOVED lines=15> */
.L_x_46:
[----:B01----:R-:W-:-:S04]  /*00f0*/  IMAD.WIDE R12, R11, 0x4, R4 ;  /* 0x000000040b0c7825 */ /* 0x003fc800078e0204 */
[----:B---3--:R-:W-:Y:S02]  /*0100*/  IMAD.WIDE R14, R11, 0x4, R6 ;  /* 0x000000040b0e7825 */ /* 0x008fe400078e0206 */
[----:B--2---:R-:W2:Y:S04]  /*0110*/  LDG.E R13, desc[UR6][R12.64] ;  /* 0x000000060c0d7981 */ /* 0x004ea8000c1e1900 */
[----:B------:R-:W2:Y:S01]  /*0120*/  LDG.E R10, desc[UR6][R14.64] ;  /* 0x000000060e0a7981 */ /* 0x000ea2000c1e1900 */
[----:B------:R-:W-:Y:S01]  /*0130*/  BSSY.RECONVERGENT B0, `(.L_x_44) ;  /* 0x000000f000007945 */ /* 0x000fe20003800200 */
[----:B--2---:R-:W-:-:S04]  /*0140*/  FSETP.GT.AND P2, PT, |R10|, |R13|, PT ;  /* 0x4000000d0a00720b */ /* 0x004fc80003f44200 */
[----:B------:R-:W-:-:S04]  /*0150*/  FSEL R3, |R10|, |R13|, P2 ;  /* 0x4000000d0a037208 */ /* 0x000fc80001000200 */
[----:B------:R-:W0:Y:S01]  /*0160*/  MUFU.RCP R16, R3 ;  /* 0x0000000300107308 */ /* 0x000e220000001000 */
[----:B------:R-:W-:-:S07]  /*0170*/  FSEL R0, |R13|, |R10|, P2 ;  /* 0x4000000a0d007208 */ /* 0x000fce0001000200 */
[----:B------:R-:W1:Y:S01]  /*0180*/  FCHK P0, R0, R3 ;  /* 0x0000000300007302 */ /* 0x000e620000000000 */
[----:B0-----:R-:W-:-:S04]  /*0190*/  FFMA R17, -R3, R16, 1 ;  /* 0x3f80000003117423 */ /* 0x001fc80000000110 */
[----:B------:R-:W-:-:S04]  /*01a0*/  FFMA R17, R16, R17, R16 ;  /* 0x0000001110117223 */ /* 0x000fc80000000010 */
[----:B------:R-:W-:-:S04]  /*01b0*/  FFMA R16, R0, R17, RZ ;  /* 0x0000001100107223 */ /* 0x000fc800000000ff */
[----:B------:R-:W-:-:S04]  /*01c0*/  FFMA R18, -R3, R16, R0 ;  /* 0x0000001003127223 */ /* 0x000fc80000000100 */
[----:B------:R-:W-:Y:S01]  /*01d0*/  FFMA R16, R17, R18, R16 ;  /* 0x0000001211107223 */ /* 0x000fe20000000010 */
[----:B-1----:R-:W-:Y:S06]  /*01e0*/  @!P0 BRA `(.L_x_45) ;  /* 0x00000000000c8947 */ /* 0x002fec0003800000 */
[----:B------:R-:W-:-:S07]  /*01f0*/  MOV R12, 0x210 ;  /* 0x00000210000c7802 */ /* 0x000fce0000000f00 */
[----:B----4-:R-:W-:Y:S05]  /*0200*/  CALL.REL.NOINC `($__internal_2_$__cuda_sm3x_div_rn_noftz_f32_slowpath) ;  /* 0x00000000008c7944 */ /* 0x010fea0003c00000 */
[----:B------:R-:W-:-:S07]  /*0210*/  IMAD.MOV.U32 R16, RZ, RZ, R0 ;  /* 0x000000ffff107224 */ /* 0x000fce00078e0000 */
.L_x_45:
[----:B----4-:R-:W-:Y:S05]  /*0220*/  BSYNC.RECONVERGENT B0 ;  /* 0x0000000000007941 */ /* 0x010fea0003800200 */
.L_x_44:
[----:B------:R-:W-:Y:S02]  /*0230*/  IMAD.MOV.U32 R15, RZ, RZ, 0x3b33710b ;  /* 0x3b33710bff0f7424 */ /* 0x000fe400078e00ff */
[----:B------:R-:W-:Y:S01]  /*0240*/  FMUL R0, R16, R16 ;  /* 0x0000001010007220 */ /* 0x000fe20000400000 */
[----:B------:R-:W-:Y:S01]  /*0250*/  IMAD.MOV.U32 R12, RZ, RZ, 0x3f6ee581 ;  /* 0x3f6ee581ff0c7424 */ /* 0x000fe200078e00ff */
[C---:B------:R-:W-:Y:S02]  /*0260*/  ISETP.GE.AND P0, PT, R13.reuse, RZ, PT ;  /* 0x000000ff0d00720c */ /* 0x040fe40003f06270 */
[C---:B------:R-:W-:Y:S01]  /*0270*/  FFMA R15, R0.reuse, R15, -0.015681877732276916504 ;  /* 0xbc807748000f7423 */ /* 0x040fe2000000000f */
[----:B------:R-:W-:Y:S02]  /*0280*/  FSETP.NEU.AND P3, PT, |R13|, |R10|, PT ;  /* 0x4000000a0d00720b */ /* 0x000fe40003f6d200 */
[----:B------:R-:W-:Y:S01]  /*0290*/  FSETP.NEU.AND P1, PT, R3, RZ, PT ;  /* 0x000000ff0300720b */ /* 0x000fe20003f2d000 */
[----:B------:R-:W-:-:S04]  /*02a0*/  FFMA R15, R0, R15, 0.042200751602649688721 ;  /* 0x3d2cdab2000f7423 */ /* 0x000fc8000000000f */
[----:B------:R-:W-:-:S04]  /*02b0*/  FFMA R15, R0, R15, -0.074792981147766113281 ;  /* 0xbd992d10000f7423 */ /* 0x000fc8000000000f */
[----:B------:R-:W-:-:S04]  /*02c0*/  FFMA R15, R0, R15, 0.10640415549278259277 ;  /* 0x3dd9ea6c000f7423 */ /* 0x000fc8000000000f */
[----:B------:R-:W-:-:S04]  /*02d0*/  FFMA R15, R0, R15, -0.14207722246646881104 ;  /* 0xbe117cb1000f7423 */ /* 0x000fc8000000000f */
[----:B------:R-:W-:-:S04]  /*02e0*/  FFMA R15, R0, R15, 0.19993925094604492188 ;  /* 0x3e4cbce0000f7423 */ /* 0x000fc8000000000f */
[----:B------:R-:W-:-:S04]  /*02f0*/  FFMA R15, R0, R15, -0.33333197236061096191 ;  /* 0xbeaaaa7d000f7423 */ /* 0x000fc8000000000f */
[----:B------:R-:W-:-:S04]  /*0300*/  FMUL R15, R0, R15 ;  /* 0x0000000f000f7220 */ /* 0x000fc80000400000 */
[----:B------:R-:W-:-:S04]  /*0310*/  FFMA R15, R15, R16, R16 ;  /* 0x000000100f0f7223 */ /* 0x000fc80000000010 */
[C---:B------:R-:W-:Y:S01]  /*0320*/  FFMA R0, R12.reuse, 1.6832555532455444336, -R15 ;  /* 0x3fd774eb0c007823 */ /* 0x040fe2000000080f */
[----:B------:R-:W-:-:S04]  /*0330*/  FSEL R12, R12, 1.8663789033889770508, P2 ;  /* 0x3feee5810c0c7808 */ /* 0x000fc80001000000 */
[-C--:B------:R-:W-:Y:S01]  /*0340*/  FSEL R17, R0, R15.reuse, P2 ;  /* 0x0000000f00117208 */ /* 0x080fe20001000000 */
[----:B------:R-:W-:Y:S01]  /*0350*/  IMAD.MOV.U32 R0, RZ, RZ, 0x4016cbe4 ;  /* 0x4016cbe4ff007424 */ /* 0x000fe200078e00ff */
[----:B------:R-:W-:-:S05]  /*0360*/  FSEL R15, R15, -R15, P2 ;  /* 0x8000000f0f0f7208 */ /* 0x000fca0001000000 */
[----:B------:R-:W-:Y:S01]  /*0370*/  @!P0 FFMA R17, R12, 1.6832555532455444336, R15 ;  /* 0x3fd774eb0c118823 */ /* 0x000fe2000000000f */
[----:B------:R-:W-:Y:S01]  /*0380*/  @!P3 FSEL R17, R0, 0.78539818525314331055, !P0 ;  /* 0x3f490fdb0011b808 */ /* 0x000fe20004000000 */
[----:B------:R-:W-:Y:S01]  /*0390*/  FADD R0, |R10|, |R13| ;  /* 0x4000000d0a007221 */ /* 0x000fe20000000200 */
[----:B------:R-:W-:Y:S01]  /*03a0*/  @!P1 FSEL R17, RZ, 3.1415927410125732422, P0 ;  /* 0x40490fdbff119808 */ /* 0x000fe20000000000 */
[----:B------:R-:W-:-:S03]  /*03b0*/  IMAD.WIDE R12, R11, 0x4, R8 ;  /* 0x000000040b0c7825 */ /* 0x000fc600078e0208 */
[----:B------:R-:W-:Y:S01]  /*03c0*/  FSETP.NAN.AND P0, PT, R0, R0, PT ;  /* 0x000000000000720b */ /* 0x000fe20003f08000 */
[----:B------:R-:W-:Y:S01]  /*03d0*/  IMAD.IADD R11, R2, 0x1, R11 ;  /* 0x00000001020b7824 */ /* 0x000fe200078e020b */
[----:B------:R-:W-:-:S04]  /*03e0*/  LOP3.LUT R17, R17, 0x80000000, R10, 0xb8, !PT ;  /* 0x8000000011117812 */ /* 0x000fc800078eb80a */
[----:B------:R-:W-:Y:S02]  /*03f0*/  FSEL R17, R0, R17, P0 ;  /* 0x0000001100117208 */ /* 0x000fe40000000000 */
[----:B------:R-:W-:-:S03]  /*0400*/  ISETP.GE.AND P0, PT, R11, UR5, PT ;  /* 0x000000050b007c0c */ /* 0x000fc6000bf06270 */
[----:B------:R1:W-:Y:S10]  /*0410*/  STG.E desc[UR6][R12.64], R17 ;  /* 0x000000110c007986 */ /* 0x0003f4000c101906 */
[----:B------:R-:W-:Y:S05]  /*0420*/  @!P0 BRA `(.L_x_46) ;  /* 0xfffffffc00308947 */ /* 0x000fea000383ffff */
[----:B------:R-:W-:Y:S05]  /*0430*/  EXIT ;  /* 0x000000000000794d */ /* 0x000fea0003800000 */
        .weak           $__internal_2_$__cuda_sm3x_div_rn_noftz_f32_slowpath
        .type           $__internal_2_$__cuda_sm3x_div_rn_noftz_f32_slowpath,@function
        .size           $__internal_2_$__cuda_sm3x_div_rn_noftz_f32_slowpath,(.L_x_135 - $__internal_2_$__cuda_sm3x_div_rn_noftz_f32_slowpath)
$__internal_2_$__cuda_sm3x_div_rn_noftz_f32_slowpath:
[--C-:B------:R-:W-:Y:S01]  /*0440*/  SHF.R.U32.HI R14, RZ, 0x17, R3.reuse ;  /* 0x00000017ff0e7819 */ /* 0x100fe20000011603 */
[----:B------:R-:W-:Y:S01]  /*0450*/  BSSY.RECONVERGENT B1, `(.L_x_47) ;  /* 0x0000064000017945 */ /* 0x000fe20003800200 */
[--C-:B------:R-:W-:Y:S01]  /*0460*/  SHF.R.U32.HI R15, RZ, 0x17, R0.reuse ;  /* 0x00000017ff0f7819 */ /* 0x100fe20000011600 */
[----:B------:R-:W-:Y:S01]  /*0470*/  IMAD.MOV.U32 R16, RZ, RZ, R0 ;  /* 0x000000ffff107224 */ /* 0x000fe200078e0000 */
[----:B------:R-:W-:Y:S01]  /*0480*/  LOP3.LUT R14, R14, 0xff, RZ, 0xc0, !PT ;  /* 0x000000ff0e0e7812 */ /* 0x000fe200078ec0ff */
[----:B------:R-:W-:Y:S01]  /*0490*/  IMAD.MOV.U32 R17, RZ, RZ, R3 ;  /* 0x000000ffff117224 */ /* 0x000fe200078e0003 */
[----:B------:R-:W-:-:S03]  /*04a0*/  LOP3.LUT R19, R15, 0xff, RZ, 0xc0, !PT ;  /* 0x000000ff0f137812 */ /* 0x000fc600078ec0ff */
[----:B------:R-:W-:Y:S02]  /*04b0*/  VIADD R20, R14, 0xffffffff ;  /* 0xffffffff0e147836 */ /* 0x000fe40000000000 */
[----:B------:R-:W-:-:S03]  /*04c0*/  VIADD R18, R19, 0xffffffff ;  /* 0xffffffff13127836 */ /* 0x000fc60000000000 */
[----:B------:R-:W-:-:S04]  /*04d0*/  ISETP.GT.U32.AND P0, PT, R20, 0xfd, PT ;  /* 0x000000fd1400780c */ /* 0x000fc80003f04070 */
[----:B------:R-:W-:-:S13]  /*04e0*/  ISETP.GT.U32.OR P0, PT, R18, 0xfd, P0 ;  /* 0x000000fd1200780c */ /* 0x000fda0000704470 */
[----:B------:R-:W-:Y:S01]  /*04f0*/  @!P0 IMAD.MOV.U32 R15, RZ, RZ, RZ ;  /* 0x000000ffff0f8224 */ /* 0x000fe200078e00ff */
[----:B------:R-:W-:Y:S06]  /*0500*/  @!P0 BRA `(.L_x_48) ;  /* 0x00000000005c8947 */ /* 0x000fec0003800000 */
[----:B------:R-:W-:Y:S02]  /*0510*/  FSETP.GTU.FTZ.AND P1, PT, |R3|, +INF , PT ;  /* 0x7f8000000300780b */ /* 0x000fe40003f3c200 */
[----:B------:R-:W-:-:S04]  /*0520*/  FSETP.GTU.FTZ.AND P0, PT, |R0|, +INF , PT ;  /* 0x7f8000000000780b */ /* 0x000fc80003f1c200 */
[----:B------:R-:W-:-:S13]  /*0530*/  PLOP3.LUT P0, PT, P0, P1, PT, 0xf8, 0x8f ;  /* 0x00000000008f781c */ /* 0x000fda0000703f70 */
[----:B------:R-:W-:Y:S05]  /*0540*/  @P0 BRA `(.L_x_49) ;  /* 0x00000004004c0947 */ /* 0x000fea0003800000 */
[----:B------:R-:W-:-:S13]  /*0550*/  LOP3.LUT P0, RZ, R17, 0x7fffffff, R16, 0xc8, !PT ;  /* 0x7fffffff11ff7812 */ /* 0x000fda000780c810 */
[----:B------:R-:W-:Y:S05]  /*0560*/  @!P0 BRA `(.L_x_50) ;  /* 0x00000004003c8947 */ /* 0x000fea0003800000 */
[C---:B------:R-:W-:Y:S02]  /*0570*/  FSETP.NEU.FTZ.AND P3, PT, |R0|.reuse, +INF , PT ;  /* 0x7f8000000000780b */ /* 0x040fe40003f7d200 */
[----:B------:R-:W-:Y:S02]  /*0580*/  FSETP.NEU.FTZ.AND P1, PT, |R3|, +INF , PT ;  /* 0x7f8000000300780b */ /* 0x000fe40003f3d200 */
[----:B------:R-:W-:-:S11]  /*0590*/  FSETP.NEU.FTZ.AND P0, PT, |R0|, +INF , PT ;  /* 0x7f8000000000780b */ /* 0x000fd60003f1d200 */
[----:B------:R-:W-:Y:S05]  /*05a0*/  @!P1 BRA !P3, `(.L_x_50) ;  /* 0x00000004002c9947 */ /* 0x000fea0005800000 */
[----:B------:R-:W-:-:S04]  /*05b0*/  LOP3.LUT P3, RZ, R16, 0x7fffffff, RZ, 0xc0, !PT ;  /* 0x7fffffff10ff7812 */ /* 0x000fc8000786c0ff */
[----:B------:R-:W-:-:S13]  /*05c0*/  PLOP3.LUT P1, PT, P1, P3, PT, 0x2f, 0xf2 ;  /* 0x0000000000f2781c */ /* 0x000fda0000f26577 */
[----:B------:R-:W-:Y:S05]  /*05d0*/  @P1 BRA `(.L_x_51) ;  /* 0x0000000400181947 */ /* 0x000fea0003800000 */
[----:B------:R-:W-:-:S04]  /*05e0*/  LOP3.LUT P1, RZ, R17, 0x7fffffff, RZ, 0xc0, !PT ;  /* 0x7fffffff11ff7812 */ /* 0x000fc8000782c0ff */
[----:B------:R-:W-:-:S13]  /*05f0*/  PLOP3.LUT P0, PT, P0, P1, PT, 0x2f, 0xf2 ;  /* 0x0000000000f2781c */ /* 0x000fda0000702577 */
[----:B------:R-:W-:Y:S05]  /*0600*/  @P0 BRA `(.L_x_52) ;  /* 0x0000000400000947 */ /* 0x000fea0003800000 */
[----:B------:R-:W-:Y:S02]  /*0610*/  ISETP.GE.AND P0, PT, R18, RZ, PT ;  /* 0x000000ff1200720c */ /* 0x000fe40003f06270 */
[----:B------:R-:W-:-:S11]  /*0620*/  ISETP.GE.AND P1, PT, R20, RZ, PT ;  /* 0x000000ff1400720c */ /* 0x000fd60003f26270 */
[----:B------:R-:W-:Y:S02]  /*0630*/  @P0 IMAD.MOV.U32 R15, RZ, RZ, RZ ;  /* 0x000000ffff0f0224 */ /* 0x000fe400078e00ff */
[----:B------:R-:W-:Y:S01]  /*0640*/  @!P0 FFMA R16, R0, 1.84467440737095516160e+19, RZ ;  /* 0x5f80000000108823 */ /* 0x000fe200000000ff */
[----:B------:R-:W-:Y:S02]  /*0650*/  @!P0 IMAD.MOV.U32 R15, RZ, RZ, -0x40 ;  /* 0xffffffc0ff0f8424 */ /* 0x000fe400078e00ff */
[----:B------:R-:W-:Y:S02]  /*0660*/  @!P1 FFMA R17, R3, 1.84467440737095516160e+19, RZ ;  /* 0x5f80000003119823 */ /* 0x000fe400000000ff */
[----:B------:R-:W-:-:S07]  /*0670*/  @!P1 VIADD R15, R15, 0x40 ;  /* 0x000000400f0f9836 */ /* 0x000fce0000000000 */
.L_x_48:
[----:B------:R-:W-:Y:S01]  /*0680*/  LEA R0, R14, 0xc0800000, 0x17 ;  /* 0xc08000000e007811 */ /* 0x000fe200078eb8ff */
[----:B------:R-:W-:Y:S01]  /*0690*/  VIADD R19, R19, 0xffffff81 ;  /* 0xffffff8113137836 */ /* 0x000fe20000000000 */
[----:B------:R-:W-:Y:S03]  /*06a0*/  BSSY.RECONVERGENT B2, `(.L_x_53) ;  /* 0x0000035000027945 */ /* 0x000fe60003800200 */
[----:B------:R-:W-:Y:S02]  /*06b0*/  IMAD.IADD R18, R17, 0x1, -R0 ;  /* 0x0000000111127824 */ /* 0x000fe400078e0a00 */
[C---:B------:R-:W-:Y:S02]  /*06c0*/  IMAD R0, R19.reuse, -0x800000, R16 ;  /* 0xff80000013007824 */ /* 0x040fe400078e0210 */
[----:B------:R0:W1:Y:S01]  /*06d0*/  MUFU.RCP R17, R18 ;  /* 0x0000001200117308 */ /* 0x0000620000001000 */
[----:B------:R-:W-:Y:S01]  /*06e0*/  FADD.FTZ R21, -R18, -RZ ;  /* 0x800000ff12157221 */ /* 0x000fe20000010100 */
[----:B0-----:R-:W-:-:S05]  /*06f0*/  IADD3 R18, PT, PT, R19, 0x7f, -R14 ;  /* 0x0000007f13127810 */ /* 0x001fca0007ffe80e */
[----:B------:R-:W-:Y:S02]  /*0700*/  IMAD.IADD R15, R18, 0x1, R15 ;  /* 0x00000001120f7824 */ /* 0x000fe400078e020f */
[----:B-1----:R-:W-:-:S04]  /*0710*/  FFMA R20, R17, R21, 1 ;  /* 0x3f80000011147423 */ /* 0x002fc80000000015 */
[----:B------:R-:W-:-:S04]  /*0720*/  FFMA R17, R17, R20, R17 ;  /* 0x0000001411117223 */ /* 0x000fc80000000011 */
[----:B------:R-:W-:-:S04]  /*0730*/  FFMA R16, R0, R17, RZ ;  /* 0x0000001100107223 */ /* 0x000fc800000000ff */
[----:B------:R-:W-:-:S04]  /*0740*/  FFMA R20, R21, R16, R0 ;  /* 0x0000001015147223 */ /* 0x000fc80000000000 */
[----:B------:R-:W-:-:S04]  /*0750*/  FFMA R16, R17, R20, R16 ;  /* 0x0000001411107223 */ /* 0x000fc80000000010 */
[----:B------:R-:W-:-:S04]  /*0760*/  FFMA R21, R21, R16, R0 ;  /* 0x0000001015157223 */ /* 0x000fc80000000000 */
[----:B------:R-:W-:-:S05]  /*0770*/  FFMA R0, R17, R21, R16 ;  /* 0x0000001511007223 */ /* 0x000fca0000000010 */
[----:B------:R-:W-:-:S04]  /*0780*/  SHF.R.U32.HI R14, RZ, 0x17, R0 ;  /* 0x00000017ff0e7819 */ /* 0x000fc80000011600 */
[----:B------:R-:W-:-:S05]  /*0790*/  LOP3.LUT R14, R14, 0xff, RZ, 0xc0, !PT ;  /* 0x000000ff0e0e7812 */ /* 0x000fca00078ec0ff */
[----:B------:R-:W-:-:S04]  /*07a0*/  IMAD.IADD R18, R14, 0x1, R15 ;  /* 0x000000010e127824 */ /* 0x000fc800078e020f */
[----:B------:R-:W-:-:S05]  /*07b0*/  VIADD R14, R18, 0xffffffff ;  /* 0xffffffff120e7836 */ /* 0x000fca0000000000 */
[----:B------:R-:W-:-:S13]  /*07c0*/  ISETP.GE.U32.AND P0, PT, R14, 0xfe, PT ;  /* 0x000000fe0e00780c */ /* 0x000fda0003f06070 */
[----:B------:R-:W-:Y:S05]  /*07d0*/  @!P0 BRA `(.L_x_54) ;  /* 0x0000000000808947 */ /* 0x000fea0003800000 */
[----:B------:R-:W-:-:S13]  /*07e0*/  ISETP.GT.AND P0, PT, R18, 0xfe, PT ;  /* 0x000000fe1200780c */ /* 0x000fda0003f04270 */
[----:B------:R-:W-:Y:S05]  /*07f0*/  @P0 BRA `(.L_x_55) ;  /* 0x00000000006c0947 */ /* 0x000fea0003800000 */
[----:B------:R-:W-:-:S13]  /*0800*/  ISETP.GE.AND P0, PT, R18, 0x1, PT ;  /* 0x000000011200780c */ /* 0x000fda0003f06270 */
[----:B------:R-:W-:Y:S05]  /*0810*/  @P0 BRA `(.L_x_56) ;  /* 0x0000000000740947 */ /* 0x000fea0003800000 */
[----:B------:R-:W-:Y:S02]  /*0820*/  ISETP.GE.AND P0, PT, R18, -0x18, PT ;  /* 0xffffffe81200780c */ /* 0x000fe40003f06270 */
[----:B------:R-:W-:-:S11]  /*0830*/  LOP3.LUT R0, R0, 0x80000000, RZ, 0xc0, !PT ;  /* 0x8000000000007812 */ /* 0x000fd600078ec0ff */
[----:B------:R-:W-:Y:S05]  /*0840*/  @!P0 BRA `(.L_x_56) ;  /* 0x0000000000688947 */ /* 0x000fea0003800000 */
[CCC-:B------:R-:W-:Y:S01]  /*0850*/  FFMA.RZ R14, R17.reuse, R21.reuse, R16.reuse ;  /* 0x00000015110e7223 */ /* 0x1c0fe2000000c010 */
[C---:B------:R-:W-:Y:S02]  /*0860*/  ISETP.NE.AND P3, PT, R18.reuse, RZ, PT ;  /* 0x000000ff1200720c */ /* 0x040fe40003f65270 */
[----:B------:R-:W-:Y:S02]  /*0870*/  ISETP.NE.AND P1, PT, R18, RZ, PT ;  /* 0x000000ff1200720c */ /* 0x000fe40003f25270 */
[----:B------:R-:W-:Y:S01]  /*0880*/  LOP3.LUT R15, R14, 0x7fffff, RZ, 0xc0, !PT ;  /* 0x007fffff0e0f7812 */ /* 0x000fe200078ec0ff */
[CCC-:B------:R-:W-:Y:S01]  /*0890*/  FFMA.RP R14, R17.reuse, R21.reuse, R16.reuse ;  /* 0x00000015110e7223 */ /* 0x1c0fe20000008010 */
[----:B------:R-:W-:Y:S01]  /*08a0*/  FFMA.RM R17, R17, R21, R16 ;  /* 0x0000001511117223 */ /* 0x000fe20000004010 */
[----:B------:R-:W-:Y:S01]  /*08b0*/  VIADD R16, R18, 0x20 ;  /* 0x0000002012107836 */ /* 0x000fe20000000000 */
[----:B------:R-:W-:Y:S01]  /*08c0*/  LOP3.LUT R15, R15, 0x800000, RZ, 0xfc, !PT ;  /* 0x008000000f0f7812 */ /* 0x000fe200078efcff */
[----:B------:R-:W-:-:S02]  /*08d0*/  IMAD.MOV R18, RZ, RZ, -R18 ;  /* 0x000000ffff127224 */ /* 0x000fc400078e0a12 */
[----:B------:R-:W-:Y:S02]  /*08e0*/  FSETP.NEU.FTZ.AND P0, PT, R14, R17, PT ;  /* 0x000000110e00720b */ /* 0x000fe40003f1d000 */
[----:B------:R-:W-:Y:S02]  /*08f0*/  SHF.L.U32 R16, R15, R16, RZ ;  /* 0x000000100f107219 */ /* 0x000fe400000006ff */
[----:B------:R-:W-:Y:S02]  /*0900*/  SEL R14, R18, RZ, P3 ;  /* 0x000000ff120e7207 */ /* 0x000fe40001800000 */
[----:B------:R-:W-:Y:S02]  /*0910*/  ISETP.NE.AND P1, PT, R16, RZ, P1 ;  /* 0x000000ff1000720c */ /* 0x000fe40000f25270 */
[----:B------:R-:W-:Y:S02]  /*0920*/  SHF.R.U32.HI R14, RZ, R14, R15 ;  /* 0x0000000eff0e7219 */ /* 0x000fe4000001160f */
[----:B------:R-:W-:-:S02]  /*0930*/  PLOP3.LUT P0, PT, P0, P1, PT, 0xf8, 0x8f ;  /* 0x00000000008f781c */ /* 0x000fc40000703f70 */
[----:B------:R-:W-:Y:S02]  /*0940*/  SHF.R.U32.HI R16, RZ, 0x1, R14 ;  /* 0x00000001ff107819 */ /* 0x000fe4000001160e */
[----:B------:R-:W-:-:S04]  /*0950*/  SEL R15, RZ, 0x1, !P0 ;  /* 0x00000001ff0f7807 */ /* 0x000fc80004000000 */
[----:B------:R-:W-:-:S04]  /*0960*/  LOP3.LUT R15, R15, 0x1, R16, 0xf8, !PT ;  /* 0x000000010f0f7812 */ /* 0x000fc800078ef810 */
[----:B------:R-:W-:-:S05]  /*0970*/  LOP3.LUT R15, R15, R14, RZ, 0xc0, !PT ;  /* 0x0000000e0f0f7212 */ /* 0x000fca00078ec0ff */
[----:B------:R-:W-:-:S05]  /*0980*/  IMAD.IADD R15, R16, 0x1, R15 ;  /* 0x00000001100f7824 */ /* 0x000fca00078e020f */
[----:B------:R-:W-:Y:S01]  /*0990*/  LOP3.LUT R0, R15, R0, RZ, 0xfc, !PT ;  /* 0x000000000f007212 */ /* 0x000fe200078efcff */
[----:B------:R-:W-:Y:S06]  /*09a0*/  BRA `(.L_x_56) ;  /* 0x0000000000107947 */ /* 0x000fec0003800000 */
.L_x_55:
[----:B------:R-:W-:-:S04]  /*09b0*/  LOP3.LUT R0, R0, 0x80000000, RZ, 0xc0, !PT ;  /* 0x8000000000007812 */ /* 0x000fc800078ec0ff */
[----:B------:R-:W-:Y:S01]  /*09c0*/  LOP3.LUT R0, R0, 0x7f800000, RZ, 0xfc, !PT ;  /* 0x7f80000000007812 */ /* 0x000fe200078efcff */
[----:B------:R-:W-:Y:S06]  /*09d0*/  BRA `(.L_x_56) ;  /* 0x0000000000047947 */ /* 0x000fec0003800000 */
.L_x_54:
[----:B------:R-:W-:-:S07]  /*09e0*/  IMAD R0, R15, 0x800000, R0 ;  /* 0x008000000f007824 */ /* 0x000fce00078e0200 */
.L_x_56:
[----:B------:R-:W-:Y:S05]  /*09f0*/  BSYNC.RECONVERGENT B2 ;  /* 0x0000000000027941 */ /* 0x000fea0003800200 */
.L_x_53:
[----:B------:R-:W-:Y:S05]  /*0a00*/  BRA `(.L_x_57) ;  /* 0x0000000000207947 */ /* 0x000fea0003800000 */
.L_x_52:
[----:B------:R-:W-:-:S04]  /*0a10*/  LOP3.LUT R0, R17, 0x80000000, R16, 0x48, !PT ;  /* 0x8000000011007812 */ /* 0x000fc800078e4810 */
[----:B------:R-:W-:Y:S01]  /*0a20*/  LOP3.LUT R0, R0, 0x7f800000, RZ, 0xfc, !PT ;  /* 0x7f80000000007812 */ /* 0x000fe200078efcff */
[----:B------:R-:W-:Y:S06]  /*0a30*/  BRA `(.L_x_57) ;  /* 0x0000000000147947 */ /* 0x000fec0003800000 */
.L_x_51:
[----:B------:R-:W-:Y:S01]  /*0a40*/  LOP3.LUT R0, R17, 0x80000000, R16, 0x48, !PT ;  /* 0x8000000011007812 */ /* 0x000fe200078e4810 */
[----:B------:R-:W-:Y:S06]  /*0a50*/  BRA `(.L_x_57) ;  /* 0x00000000000c7947 */ /* 0x000fec0003800000 */
.L_x_50:
[----:B------:R-:W0:Y:S01]  /*0a60*/  MUFU.RSQ R0, -QNAN ;  /* 0xffc0000000007908 */ /* 0x000e220000001400 */
[----:B------:R-:W-:Y:S05]  /*0a70*/  BRA `(.L_x_57) ;  /* 0x0000000000047947 */ /* 0x000fea0003800000 */
.L_x_49:
[----:B------:R-:W-:-:S07]  /*0a80*/  FADD.FTZ R0, R0, R3 ;  /* 0x0000000300007221 */ /* 0x000fce0000010000 */
.L_x_57:
[----:B------:R-:W-:Y:S05]  /*0a90*/  BSYNC.RECONVERGENT B1 ;  /* 0x0000000000017941 */ /* 0x000fea0003800200 */
.L_x_47:
[----:B------:R-:W-:Y:S02]  /*0aa0*/  IMAD.MOV.U32 R14, RZ, RZ, R12 ;  /* 0x000000ffff0e7224 */ /* 0x000fe400078e000c */
[----:B------:R-:W-:-:S04]  /*0ab0*/  IMAD.MOV.U32 R15, RZ, RZ, 0x0 ;  /* 0x00000000ff0f7424 */ /* 0x000fc800078e00ff */
[----:B0-----:R-:W-:Y:S05]  /*0ac0*/  RET.REL.NODEC R14 `(a4c_atan2f32) ;  /* 0xfffffff40e4c7950 */ /* 0x001fea0003c3ffff */
.L_x_58:
        /* <DEDUP_REMOVED lines=11> */
.L_x_135:


//--------------------- .text.a4c_atanf32         --------------------------
	.section	.text.a4c_atanf32,"ax",@progbits
	.align	128
        .global         a4c_atanf32
        .type           a4c_atanf32,@function
        .size           a4c_atanf32,(.L_x_155 - a4c_atanf32)
        .other          a4c_atanf32,@"STO_CUDA_ENTRY STV_DEFAULT"
a4c_atanf32:
.text.a4c_atanf32:
        /* <DEDUP_REMOVED lines=13> */
.L_x_59:
[----:B01----:R-:W-:-:S06]  /*00d0*/  IMAD.WIDE R6, R0, 0x4, R2 ;  /* 0x0000000400067825 */ /* 0x003fcc00078e0202 */
[----:B--2---:R-:W2:Y:S01]  /*00e0*/  LDG.E R6, desc[UR6][R6.64] ;  /* 0x0000000606067981 */ /* 0x004ea2000c1e1900 */
[----:B------:R-:W-:Y:S01]  /*00f0*/  HFMA2 R13, -RZ, RZ, 0.890625, -0.00056934356689453125 ;  /* 0x3b2090aaff0d7431 */ /* 0x000fe200000001ff */
[----:B------:R-:W-:Y:S01]  /*0100*/  MOV R10, 0x3f6ee581 ;  /* 0x3f6ee581000a7802 */ /* 0x000fe20000000f00 */
[----:B--2---:R-:W0:Y:S01]  /*0110*/  MUFU.RCP R11, |R6| ;  /* 0x40000006000b7308 */ /* 0x004e220000001000 */
[----:B------:R-:W-:-:S04]  /*0120*/  FSETP.GT.AND P0, PT, |R6|, 1, PT ;  /* 0x3f8000000600780b */ /* 0x000fc80003f04200 */
[----:B0-----:R-:W-:-:S05]  /*0130*/  FSEL R11, R11, |R6|, P0 ;  /* 0x400000060b0b7208 */ /* 0x001fca0000000000 */
[----:B------:R-:W-:-:S04]  /*0140*/  FMUL R8, R11, R11 ;  /* 0x0000000b0b087220 */ /* 0x000fc80000400000 */
[----:B------:R-:W-:-:S04]  /*0150*/  FFMA R13, R8, R13, -0.014396979473531246185 ;  /* 0xbc6be14f080d7423 */ /* 0x000fc8000000000d */
[----:B------:R-:W-:-:S04]  /*0160*/  FFMA R13, R8, R13, 0.039849750697612762451 ;  /* 0x3d23397e080d7423 */ /* 0x000fc8000000000d */
[----:B------:R-:W-:-:S04]  /*0170*/  FFMA R13, R8, R13, -0.072529748082160949707 ;  /* 0xbd948a7a080d7423 */ /* 0x000fc8000000000d */
[----:B------:R-:W-:-:S04]  /*0180*/  FFMA R13, R8, R13, 0.10518480092287063599 ;  /* 0x3dd76b21080d7423 */ /* 0x000fc8000000000d */
[----:B------:R-:W-:-:S04]  /*0190*/  FFMA R13, R8, R13, -0.14171802997589111328 ;  /* 0xbe111e88080d7423 */ /* 0x000fc8000000000d */
[----:B------:R-:W-:-:S04]  /*01a0*/  FFMA R13, R8, R13, 0.19988775253295898438 ;  /* 0x3e4caf60080d7423 */ /* 0x000fc8000000000d */
[----:B------:R-:W-:-:S04]  /*01b0*/  FFMA R13, R8, R13, -0.33332940936088562012 ;  /* 0xbeaaaa27080d7423 */ /* 0x000fc8000000000d */
[----:B------:R-:W-:-:S04]  /*01c0*/  FMUL R8, R8, R13 ;  /* 0x0000000d08087220 */ /* 0x000fc80000400000 */
[----:B------:R-:W-:-:S04]  /*01d0*/  FFMA R11, R11, R8, R11 ;  /* 0x000000080b0b7223 */ /* 0x000fc8000000000b */
[----:B------:R-:W-:Y:S01]  /*01e0*/  @P0 FFMA R11, R10, 1.6832555532455444336, -R11 ;  /* 0x3fd774eb0a0b0823 */ /* 0x000fe2000000080b */
[----:B------:R-:W-:-:S04]  /*01f0*/  FSETP.NAN.AND P0, PT, |R6|, |R6|, PT ;  /* 0x400000060600720b */ /* 0x000fc80003f08200 */
[----:B------:R-:W-:Y:S01]  /*0200*/  LOP3.LUT R8, R11, 0x80000000, R6, 0xb8, !PT ;  /* 0x800000000b087812 */ /* 0x000fe200078eb806 */
[----:B---3--:R-:W-:Y:S01]  /*0210*/  IMAD.WIDE R6, R0, 0x4, R4 ;  /* 0x0000000400067825 */ /* 0x008fe200078e0204 */
[----:B------:R-:W-:Y:S02]  /*0220*/  IADD3 R0, PT, PT, R9, R0, RZ ;  /* 0x0000000009007210 */ /* 0x000fe40007ffe0ff */
[----:B------:R-:W-:Y:S02]  /*0230*/  FSEL R11, R8, R11, !P0 ;  /* 0x0000000b080b7208 */ /* 0x000fe40004000000 */
[----:B------:R-:W-:-:S03]  /*0240*/  ISETP.GE.AND P0, PT, R0, UR5, PT ;  /* 0x0000000500007c0c */ /* 0x000fc6000bf06270 */
[----:B------:R1:W-:Y:S10]  /*0250*/  STG.E desc[UR6][R6.64], R11 ;  /* 0x0000000b06007986 */ /* 0x0003f4000c101906 */
[----:B------:R-:W-:Y:S05]  /*0260*/  @!P0 BRA `(.L_x_59) ;  /* 0xfffffffc00988947 */ /* 0x000fea000383ffff */
[----:B------:R-:W-:Y:S05]  /*0270*/  EXIT ;  /* 0x000000000000794d */ /* 0x000fea0003800000 */
.L_x_60:
        /* <DEDUP_REMOVED lines=16> */
.L_x_155:


//--------------------- .text.a4c_asinf32         --------------------------
	.section	.text.a4c_asinf32,"ax",@progbits
	.align	128
        .global         a4c_asinf32
        .type           a4c_asinf32,@function
        .size           a4c_asinf32,(.L_x_156 - a4c_asinf32)
        .other          a4c_asinf32,@"STO_CUDA_ENTRY STV_DEFAULT"
a4c_asinf32:
.text.a4c_asinf32:
        /* <DEDUP_REMOVED lines=13> */
.L_x_61:
[----:B01----:R-:W-:-:S06]  /*00d0*/  IMAD.WIDE R8, R7, 0x4, R2 ;  /* 0x0000000407087825 */ /* 0x003fcc00078e0202 */
[----:B--2---:R-:W2:Y:S01]  /*00e0*/  LDG.E R8, desc[UR6][R8.64] ;  /* 0x0000000608087981 */ /* 0x004ea2000c1e1900 */
[----:B------:R-:W-:-:S05]  /*00f0*/  HFMA2 R11, -RZ, RZ, 1.75, 0 ;  /* 0x3f000000ff0b7431 */ /* 0x000fca00000001ff */
[C---:B--2---:R-:W-:Y:S01]  /*0100*/  FFMA R6, |R8|.reuse, -R11, 0.5 ;  /* 0x3f00000008067423 */ /* 0x044fe20000000a0b */
[C---:B------:R-:W-:Y:S02]  /*0110*/  FSETP.NEU.AND P1, PT, |R8|.reuse, 1, PT ;  /* 0x3f8000000800780b */ /* 0x040fe40003f2d200 */
[----:B------:R-:W-:Y:S01]  /*0120*/  FSETP.GT.AND P0, PT, |R8|, 0.56000000238418579102, PT ;  /* 0x3f0f5c290800780b */ /* 0x000fe20003f04200 */
[----:B------:R-:W0:Y:S02]  /*0130*/  MUFU.RSQ R11, R6 ;  /* 0x00000006000b7308 */ /* 0x000e240000001400 */
[----:B0-----:R-:W-:Y:S01]  /*0140*/  FMUL R10, R6, R11 ;  /* 0x0000000b060a7220 */ /* 0x001fe20000400000 */
[----:B------:R-:W-:-:S04]  /*0150*/  FMUL R11, R11, -0.5 ;  /* 0xbf0000000b0b7820 */ /* 0x000fc80000400000 */
[----:B------:R-:W-:-:S04]  /*0160*/  FFMA R11, R10, R11, 0.5 ;  /* 0x3f0000000a0b7423 */ /* 0x000fc8000000000b */
[----:B------:R-:W-:Y:S01]  /*0170*/  FFMA R11, R10, R11, R10 ;  /* 0x0000000b0a0b7223 */ /* 0x000fe2000000000a */
[----:B------:R-:W-:-:S04]  /*0180*/  MOV R10, 0x3d4dd2f7 ;  /* 0x3d4dd2f7000a7802 */ /* 0x000fc80000000f00 */
[----:B------:R-:W-:-:S04]  /*0190*/  FSEL R11, R11, RZ, P1 ;  /* 0x000000ff0b0b7208 */ /* 0x000fc80000800000 */
[----:B------:R-:W-:-:S05]  /*01a0*/  FSEL R11, R11, |R8|, P0 ;  /* 0x400000080b0b7208 */ /* 0x000fca0000000000 */
[----:B------:R-:W-:-:S04]  /*01b0*/  FMUL R9, R11, R11 ;  /* 0x0000000b0b097220 */ /* 0x000fc80000400000 */
[----:B------:R-:W-:-:S04]  /*01c0*/  FFMA R6, R9, R10, 0.018773360177874565125 ;  /* 0x3c99ca9709067423 */ /* 0x000fc8000000000a */
[----:B------:R-:W-:-:S04]  /*01d0*/  FFMA R6, R9, R6, 0.046769052743911743164 ;  /* 0x3d3f90e809067423 */ /* 0x000fc80000000006 */
[----:B------:R-:W-:-:S04]  /*01e0*/  FFMA R6, R9, R6, 0.074823014438152313232 ;  /* 0x3d993ccf09067423 */ /* 0x000fc80000000006 */
[----:B------:R-:W-:-:S04]  /*01f0*/  FFMA R6, R9, R6, 0.16667181253433227539 ;  /* 0x3e2aac0409067423 */ /* 0x000fc80000000006 */
[----:B------:R-:W-:Y:S01]  /*0200*/  FMUL R6, R9, R6 ;  /* 0x0000000609067220 */ /* 0x000fe20000400000 */
[----:B------:R-:W-:-:S03]  /*0210*/  HFMA2 R9, -RZ, RZ, 1.9599609375, 20144 ;  /* 0x3fd774ebff097431 */ /* 0x000fc600000001ff */
[----:B------:R-:W-:-:S04]  /*0220*/  FFMA R11, R11, R6, R11 ;  /* 0x000000060b0b7223 */ /* 0x000fc8000000000b */
[----:B------:R-:W-:-:S04]  /*0230*/  FMUL R6, R11, -2 ;  /* 0xc00000000b067820 */ /* 0x000fc80000400000 */
[----:B------:R-:W-:-:S05]  /*0240*/  @P0 FFMA R11, R9, 0.93318945169448852539, R6 ;  /* 0x3f6ee581090b0823 */ /* 0x000fca0000000006 */
[C---:B------:R-:W-:Y:S02]  /*0250*/  FSETP.NAN.AND P0, PT, R11.reuse, R11, PT ;  /* 0x0000000b0b00720b */ /* 0x040fe40003f08000 */
        /* <DEDUP_REMOVED lines=8> */
.L_x_62:
        /* <DEDUP_REMOVED lines=10> */
.L_x_156:


//--------------------- .text.a4c_acosf32         --------------------------
	.section	.text.a4c_acosf32,"ax",@progbits
	.align	128
        .global         a4c_acosf32
        .type           a4c_acosf32,@function
        .size           a4c_acosf32,(.L_x_157 - a4c_acosf32)
        .other          a4c_acosf32,@"STO_CUDA_ENTRY STV_DEFAULT"
a4c_acosf32:
.text.a4c_acosf32:
        /* <DEDUP_REMOVED lines=13> */
.L_x_63:
[----:B01----:R-:W-:-:S06]  /*00d0*/  IMAD.WIDE R8, R7, 0x4, R2 ;  /* 0x0000000407087825 */ /* 0x003fcc00078e0202 */
[----:B--2---:R0:W2:Y:S01]  /*00e0*/  LDG.E R8, desc[UR6][R8.64] ;  /* 0x0000000608087981 */ /* 0x0040a2000c1e1900 */
[----:B------:R-:W-:Y:S01]  /*00f0*/  HFMA2 R11, -RZ, RZ, 1.75, 0 ;  /* 0x3f000000ff0b7431 */ /* 0x000fe200000001ff */
[----:B0-----:R-:W-:-:S04]  /*0100*/  MOV R9, 0x3d10ecef ;  /* 0x3d10ecef00097802 */ /* 0x001fc80000000f00 */
[C---:B--2---:R-:W-:Y:S01]  /*0110*/  FFMA R6, |R8|.reuse, -R11, 0.5 ;  /* 0x3f00000008067423 */ /* 0x044fe20000000a0b */
[C---:B------:R-:W-:Y:S02]  /*0120*/  FSETP.NEU.AND P1, PT, |R8|.reuse, 1, PT ;  /* 0x3f8000000800780b */ /* 0x040fe40003f2d200 */
[----:B------:R-:W-:Y:S01]  /*0130*/  FSETP.GT.AND P0, PT, |R8|, 0.56000000238418579102, PT ;  /* 0x3f0f5c290800780b */ /* 0x000fe20003f04200 */
[----:B------:R-:W0:Y:S02]  /*0140*/  MUFU.RSQ R11, R6 ;  /* 0x00000006000b7308 */ /* 0x000e240000001400 */
[----:B0-----:R-:W-:Y:S01]  /*0150*/  FMUL R10, R6, R11 ;  /* 0x0000000b060a7220 */ /* 0x001fe20000400000 */
[----:B------:R-:W-:-:S04]  /*0160*/  FMUL R11, R11, -0.5 ;  /* 0xbf0000000b0b7820 */ /* 0x000fc80000400000 */
[----:B------:R-:W-:-:S04]  /*0170*/  FFMA R11, R10, R11, 0.5 ;  /* 0x3f0000000a0b7423 */ /* 0x000fc8000000000b */
[----:B------:R-:W-:-:S05]  /*0180*/  FFMA R11, R10, R11, R10 ;  /* 0x0000000b0a0b7223 */ /* 0x000fca000000000a */
[----:B------:R-:W-:Y:S02]  /*0190*/  FSEL R11, R11, RZ, P1 ;  /* 0x000000ff0b0b7208 */ /* 0x000fe40000800000 */
[----:B------:R-:W-:Y:S02]  /*01a0*/  FSETP.GT.AND P1, PT, R8, 0.56000000238418579102, PT ;  /* 0x3f0f5c290800780b */ /* 0x000fe40003f24000 */
[----:B------:R-:W-:-:S04]  /*01b0*/  FSEL R11, R11, |R8|, P0 ;  /* 0x400000080b0b7208 */ /* 0x000fc80000000000 */
[----:B------:R-:W-:-:S05]  /*01c0*/  LOP3.LUT R11, R11, 0x80000000, R8, 0xb8, !PT ;  /* 0x800000000b0b7812 */ /* 0x000fca00078eb808 */
[----:B------:R-:W-:-:S04]  /*01d0*/  FMUL R6, R11, R11 ;  /* 0x0000000b0b067220 */ /* 0x000fc80000400000 */
[----:B------:R-:W-:-:S04]  /*01e0*/  FFMA R9, R6, R9, 0.016980519518256187439 ;  /* 0x3c8b1abb06097423 */ /* 0x000fc80000000009 */
[----:B------:R-:W-:-:S04]  /*01f0*/  FFMA R9, R6, R9, 0.030762933194637298584 ;  /* 0x3cfc028c06097423 */ /* 0x000fc80000000009 */
[----:B------:R-:W-:-:S04]  /*0200*/  FFMA R9, R6, R9, 0.044709417968988418579 ;  /* 0x3d37213906097423 */ /* 0x000fc80000000009 */
[----:B------:R-:W-:-:S04]  /*0210*/  FFMA R9, R6, R9, 0.074989043176174163818 ;  /* 0x3d9993db06097423 */ /* 0x000fc80000000009 */
[----:B------:R-:W-:-:S04]  /*0220*/  FFMA R9, R6, R9, 0.16666707396507263184 ;  /* 0x3e2aaac606097423 */ /* 0x000fc80000000009 */
[----:B------:R-:W-:Y:S01]  /*0230*/  FMUL R6, R6, R9 ;  /* 0x0000000906067220 */ /* 0x000fe20000400000 */
[----:B------:R-:W-:-:S03]  /*0240*/  HFMA2 R9, -RZ, RZ, 1.9599609375, 20144 ;  /* 0x3fd774ebff097431 */ /* 0x000fc600000001ff */
[----:B------:R-:W-:-:S05]  /*0250*/  FFMA R11, R11, R6, R11 ;  /* 0x000000060b0b7223 */ /* 0x000fca000000000b */
[----:B------:R-:W-:-:S05]  /*0260*/  FSEL R6, R11, -R11, P0 ;  /* 0x8000000b0b067208 */ /* 0x000fca0000000000 */
[----:B------:R-:W-:Y:S01]  /*0270*/  @!P1 FFMA R11, R9, 0.93318945169448852539, R6 ;  /* 0x3f6ee581090b9823 */ /* 0x000fe20000000006 */
[----:B---3--:R-:W-:Y:S01]  /*0280*/  IMAD.WIDE R8, R7, 0x4, R4 ;  /* 0x0000000407087825 */ /* 0x008fe200078e0204 */
[----:B------:R-:W-:-:S03]  /*0290*/  IADD3 R7, PT, PT, R0, R7, RZ ;  /* 0x0000000700077210 */ /* 0x000fc60007ffe0ff */
[----:B------:R-:W-:Y:S01]  /*02a0*/  @P0 FADD R11, R11, R11 ;  /* 0x0000000b0b0b0221 */ /* 0x000fe20000000000 */
[----:B------:R-:W-:-:S04]  /*02b0*/  ISETP.GE.AND P0, PT, R7, UR5, PT ;  /* 0x0000000507007c0c */ /* 0x000fc8000bf06270 */
[----:B------:R1:W-:Y:S09]  /*02c0*/  STG.E desc[UR6][R8.64], R11 ;  /* 0x0000000b08007986 */ /* 0x0003f2000c101906 */
[----:B------:R-:W-:Y:S05]  /*02d0*/  @!P0 BRA `(.L_x_63) ;  /* 0xfffffffc007c8947 */ /* 0x000fea000383ffff */
[----:B------:R-:W-:Y:S05]  /*02e0*/  EXIT ;  /* 0x000000000000794d */ /* 0x000fea0003800000 */
.L_x_64:
        /* <DEDUP_REMOVED lines=9> */
.L_x_157:


//--------------------- .text.a4c_tanf32          --------------------------
	.section	.text.a4c_tanf32,"ax",@progbits
	.align	128
        .global         a4c_tanf32
        .type           a4c_tanf32,@function
        .size           a4c_tanf32,(.L_x_158 - a4c_tanf32)
        .other          a4c_tanf32,@"STO_CUDA_ENTRY STV_DEFAULT"
a4c_tanf32:
.text.a4c_tanf32:
        /* <DEDUP_REMOVED lines=8> */
[----:B------:R-:W0:Y:S01]  /*0080*/  LDCU UR4, c[0x0][0x370] ;  /* 0x00006e00ff0477ac */ /* 0x000e220008000800 */
[----:B------:R-:W1:Y:S01]  /*0090*/  LDCU.64 UR6, c[0x0][0x358] ;  /* 0x00006b00ff0677ac */ /* 0x000e620008000a00 */
[----:B0-----:R-:W-:-:S07]  /*00a0*/  IMAD R3, R3, UR4, RZ ;  /* 0x0000000403037c24 */ /* 0x001fce000f8e02ff */
.L_x_70:
[----:B------:R-:W0:Y:S02]  /*00b0*/  LDC.64 R4, c[0x0][0x380] ;  /* 0x0000e000ff047b82 */ /* 0x000e240000000a00 */
[----:B0-----:R-:W-:-:S06]  /*00c0*/  IMAD.WIDE R4, R0, 0x4, R4 ;  /* 0x0000000400047825 */ /* 0x001fcc00078e0204 */
[----:B-1----:R-:W2:Y:S01]  /*00d0*/  LDG.E R4, desc[UR6][R4.64] ;  /* 0x0000000604047981 */ /* 0x002ea2000c1e1900 */
[----:B------:R-:W-:Y:S01]  /*00e0*/  BSSY.RECONVERGENT B0, `(.L_x_65) ;  /* 0x0000069000007945 */ /* 0x000fe20003800200 */
[C---:B--2---:R-:W-:Y:S01]  /*00f0*/  FMUL R6, R4.reuse, 0.63661974668502807617 ;  /* 0x3f22f98304067820 */ /* 0x044fe20000400000 */
[----:B------:R-:W-:-:S03]  /*0100*/  FSETP.GE.AND P0, PT, |R4|, 105615, PT ;  /* 0x47ce47800400780b */ /* 0x000fc60003f06200 */
[----:B------:R-:W0:Y:S02]  /*0110*/  F2I.NTZ R15, R6 ;  /* 0x00000006000f7305 */ /* 0x000e240000203100 */
[----:B0-----:R-:W-:-:S05]  /*0120*/  I2FP.F32.S32 R7, R15 ;  /* 0x0000000f00077245 */ /* 0x001fca0000201400 */
[----:B------:R-:W-:-:S04]  /*0130*/  FFMA R8, R7, -1.5707962512969970703, R4 ;  /* 0xbfc90fda07087823 */ /* 0x000fc80000000004 */
[----:B------:R-:W-:-:S04]  /*0140*/  FFMA R8, R7, -7.5497894158615963534e-08, R8 ;  /* 0xb3a2216807087823 */ /* 0x000fc80000000008 */
[----:B------:R-:W-:Y:S01]  /*0150*/  FFMA R8, R7, -5.3903029534742383927e-15, R8 ;  /* 0xa7c234c507087823 */ /* 0x000fe20000000008 */
[----:B------:R-:W-:Y:S06]  /*0160*/  @!P0 BRA `(.L_x_66) ;  /* 0x0000000400808947 */ /* 0x000fec0003800000 */
[----:B------:R-:W-:-:S13]  /*0170*/  FSETP.NEU.AND P0, PT, |R4|, +INF , PT ;  /* 0x7f8000000400780b */ /* 0x000fda0003f0d200 */
[----:B------:R-:W-:Y:S01]  /*0180*/  @!P0 FMUL R8, RZ, R4 ;  /* 0x00000004ff088220 */ /* 0x000fe20000400000 */
[----:B------:R-:W-:Y:S01]  /*0190*/  @!P0 IMAD.MOV.U32 R15, RZ, RZ, RZ ;  /* 0x000000ffff0f8224 */ /* 0x000fe200078e00ff */
[----:B------:R-:W-:Y:S06]  /*01a0*/  @!P0 BRA `(.L_x_66) ;  /* 0x0000000400708947 */ /* 0x000fec0003800000 */
[----:B------:R-:W-:Y:S01]  /*01b0*/  IMAD.SHL.U32 R6, R4, 0x100, RZ ;  /* 0x0000010004067824 */ /* 0x000fe200078e00ff */
[----:B------:R-:W0:Y:S01]  /*01c0*/  LDCU.64 UR8, c[0x4][URZ] ;  /* 0x01000000ff0877ac */ /* 0x000e220008000a00 */
[----:B------:R-:W-:Y:S02]  /*01d0*/  IMAD.MOV.U32 R5, RZ, RZ, RZ ;  /* 0x000000ffff057224 */ /* 0x000fe400078e00ff */
[----:B------:R-:W-:Y:S01]  /*01e0*/  IMAD.MOV.U32 R16, RZ, RZ, RZ ;  /* 0x000000ffff107224 */ /* 0x000fe200078e00ff */
[----:B------:R-:W-:Y:S01]  /*01f0*/  LOP3.LUT R15, R6, 0x80000000, RZ, 0xfc, !PT ;  /* 0x80000000060f7812 */ /* 0x000fe200078efcff */
[----:B------:R-:W-:Y:S01]  /*0200*/  UMOV UR5, URZ ;  /* 0x000000ff00057c82 */ /* 0x000fe20008000000 */
[----:B------:R-:W-:-:S05]  /*0210*/  UMOV UR4, URZ ;  /* 0x000000ff00047c82 */ /* 0x000fca0008000000 */
.L_x_67:
[----:B0-----:R-:W-:Y:S01]  /*0220*/  MOV R8, UR8 ;  /* 0x0000000800087c02 */ /* 0x001fe20008000f00 */
[----:B------:R-:W-:-:S05]  /*0230*/  IMAD.U32 R9, RZ, RZ, UR9 ;  /* 0x00000009ff097e24 */ /* 0x000fca000f8e00ff */
[----:B------:R-:W2:Y:S01]  /*0240*/  LDG.E.CONSTANT R6, desc[UR6][R8.64] ;  /* 0x0000000608067981 */ /* 0x000ea2000c1e9900 */
[----:B------:R-:W-:Y:S01]  /*0250*/  UIADD3 UR4, UPT, UPT, UR4, 0x1, URZ ;  /* 0x0000000104047890 */ /* 0x000fe2000fffe0ff */
[C---:B------:R-:W-:Y:S01]  /*0260*/  ISETP.EQ.AND P0, PT, R16.reuse, RZ, PT ;  /* 0x000000ff1000720c */ /* 0x040fe20003f02270 */
[----:B------:R-:W-:Y:S01]  /*0270*/  UIADD3 UR8, UP1, UPT, UR8, 0x4, URZ ;  /* 0x0000000408087890 */ /* 0x000fe2000ff3e0ff */
[C---:B------:R-:W-:Y:S01]  /*0280*/  ISETP.EQ.AND P1, PT, R16.reuse, 0x4, PT ;  /* 0x000000041000780c */ /* 0x040fe20003f22270 */
[----:B------:R-:W-:Y:S01]  /*0290*/  UISETP.NE.AND UP0, UPT, UR4, 0x6, UPT ;  /* 0x000000060400788c */ /* 0x000fe2000bf05270 */
[C---:B------:R-:W-:Y:S01]  /*02a0*/  ISETP.EQ.AND P2, PT, R16.reuse, 0x8, PT ;  /* 0x000000081000780c */ /* 0x040fe20003f42270 */
[----:B------:R-:W-:Y:S01]  /*02b0*/  UIADD3.X UR9, UPT, UPT, URZ, UR9, URZ, UP1, !UPT ;  /* 0x00000009ff097290 */ /* 0x000fe20008ffe4ff */
[C---:B------:R-:W-:Y:S02]  /*02c0*/  ISETP.EQ.AND P3, PT, R16.reuse, 0xc, PT ;  /* 0x0000000c1000780c */ /* 0x040fe40003f62270 */
[----:B------:R-:W-:-:S02]  /*02d0*/  ISETP.EQ.AND P4, PT, R16, 0x10, PT ;  /* 0x000000101000780c */ /* 0x000fc40003f82270 */
[C---:B------:R-:W-:Y:S02]  /*02e0*/  ISETP.EQ.AND P5, PT, R16.reuse, 0x14, PT ;  /* 0x000000141000780c */ /* 0x040fe40003fa2270 */
[----:B------:R-:W-:Y:S01]  /*02f0*/  IADD3 R16, PT, PT, R16, 0x4, RZ ;  /* 0x0000000410107810 */ /* 0x000fe20007ffe0ff */
[----:B--2---:R-:W-:-:S03]  /*0300*/  IMAD.WIDE.U32 R6, R6, R15, RZ ;  /* 0x0000000f06067225 */ /* 0x004fc600078e00ff */
[----:B------:R-:W-:-:S04]  /*0310*/  IADD3 R6, P6, PT, R6, R5, RZ ;  /* 0x0000000506067210 */ /* 0x000fc80007fde0ff */
[----:B------:R-:W-:Y:S01]  /*0320*/  IADD3.X R5, PT, PT, R7, UR5, RZ, P6, !PT ;  /* 0x0000000507057c10 */ /* 0x000fe2000b7fe4ff */
[--C-:B------:R-:W-:Y:S01]  /*0330*/  @P0 IMAD.MOV.U32 R2, RZ, RZ, R6.reuse ;  /* 0x000000ffff020224 */ /* 0x100fe200078e0006 */
[----:B------:R-:W-:Y:S01]  /*0340*/  @P2 MOV R12, R6 ;  /* 0x00000006000c2202 */ /* 0x000fe20000000f00 */
[--C-:B------:R-:W-:Y:S02]  /*0350*/  @P1 IMAD.MOV.U32 R11, RZ, RZ, R6.reuse ;  /* 0x000000ffff0b1224 */ /* 0x100fe400078e0006 */
[--C-:B------:R-:W-:Y:S02]  /*0360*/  @P3 IMAD.MOV.U32 R13, RZ, RZ, R6.reuse ;  /* 0x000000ffff0d3224 */ /* 0x100fe400078e0006 */
[--C-:B------:R-:W-:Y:S02]  /*0370*/  @P4 IMAD.MOV.U32 R14, RZ, RZ, R6.reuse ;  /* 0x000000ffff0e4224 */ /* 0x100fe400078e0006 */
[----:B------:R-:W-:Y:S01]  /*0380*/  @P5 IMAD.MOV.U32 R10, RZ, RZ, R6 ;  /* 0x000000ffff0a5224 */ /* 0x000fe200078e0006 */
[----:B------:R-:W-:Y:S06]  /*0390*/  BRA.U UP0, `(.L_x_67) ;  /* 0xfffffffd00a07547 */ /* 0x000fec000b83ffff */
[----:B------:R-:W-:Y:S01]  /*03a0*/  SHF.R.U32.HI R6, RZ, 0x17, R4 ;  /* 0x00000017ff067819 */ /* 0x000fe20000011604 */
[----:B------:R-:W-:Y:S03]  /*03b0*/  BSSY.RECONVERGENT B1, `(.L_x_68) ;  /* 0x0000029000017945 */ /* 0x000fe60003800200 */
[C---:B------:R-:W-:Y:S02]  /*03c0*/  LOP3.LUT R7, R6.reuse, 0xe0, RZ, 0xc0, !PT ;  /* 0x000000e006077812 */ /* 0x040fe400078ec0ff */
[----:B------:R-:W-:-:S03]  /*03d0*/  LOP3.LUT P6, RZ, R6, 0x1f, RZ, 0xc0, !PT ;  /* 0x0000001f06ff7812 */ /* 0x000fc600078cc0ff */
[----:B------:R-:W-:-:S05]  /*03e0*/  VIADD R7, R7, 0xffffff80 ;  /* 0xffffff8007077836 */ /* 0x000fca0000000000 */
[----:B------:R-:W-:-:S05]  /*03f0*/  SHF.R.U32.HI R7, RZ, 0x5, R7 ;  /* 0x00000005ff077819 */ /* 0x000fca0000011607 */
[----:B------:R-:W-:-:S05]  /*0400*/  IMAD.U32 R9, R7, -0x4, RZ ;  /* 0xfffffffc07097824 */ /* 0x000fca00078e00ff */
[C---:B------:R-:W-:Y:S02]  /*0410*/  ISETP.EQ.AND P3, PT, R9.reuse, -0x18, PT ;  /* 0xffffffe80900780c */ /* 0x040fe40003f62270 */
[C---:B------:R-:W-:Y:S02]  /*0420*/  ISETP.EQ.AND P4, PT, R9.reuse, -0x14, PT ;  /* 0xffffffec0900780c */ /* 0x040fe40003f82270 */
[C---:B------:R-:W-:Y:S02]  /*0430*/  ISETP.EQ.AND P2, PT, R9.reuse, -0x10, PT ;  /* 0xfffffff00900780c */ /* 0x040fe40003f42270 */
[C---:B------:R-:W-:Y:S02]  /*0440*/  ISETP.EQ.AND P1, PT, R9.reuse, -0xc, PT ;  /* 0xfffffff40900780c */ /* 0x040fe40003f22270 */
[C---:B------:R-:W-:Y:S02]  /*0450*/  ISETP.EQ.AND P0, PT, R9.reuse, -0x8, PT ;  /* 0xfffffff80900780c */ /* 0x040fe40003f02270 */
[----:B------:R-:W-:-:S03]  /*0460*/  ISETP.EQ.AND P5, PT, R9, RZ, PT ;  /* 0x000000ff0900720c */ /* 0x000fc60003fa2270 */
[----:B------:R-:W-:Y:S01]  /*0470*/  @P3 IMAD.MOV.U32 R7, RZ, RZ, R2 ;  /* 0x000000ffff073224 */ /* 0x000fe200078e0002 */
[C---:B------:R-:W-:Y:S01]  /*0480*/  ISETP.EQ.AND P3, PT, R9.reuse, -0x4, PT ;  /* 0xfffffffc0900780c */ /* 0x040fe20003f62270 */
[----:B------:R-:W-:Y:S01]  /*0490*/  @P4 IMAD.MOV.U32 R7, RZ, RZ, R11 ;  /* 0x000000ffff074224 */ /* 0x000fe200078e000b */
[----:B------:R-:W-:Y:S01]  /*04a0*/  @P4 MOV R8, R2 ;  /* 0x0000000200084202 */ /* 0x000fe20000000f00 */
[----:B------:R-:W-:Y:S01]  /*04b0*/  @P2 IMAD.MOV.U32 R7, RZ, RZ, R12 ;  /* 0x000000ffff072224 */ /* 0x000fe200078e000c */
[----:B------:R-:W-:Y:S01]  /*04c0*/  ISETP.EQ.AND P4, PT, R9, 0x4, PT ;  /* 0x000000040900780c */ /* 0x000fe20003f82270 */
[----:B------:R-:W-:Y:S02]  /*04d0*/  @P1 IMAD.MOV.U32 R7, RZ, RZ, R13 ;  /* 0x000000ffff071224 */ /* 0x000fe400078e000d */
[----:B------:R-:W-:Y:S02]  /*04e0*/  @P0 IMAD.MOV.U32 R7, RZ, RZ, R14 ;  /* 0x000000ffff070224 */ /* 0x000fe400078e000e */
[----:B------:R-:W-:Y:S01]  /*04f0*/  @P2 IMAD.MOV.U32 R8, RZ, RZ, R11 ;  /* 0x000000ffff082224 */ /* 0x000fe200078e000b */
[----:B------:R-:W-:Y:S01]  /*0500*/  @P1 MOV R8, R12 ;  /* 0x0000000c00081202 */ /* 0x000fe20000000f00 */
[----:B------:R-:W-:-:S02]  /*0510*/  @P0 IMAD.MOV.U32 R8, RZ, RZ, R13 ;  /* 0x000000ffff080224 */ /* 0x000fc400078e000d */
[--C-:B------:R-:W-:Y:S01]  /*0520*/  @P3 IMAD.MOV.U32 R7, RZ, RZ, R10.reuse ;  /* 0x000000ffff073224 */ /* 0x100fe200078e000a */
[----:B------:R-:W-:Y:S01]  /*0530*/  @P3 MOV R8, R14 ;  /* 0x0000000e00083202 */ /* 0x000fe20000000f00 */
[----:B------:R-:W-:Y:S02]  /*0540*/  @P5 IMAD.MOV.U32 R7, RZ, RZ, R5 ;  /* 0x000000ffff075224 */ /* 0x000fe400078e0005 */
[----:B------:R-:W-:Y:S01]  /*0550*/  @P5 IMAD.MOV.U32 R8, RZ, RZ, R10 ;  /* 0x000000ffff085224 */ /* 0x000fe200078e000a */
[----:B------:R-:W-:Y:S01]  /*0560*/  @P4 MOV R8, R5 ;  /* 0x0000000500084202 */ /* 0x000fe20000000f00 */
[----:B------:R-:W-:Y:S01]  /*0570*/  IMAD.MOV.U32 R15, RZ, RZ, R7 ;  /* 0x000000ffff0f7224 */ /* 0x000fe200078e0007 */
[----:B------:R-:W-:Y:S06]  /*0580*/  @!P6 BRA `(.L_x_69) ;  /* 0x00000000002ce947 */ /* 0x000fec0003800000 */
[----:B------:R-:W-:Y:S01]  /*0590*/  @P2 IMAD.MOV.U32 R7, RZ, RZ, R2 ;  /* 0x000000ffff072224 */ /* 0x000fe200078e0002 */
[----:B------:R-:W-:Y:S01]  /*05a0*/  LOP3.LUT R6, R6, 0x1f, RZ, 0xc0, !PT ;  /* 0x0000001f06067812 */ /* 0x000fe200078ec0ff */
[----:B------:R-:W-:Y:S01]  /*05b0*/  @P1 IMAD.MOV.U32 R7, RZ, RZ, R11 ;  /* 0x000000ffff071224 */ /* 0x000fe200078e000b */
[----:B------:R-:W-:Y:S01]  /*05c0*/  @P0 MOV R7, R12 ;  /* 0x0000000c00070202 */ /* 0x000fe20000000f00 */
[----:B------:R-:W-:Y:S01]  /*05d0*/  @P3 IMAD.MOV.U32 R7, RZ, RZ, R13 ;  /* 0x000000ffff073224 */ /* 0x000fe200078e000d */
[----:B------:R-:W-:Y:S01]  /*05e0*/  ISETP.EQ.AND P0, PT, R9, 0x8, PT ;  /* 0x000000080900780c */ /* 0x000fe20003f02270 */
[----:B------:R-:W-:Y:S01]  /*05f0*/  @P5 IMAD.MOV.U32 R7, RZ, RZ, R14 ;  /* 0x000000ffff075224 */ /* 0x000fe200078e000e */
[----:B------:R-:W-:Y:S01]  /*0600*/  SHF.L.W.U32.HI R15, R8, R6, R15 ;  /* 0x00000006080f7219 */ /* 0x000fe20000010e0f */
[----:B------:R-:W-:-:S10]  /*0610*/  @P4 IMAD.MOV.U32 R7, RZ, RZ, R10 ;  /* 0x000000ffff074224 */ /* 0x000fd400078e000a */
[----:B------:R-:W-:-:S04]  /*0620*/  @P0 MOV R7, R5 ;  /* 0x0000000500070202 */ /* 0x000fc80000000f00 */
[----:B------:R-:W-:-:S07]  /*0630*/  SHF.L.W.U32.HI R8, R7, R6, R8 ;  /* 0x0000000607087219 */ /* 0x000fce0000010e08 */
.L_x_69:
[----:B------:R-:W-:Y:S05]  /*0640*/  BSYNC.RECONVERGENT B1 ;  /* 0x0000000000017941 */ /* 0x000fea0003800200 */
.L_x_68:
[C---:B------:R-:W-:Y:S01]  /*0650*/  SHF.L.W.U32.HI R5, R8.reuse, 0x2, R15 ;  /* 0x0000000208057819 */ /* 0x040fe20000010e0f */
[----:B------:R-:W-:Y:S01]  /*0660*/  IMAD.SHL.U32 R8, R8, 0x4, RZ ;  /* 0x0000000408087824 */ /* 0x000fe200078e00ff */
[----:B------:R-:W-:Y:S01]  /*0670*/  UMOV UR4, 0x54442d19 ;  /* 0x54442d1900047882 */ /* 0x000fe20000000000 */
[----:B------:R-:W-:Y:S01]  /*0680*/  UMOV UR5, 0x3bf921fb ;  /* 0x3bf921fb00057882 */ /* 0x000fe20000000000 */
[----:B------:R-:W-:Y:S02]  /*0690*/  SHF.R.S32.HI R6, RZ, 0x1f, R5 ;  /* 0x0000001fff067819 */ /* 0x000fe40000011405 */
[----:B------:R-:W-:Y:S02]  /*06a0*/  ISETP.GE.AND P0, PT, R4, RZ, PT ;  /* 0x000000ff0400720c */ /* 0x000fe40003f06270 */
[C---:B------:R-:W-:Y:S02]  /*06b0*/  LOP3.LUT R8, R6.reuse, R8, RZ, 0x3c, !PT ;  /* 0x0000000806087212 */ /* 0x040fe400078e3cff */
[----:B------:R-:W-:-:S02]  /*06c0*/  LOP3.LUT R9, R6, R5, RZ, 0x3c, !PT ;  /* 0x0000000506097212 */ /* 0x000fc400078e3cff */
[----:B------:R-:W-:Y:S02]  /*06d0*/  SHF.R.U32.HI R15, RZ, 0x1e, R15 ;  /* 0x0000001eff0f7819 */ /* 0x000fe4000001160f */
[----:B------:R-:W0:Y:S01]  /*06e0*/  I2F.F64.S64 R6, R8 ;  /* 0x0000000800067312 */ /* 0x000e220000301c00 */
[C---:B------:R-:W-:Y:S02]  /*06f0*/  LOP3.LUT R4, R5.reuse, R4, RZ, 0x3c, !PT ;  /* 0x0000000405047212 */ /* 0x040fe400078e3cff */
[----:B------:R-:W-:Y:S02]  /*0700*/  LEA.HI R15, R5, R15, RZ, 0x1 ;  /* 0x0000000f050f7211 */ /* 0x000fe400078f08ff */
[----:B------:R-:W-:-:S03]  /*0710*/  ISETP.GE.AND P1, PT, R4, RZ, PT ;  /* 0x000000ff0400720c */ /* 0x000fc60003f26270 */
[----:B------:R-:W-:-:S04]  /*0720*/  IMAD.MOV R4, RZ, RZ, -R15 ;  /* 0x000000ffff047224 */ /* 0x000fc800078e0a0f */
[----:B------:R-:W-:Y:S01]  /*0730*/  @!P0 IMAD.MOV.U32 R15, RZ, RZ, R4 ;  /* 0x000000ffff0f8224 */ /* 0x000fe200078e0004 */
[----:B0-----:R-:W-:-:S10]  /*0740*/  DMUL R6, R6, UR4 ;  /* 0x0000000406067c28 */ /* 0x001fd40008000000 */
[----:B------:R-:W0:Y:S02]  /*0750*/  F2F.F32.F64 R6, R6 ;  /* 0x0000000600067310 */ /* 0x000e240000301000 */
[----:B0-----:R-:W-:-:S07]  /*0760*/  FSEL R8, -R6, R6, !P1 ;  /* 0x0000000606087208 */ /* 0x001fce0004800100 */
.L_x_66:
[----:B------:R-:W-:Y:S05]  /*0770*/  BSYNC.RECONVERGENT B0 ;  /* 0x0000000000007941 */ /* 0x000fea0003800200 */
.L_x_65:
[----:B------:R-:W-:Y:S01]  /*0780*/  MOV R5, 0x3c190000 ;  /* 0x3c19000000057802 */ /* 0x000fe20000000f00 */
[C---:B------:R-:W-:Y:S01]  /*0790*/  FMUL R6, R8.reuse, R8 ;  /* 0x0000000808067220 */ /* 0x040fe20000400000 */
[----:B------:R-:W-:Y:S01]  /*07a0*/  FSETP.NEU.AND P0, PT, |R8|, 0.00049096695147454738617, PT ;  /* 0x3a00b43c0800780b */ /* 0x000fe20003f0d200 */
[----:B------:R-:W0:Y:S01]  /*07b0*/  LDCU UR4, c[0x0][0x390] ;  /* 0x00007200ff0477ac */ /* 0x000e220008000800 */
[----:B------:R-:W-:Y:S01]  /*07c0*/  LOP3.LUT R15, R15, 0x1, RZ, 0xc0, !PT ;  /* 0x000000010f0f7812 */ /* 0x000fe200078ec0ff */
[----:B------:R-:W-:-:S03]  /*07d0*/  FFMA R5, R6, R5, 0.003265380859375 ;  /* 0x3b56000006057423 */ /* 0x000fc60000000005 */
[----:B------:R-:W-:Y:S01]  /*07e0*/  ISETP.NE.U32.AND P1, PT, R15, 0x1, PT ;  /* 0x000000010f00780c */ /* 0x000fe20003f25070 */
[----:B------:R-:W-:-:S04]  /*07f0*/  FFMA R5, R6, R5, 0.0242919921875 ;  /* 0x3cc7000006057423 */ /* 0x000fc80000000005 */
[----:B------:R-:W-:-:S04]  /*0800*/  FFMA R5, R6, R5, 0.053466796875 ;  /* 0x3d5b000006057423 */ /* 0x000fc80000000005 */
[C---:B------:R-:W-:Y:S02]  /*0810*/  FFMA R7, R6.reuse, R5, 0.13337790966033935547 ;  /* 0x3e08943806077423 */ /* 0x040fe40000000005 */
[----:B------:R-:W1:Y:S02]  /*0820*/  LDC.64 R4, c[0x0][0x388] ;  /* 0x0000e200ff047b82 */ /* 0x000e640000000a00 */
[C---:B------:R-:W-:Y:S01]  /*0830*/  FFMA R7, R6.reuse, R7, 0.33333230018615722656 ;  /* 0x3eaaaa8806077423 */ /* 0x040fe20000000007 */
[----:B------:R-:W-:-:S04]  /*0840*/  FMUL R6, R6, R8 ;  /* 0x0000000806067220 */ /* 0x000fc80000400000 */
[----:B------:R-:W-:-:S06]  /*0850*/  @P0 FFMA R8, R7, R6, R8 ;  /* 0x0000000607080223 */ /* 0x000fcc0000000008 */
[----:B------:R-:W2:Y:S01]  /*0860*/  @!P1 MUFU.RCP R8, -R8 ;  /* 0x8000000800089308 */ /* 0x000ea20000001000 */
[----:B-1----:R-:W-:-:S04]  /*0870*/  IMAD.WIDE R4, R0, 0x4, R4 ;  /* 0x0000000400047825 */ /* 0x002fc800078e0204 */
[----:B------:R-:W-:Y:S01]  /*0880*/  IMAD.IADD R0, R3, 0x1, R0 ;  /* 0x0000000103007824 */ /* 0x000fe200078e0200 */
[----:B--2---:R2:W-:Y:S04]  /*0890*/  STG.E desc[UR6][R4.64], R8 ;  /* 0x0000000804007986 */ /* 0x0045e8000c101906 */
[----:B0-----:R-:W-:-:S13]  /*08a0*/  ISETP.GE.AND P0, PT, R0, UR4, PT ;  /* 0x0000000400007c0c */ /* 0x001fda000bf06270 */
[----:B--2---:R-:W-:Y:S05]  /*08b0*/  @!P0 BRA `(.L_x_70) ;  /* 0xfffffff400fc8947 */ /* 0x004fea000383ffff */
[----:B------:R-:W-:Y:S05]  /*08c0*/  EXIT ;  /* 0x000000000000794d */ /* 0x000fea0003800000 */
.L_x_71:
        /* <DEDUP_REMOVED lines=11> */
.L_x_158:


//--------------------- .text.a4c_sinf32          --------------------------
	.section	.text.a4c_sinf32,"ax",@progbits
	.align	128
        .global         a4c_sinf32
        .type           a4c_sinf32,@function
        .size           a4c_sinf32,(.L_x_159 - a4c_sinf32)
        .other          a4c_sinf32,@"STO_CUDA_ENTRY STV_DEFAULT"
a4c_sinf32:
.text.a4c_sinf32:
        /* <DEDUP_REMOVED lines=11> */
.L_x_77:
[----:B------:R-:W0:Y:S02]  /*00b0*/  LDC.64 R6, c[0x0][0x380] ;  /* 0x0000e000ff067b82 */ /* 0x000e240000000a00 */
[----:B0-----:R-:W-:-:S05]  /*00c0*/  IMAD.WIDE R6, R2, 0x4, R6 ;  /* 0x0000000402067825 */ /* 0x001fca00078e0206 */
[----:B-1----:R-:W2:Y:S01]  /*00d0*/  LDG.E R0, desc[UR6][R6.64] ;  /* 0x0000000606007981 */ /* 0x002ea2000c1e1900 */
[----:B------:R-:W-:Y:S01]  /*00e0*/  BSSY.RECONVERGENT B0, `(.L_x_72) ;  /* 0x0000069000007945 */ /* 0x000fe20003800200 */
[C---:B--2---:R-:W-:Y:S01]  /*00f0*/  FMUL R5, R0.reuse, 0.63661974668502807617 ;  /* 0x3f22f98300057820 */ /* 0x044fe20000400000 */
[----:B------:R-:W-:-:S05]  /*0100*/  FSETP.GE.AND P0, PT, |R0|, 105615, PT ;  /* 0x47ce47800000780b */ /* 0x000fca0003f06200 */
        /* <DEDUP_REMOVED lines=17> */
.L_x_74:
[----:B0-----:R-:W-:Y:S01]  /*0220*/  IMAD.U32 R8, RZ, RZ, UR8 ;  /* 0x00000008ff087e24 */ /* 0x001fe2000f8e00ff */
[----:B------:R-:W-:-:S05]  /*0230*/  MOV R9, UR9 ;  /* 0x0000000900097c02 */ /* 0x000fca0008000f00 */
        /* <DEDUP_REMOVED lines=10> */
[C---:B------:R-:W-:Y:S01]  /*02e0*/  ISETP.EQ.AND P5, PT, R16.reuse, 0x14, PT ;  /* 0x000000141000780c */ /* 0x040fe20003fa2270 */
[----:B------:R-:W-:Y:S02]  /*02f0*/  VIADD R16, R16, 0x4 ;  /* 0x0000000410107836 */ /* 0x000fe40000000000 */
        /* <DEDUP_REMOVED lines=23> */
[----:B------:R-:W-:Y:S02]  /*0470*/  @P3 MOV R7, R4 ;  /* 0x0000000400073202 */ /* 0x000fe40000000f00 */
[C---:B------:R-:W-:Y:S01]  /*0480*/  ISETP.EQ.AND P3, PT, R9.reuse, -0x4, PT ;  /* 0xfffffffc0900780c */ /* 0x040fe20003f62270 */
[----:B------:R-:W-:Y:S02]  /*0490*/  @P4 IMAD.MOV.U32 R8, RZ, RZ, R4 ;  /* 0x000000ffff084224 */ /* 0x000fe400078e0004 */
[----:B------:R-:W-:Y:S01]  /*04a0*/  @P4 IMAD.MOV.U32 R7, RZ, RZ, R12 ;  /* 0x000000ffff074224 */ /* 0x000fe200078e000c */
[----:B------:R-:W-:Y:S01]  /*04b0*/  ISETP.EQ.AND P4, PT, R9, 0x4, PT ;  /* 0x000000040900780c */ /* 0x000fe20003f82270 */
[----:B------:R-:W-:Y:S02]  /*04c0*/  @P2 IMAD.MOV.U32 R7, RZ, RZ, R13 ;  /* 0x000000ffff072224 */ /* 0x000fe400078e000d */
[----:B------:R-:W-:Y:S02]  /*04d0*/  @P1 IMAD.MOV.U32 R7, RZ, RZ, R14 ;  /* 0x000000ffff071224 */ /* 0x000fe400078e000e */
[----:B------:R-:W-:-:S02]  /*04e0*/  @P0 IMAD.MOV.U32 R7, RZ, RZ, R10 ;  /* 0x000000ffff070224 */ /* 0x000fc400078e000a */
[----:B------:R-:W-:Y:S01]  /*04f0*/  @P2 IMAD.MOV.U32 R8, RZ, RZ, R12 ;  /* 0x000000ffff082224 */ /* 0x000fe200078e000c */
[----:B------:R-:W-:Y:S01]  /*0500*/  @P1 MOV R8, R13 ;  /* 0x0000000d00081202 */ /* 0x000fe20000000f00 */
[----:B------:R-:W-:Y:S01]  /*0510*/  @P0 IMAD.MOV.U32 R8, RZ, RZ, R14 ;  /* 0x000000ffff080224 */ /* 0x000fe200078e000e */
[----:B------:R-:W-:Y:S01]  /*0520*/  @P3 MOV R7, R11 ;  /* 0x0000000b00073202 */ /* 0x000fe20000000f00 */
[----:B------:R-:W-:Y:S02]  /*0530*/  @P5 IMAD.MOV.U32 R7, RZ, RZ, R5 ;  /* 0x000000ffff075224 */ /* 0x000fe400078e0005 */
[----:B------:R-:W-:Y:S02]  /*0540*/  @P3 IMAD.MOV.U32 R8, RZ, RZ, R10 ;  /* 0x000000ffff083224 */ /* 0x000fe400078e000a */
[----:B------:R-:W-:Y:S02]  /*0550*/  @P5 IMAD.MOV.U32 R8, RZ, RZ, R11 ;  /* 0x000000ffff085224 */ /* 0x000fe400078e000b */
[----:B------:R-:W-:-:S02]  /*0560*/  @P4 IMAD.MOV.U32 R8, RZ, RZ, R5 ;  /* 0x000000ffff084224 */ /* 0x000fc400078e0005 */
[----:B------:R-:W-:Y:S01]  /*0570*/  IMAD.MOV.U32 R15, RZ, RZ, R7 ;  /* 0x000000ffff0f7224 */ /* 0x000fe200078e0007 */
[----:B------:R-:W-:Y:S06]  /*0580*/  @!P6 BRA `(.L_x_76) ;  /* 0x00000000002ce947 */ /* 0x000fec0003800000 */
[----:B------:R-:W-:Y:S01]  /*0590*/  @P2 MOV R7, R4 ;  /* 0x0000000400072202 */ /* 0x000fe20000000f00 */
[----:B------:R-:W-:Y:S01]  /*05a0*/  @P1 IMAD.MOV.U32 R7, RZ, RZ, R12 ;  /* 0x000000ffff071224 */ /* 0x000fe200078e000c */
[----:B------:R-:W-:Y:S01]  /*05b0*/  LOP3.LUT R6, R6, 0x1f, RZ, 0xc0, !PT ;  /* 0x0000001f06067812 */ /* 0x000fe200078ec0ff */
[----:B------:R-:W-:Y:S01]  /*05c0*/  @P0 IMAD.MOV.U32 R7, RZ, RZ, R13 ;  /* 0x000000ffff070224 */ /* 0x000fe200078e000d */
[----:B------:R-:W-:Y:S01]  /*05d0*/  ISETP.EQ.AND P0, PT, R9, 0x8, PT ;  /* 0x000000080900780c */ /* 0x000fe20003f02270 */
[----:B------:R-:W-:Y:S01]  /*05e0*/  @P3 IMAD.MOV.U32 R7, RZ, RZ, R14 ;  /* 0x000000ffff073224 */ /* 0x000fe200078e000e */
[----:B------:R-:W-:Y:S01]  /*05f0*/  SHF.L.W.U32.HI R15, R8, R6, R15 ;  /* 0x00000006080f7219 */ /* 0x000fe20000010e0f */
[----:B------:R-:W-:Y:S01]  /*0600*/  @P5 IMAD.MOV.U32 R7, RZ, RZ, R10 ;  /* 0x000000ffff075224 */ /* 0x000fe200078e000a */
[----:B------:R-:W-:-:S09]  /*0610*/  @P4 MOV R7, R11 ;  /* 0x0000000b00074202 */ /* 0x000fd20000000f00 */
[----:B------:R-:W-:-:S05]  /*0620*/  @P0 IMAD.MOV.U32 R7, RZ, RZ, R5 ;  /* 0x000000ffff070224 */ /* 0x000fca00078e0005 */
[----:B------:R-:W-:-:S07]  /*0630*/  SHF.L.W.U32.HI R8, R7, R6, R8 ;  /* 0x0000000607087219 */ /* 0x000fce0000010e08 */
.L_x_76:
[----:B------:R-:W-:Y:S05]  /*0640*/  BSYNC.RECONVERGENT B1 ;  /* 0x0000000000017941 */ /* 0x000fea0003800200 */
.L_x_75:
        /* <DEDUP_REMOVED lines=18> */
.L_x_73:
[----:B------:R-:W-:Y:S05]  /*0770*/  BSYNC.RECONVERGENT B0 ;  /* 0x0000000000007941 */ /* 0x000fea0003800200 */
.L_x_72:
[----:B------:R-:W-:Y:S01]  /*0780*/  MOV R0, 0x37cbac00 ;  /* 0x37cbac0000007802 */ /* 0x000fe20000000f00 */
[----:B------:R-:W-:Y:S01]  /*0790*/  FMUL R9, R8, R8 ;  /* 0x0000000808097220 */ /* 0x000fe20000400000 */
[----:B------:R-:W-:Y:S01]  /*07a0*/  LOP3.LUT R15, R5, 0x1, RZ, 0xc0, !PT ;  /* 0x00000001050f7812 */ /* 0x000fe200078ec0ff */
[----:B------:R-:W0:Y:S01]  /*07b0*/  LDC.64 R6, c[0x0][0x388] ;  /* 0x0000e200ff067b82 */ /* 0x000e220000000a00 */
[----:B------:R-:W-:Y:S02]  /*07c0*/  IMAD.MOV.U32 R16, RZ, RZ, 0x3d2aaabb ;  /* 0x3d2aaabbff107424 */ /* 0x000fe400078e00ff */
[----:B------:R-:W-:Y:S01]  /*07d0*/  FFMA R0, R9, R0, -0.0013887860113754868507 ;  /* 0xbab607ed09007423 */ /* 0x000fe20000000000 */
[----:B------:R-:W-:Y:S01]  /*07e0*/  ISETP.NE.U32.AND P0, PT, R15, 0x1, PT ;  /* 0x000000010f00780c */ /* 0x000fe20003f05070 */
[----:B------:R-:W-:Y:S01]  /*07f0*/  IMAD.MOV.U32 R15, RZ, RZ, 0x3effffff ;  /* 0x3effffffff0f7424 */ /* 0x000fe200078e00ff */
[----:B------:R-:W-:Y:S01]  /*0800*/  LOP3.LUT P1, RZ, R5, 0x2, RZ, 0xc0, !PT ;  /* 0x0000000205ff7812 */ /* 0x000fe2000782c0ff */
[----:B------:R-:W1:Y:S01]  /*0810*/  LDCU UR4, c[0x0][0x390] ;  /* 0x00007200ff0477ac */ /* 0x000e620008000800 */
[----:B------:R-:W-:-:S02]  /*0820*/  FSEL R0, R0, -0.00019574658654164522886, !P0 ;  /* 0xb94d415300007808 */ /* 0x000fc40004000000 */
[----:B------:R-:W-:Y:S02]  /*0830*/  FSEL R16, R16, 0.0083327032625675201416, !P0 ;  /* 0x3c0885e410107808 */ /* 0x000fe40004000000 */
[----:B------:R-:W-:-:S03]  /*0840*/  FSEL R5, -R15, -0.16666662693023681641, !P0 ;  /* 0xbe2aaaa80f057808 */ /* 0x000fc60004000100 */
[----:B------:R-:W-:Y:S01]  /*0850*/  FFMA R16, R9, R0, R16 ;  /* 0x0000000009107223 */ /* 0x000fe20000000010 */
[----:B------:R-:W-:-:S03]  /*0860*/  FSEL R0, R8, 1, P0 ;  /* 0x3f80000008007808 */ /* 0x000fc60000000000 */
[C---:B------:R-:W-:Y:S02]  /*0870*/  FFMA R5, R9.reuse, R16, R5 ;  /* 0x0000001009057223 */ /* 0x040fe40000000005 */
[----:B------:R-:W-:-:S04]  /*0880*/  FFMA R9, R9, R0, RZ ;  /* 0x0000000009097223 */ /* 0x000fc800000000ff */
[----:B------:R-:W-:Y:S01]  /*0890*/  FFMA R5, R9, R5, R0 ;  /* 0x0000000509057223 */ /* 0x000fe20000000000 */
[----:B0-----:R-:W-:-:S04]  /*08a0*/  IMAD.WIDE R6, R2, 0x4, R6 ;  /* 0x0000000402067825 */ /* 0x001fc800078e0206 */
[----:B------:R-:W-:Y:S01]  /*08b0*/  @P1 FADD R5, RZ, -R5 ;  /* 0x80000005ff051221 */ /* 0x000fe20000000000 */
[----:B------:R-:W-:-:S04]  /*08c0*/  IMAD.IADD R2, R3, 0x1, R2 ;  /* 0x0000000103027824 */ /* 0x000fc800078e0202 */
[----:B------:R0:W-:Y:S01]  /*08d0*/  STG.E desc[UR6][R6.64], R5 ;  /* 0x0000000506007986 */ /* 0x0001e2000c101906 */
[----:B-1----:R-:W-:-:S13]  /*08e0*/  ISETP.GE.AND P0, PT, R2, UR4, PT ;  /* 0x0000000402007c0c */ /* 0x002fda000bf06270 */
[----:B0-----:R-:W-:Y:S05]  /*08f0*/  @!P0 BRA `(.L_x_77) ;  /* 0xfffffff400ec8947 */ /* 0x001fea000383ffff */
[----:B------:R-:W-:Y:S05]  /*0900*/  EXIT ;  /* 0x000000000000794d */ /* 0x000fea0003800000 */
.L_x_78:
        /* <DEDUP_REMOVED lines=15> */
.L_x_159:


//--------------------- .text.a4c_cosf32          --------------------------
	.section	.text.a4c_cosf32,"ax",@progbits
	.align	128
        .global         a4c_cosf32
        .type           a4c_cosf32,@function
        .size           a4c_cosf32,(.L_x_160 - a4c_cosf32)
        .other          a4c_cosf32,@"STO_CUDA_ENTRY STV_DEFAULT"
a4c_cosf32:
.text.a4c_cosf32:
        /* <DEDUP_REMOVED lines=11> */
.L_x_84:
        /* <DEDUP_REMOVED lines=23> */
.L_x_81:
        /* <DEDUP_REMOVED lines=61> */
[----:B------:R-:W-:Y:S01]  /*05f0*/  @P5 MOV R7, R10 ;  /* 0x0000000a00075202 */ /* 0x000fe20000000f00 */
[----:B------:R-:W-:Y:S01]  /*0600*/  @P4 IMAD.MOV.U32 R7, RZ, RZ, R11 ;  /* 0x000000ffff074224 */ /* 0x000fe200078e000b */
[----:B------:R-:W-:-:S09]  /*0610*/  SHF.L.W.U32.HI R15, R8, R6, R15 ;  /* 0x00000006080f7219 */ /* 0x000fd20000010e0f */
[----:B------:R-:W-:-:S05]  /*0620*/  @P0 IMAD.MOV.U32 R7, RZ, RZ, R5 ;  /* 0x000000ffff070224 */ /* 0x000fca00078e0005 */
[----:B------:R-:W-:-:S07]  /*0630*/  SHF.L.W.U32.HI R8, R7, R6, R8 ;  /* 0x0000000607087219 */ /* 0x000fce0000010e08 */
.L_x_83:
[----:B------:R-:W-:Y:S05]  /*0640*/  BSYNC.RECONVERGENT B1 ;  /* 0x0000000000017941 */ /* 0x000fea0003800200 */
.L_x_82:
        /* <DEDUP_REMOVED lines=12> */
[----:B------:R-:W-:Y:S02]  /*0710*/  ISETP.GE.AND P1, PT, R0, RZ, PT ;  /* 0x000000ff0000720c */ /* 0x000fe40003f26270 */
[----:B------:R-:W-:-:S05]  /*0720*/  IADD3 R0, PT, PT, -R5, RZ, RZ ;  /* 0x000000ff05007210 */ /* 0x000fca0007ffe1ff */
[----:B------:R-:W-:Y:S01]  /*0730*/  @!P0 IMAD.MOV.U32 R5, RZ, RZ, R0 ;  /* 0x000000ffff058224 */ /* 0x000fe200078e0000 */
[----:B0-----:R-:W-:-:S10]  /*0740*/  DMUL R6, R6, UR4 ;  /* 0x0000000406067c28 */ /* 0x001fd40008000000 */
[----:B------:R-:W0:Y:S02]  /*0750*/  F2F.F32.F64 R6, R6 ;  /* 0x0000000600067310 */ /* 0x000e240000301000 */
[----:B0-----:R-:W-:-:S07]  /*0760*/  FSEL R8, -R6, R6, !P1 ;  /* 0x0000000606087208 */ /* 0x001fce0004800100 */
.L_x_80:
[----:B------:R-:W-:Y:S05]  /*0770*/  BSYNC.RECONVERGENT B0 ;  /* 0x0000000000007941 */ /* 0x000fea0003800200 */
.L_x_79:
[----:B------:R-:W-:Y:S02]  /*0780*/  IMAD.MOV.U32 R0, RZ, RZ, 0x37cbac00 ;  /* 0x37cbac00ff007424 */ /* 0x000fe400078e00ff */
[----:B------:R-:W-:Y:S01]  /*0790*/  FMUL R9, R8, R8 ;  /* 0x0000000808097220 */ /* 0x000fe20000400000 */
[----:B------:R-:W-:Y:S01]  /*07a0*/  LOP3.LUT R15, R5, 0x1, RZ, 0xc0, !PT ;  /* 0x00000001050f7812 */ /* 0x000fe200078ec0ff */
[----:B------:R-:W0:Y:S01]  /*07b0*/  LDC.64 R6, c[0x0][0x388] ;  /* 0x0000e200ff067b82 */ /* 0x000e220000000a00 */
[----:B------:R-:W-:Y:S02]  /*07c0*/  IMAD.MOV.U32 R16, RZ, RZ, 0x3c0885e4 ;  /* 0x3c0885e4ff107424 */ /* 0x000fe400078e00ff */
[----:B------:R-:W-:Y:S01]  /*07d0*/  FFMA R0, R9, R0, -0.0013887860113754868507 ;  /* 0xbab607ed09007423 */ /* 0x000fe20000000000 */
[----:B------:R-:W-:Y:S01]  /*07e0*/  ISETP.NE.U32.AND P0, PT, R15, 0x1, PT ;  /* 0x000000010f00780c */ /* 0x000fe20003f05070 */
[----:B------:R-:W-:Y:S01]  /*07f0*/  IMAD.MOV.U32 R15, RZ, RZ, 0x3e2aaaa8 ;  /* 0x3e2aaaa8ff0f7424 */ /* 0x000fe200078e00ff */
[----:B------:R-:W-:Y:S01]  /*0800*/  IADD3 R5, PT, PT, R5, 0x1, RZ ;  /* 0x0000000105057810 */ /* 0x000fe20007ffe0ff */
[----:B------:R-:W1:Y:S01]  /*0810*/  LDCU UR4, c[0x0][0x390] ;  /* 0x00007200ff0477ac */ /* 0x000e620008000800 */
[----:B------:R-:W-:-:S02]  /*0820*/  FSEL R0, R0, -0.00019574658654164522886, P0 ;  /* 0xb94d415300007808 */ /* 0x000fc40000000000 */
[----:B------:R-:W-:Y:S02]  /*0830*/  FSEL R16, R16, 0.041666727513074874878, !P0 ;  /* 0x3d2aaabb10107808 */ /* 0x000fe40004000000 */
[----:B------:R-:W-:Y:S02]  /*0840*/  LOP3.LUT P1, RZ, R5, 0x2, RZ, 0xc0, !PT ;  /* 0x0000000205ff7812 */ /* 0x000fe4000782c0ff */
[----:B------:R-:W-:Y:S01]  /*0850*/  FSEL R5, -R15, -0.4999999701976776123, !P0 ;  /* 0xbeffffff0f057808 */ /* 0x000fe20004000100 */
[----:B------:R-:W-:Y:S01]  /*0860*/  FFMA R16, R9, R0, R16 ;  /* 0x0000000009107223 */ /* 0x000fe20000000010 */
[----:B------:R-:W-:-:S03]  /*0870*/  FSEL R0, R8, 1, !P0 ;  /* 0x3f80000008007808 */ /* 0x000fc60004000000 */
        /* <DEDUP_REMOVED lines=10> */
.L_x_85:
        /* <DEDUP_REMOVED lines=14> */
.L_x_160:


//--------------------- .text.a4c_copysignf32     --------------------------
	.section	.text.a4c_copysignf32,"ax",@progbits
	.align	128
        .global         a4c_copysignf32
        .type           a4c_copysignf32,@function
        .size           a4c_copysignf32,(.L_x_161 - a4c_copysignf32)
        .other          a4c_copysignf32,@"STO_CUDA_ENTRY STV_DEFAULT"
a4c_copysignf32:
.text.a4c_copysignf32:
        /* <DEDUP_REMOVED lines=11> */
[----:B------:R-:W3:Y:S08]  /*00b0*/  LDC.64 R8, c[0x0][0x380] ;  /* 0x0000e000ff087b82 */ /* 0x000ef00000000a00 */
[----:B------:R-:W4:Y:S01]  /*00c0*/  LDC.64 R10, c[0x0][0x388] ;  /* 0x0000e200ff0a7b82 */ /* 0x000f220000000a00 */
[----:B-1----:R-:W-:-:S07]  /*00d0*/  IMAD R15, R15, UR4, RZ ;  /* 0x000000040f0f7c24 */ /* 0x002fce000f8e02ff */
.L_x_86:
[----:B---3--:R-:W-:-:S04]  /*00e0*/  IMAD.WIDE R2, R0, 0x4, R8 ;  /* 0x0000000400027825 */ /* 0x008fc800078e0208 */
[C---:B----4-:R-:W-:Y:S02]  /*00f0*/  IMAD.WIDE R4, R0.reuse, 0x4, R10 ;  /* 0x0000000400047825 */ /* 0x050fe400078e020a */
[----:B--2---:R-:W2:Y:S04]  /*0100*/  LDG.E R2, desc[UR6][R2.64] ;  /* 0x0000000602027981 */ /* 0x004ea8000c1e1900 */
[----:B------:R-:W2:Y:S01]  /*0110*/  LDG.E R5, desc[UR6][R4.64] ;  /* 0x0000000604057981 */ /* 0x000ea2000c1e1900 */
[----:B01----:R-:W-:Y:S01]  /*0120*/  IMAD.WIDE R6, R0, 0x4, R12 ;  /* 0x0000000400067825 */ /* 0x003fe200078e020c */
[----:B------:R-:W-:-:S04]  /*0130*/  IADD3 R0, PT, PT, R15, R0, RZ ;  /* 0x000000000f007210 */ /* 0x000fc80007ffe0ff */
[----:B------:R-:W-:Y:S02]  /*0140*/  ISETP.GE.AND P0, PT, R0, UR5, PT ;  /* 0x0000000500007c0c */ /* 0x000fe4000bf06270 */
[----:B--2---:R-:W-:-:S05]  /*0150*/  LOP3.LUT R17, R2, 0x80000000, R5, 0xb8, !PT ;  /* 0x8000000002117812 */ /* 0x004fca00078eb805 */
[----:B------:R1:W-:Y:S06]  /*0160*/  STG.E desc[UR6][R6.64], R17 ;  /* 0x0000001106007986 */ /* 0x0003ec000c101906 */
[----:B------:R-:W-:Y:S05]  /*0170*/  @!P0 BRA `(.L_x_86) ;  /* 0xfffffffc00d88947 */ /* 0x000fea000383ffff */
[----:B------:R-:W-:Y:S05]  /*0180*/  EXIT ;  /* 0x000000000000794d */ /* 0x000fea0003800000 */
.L_x_87:
        /* <DEDUP_REMOVED lines=15> */
.L_x_161:


//--------------------- .text.a4c_minf32          --------------------------
	.section	.text.a4c_minf32,"ax",@progbits
	.align	128
        .global         a4c_minf32
        .type           a4c_minf32,@function
        .size           a4c_minf32,(.L_x_162 - a4c_minf32)
        .other          a4c_minf32,@"STO_CUDA_ENTRY STV_DEFAULT"
a4c_minf32:
.text.a4c_minf32:
        /* <DEDUP_REMOVED lines=14> */
.L_x_88:
[----:B---3--:R-:W-:-:S04]  /*00e0*/  IMAD.WIDE R2, R0, 0x4, R8 ;  /* 0x0000000400027825 */ /* 0x008fc800078e0208 */
[C---:B----4-:R-:W-:Y:S02]  /*00f0*/  IMAD.WIDE R4, R0.reuse, 0x4, R10 ;  /* 0x0000000400047825 */ /* 0x050fe400078e020a */
[----:B--2---:R-:W2:Y:S04]  /*0100*/  LDG.E R2, desc[UR6][R2.64] ;  /* 0x0000000602027981 */ /* 0x004ea8000c1e1900 */
[----:B------:R-:W2:Y:S01]  /*0110*/  LDG.E R5, desc[UR6][R4.64] ;  /* 0x0000000604057981 */ /* 0x000ea2000c1e1900 */
[----:B01----:R-:W-:Y:S01]  /*0120*/  IMAD.WIDE R6, R0, 0x4, R12 ;  /* 0x0000000400067825 */ /* 0x003fe200078e020c */
[----:B------:R-:W-:-:S04]  /*0130*/  IADD3 R0, PT, PT, R15, R0, RZ ;  /* 0x000000000f007210 */ /* 0x000fc80007ffe0ff */
[----:B------:R-:W-:Y:S02]  /*0140*/  ISETP.GE.AND P0, PT, R0, UR5, PT ;  /* 0x0000000500007c0c */ /* 0x000fe4000bf06270 */
[----:B--2---:R-:W-:-:S05]  /*0150*/  FMNMX R17, R2, R5, PT ;  /* 0x0000000502117209 */ /* 0x004fca0003800000 */
[----:B------:R1:W-:Y:S06]  /*0160*/  STG.E desc[UR6][R6.64], R17 ;  /* 0x0000001106007986 */ /* 0x0003ec000c101906 */
[----:B------:R-:W-:Y:S05]  /*0170*/  @!P0 BRA `(.L_x_88) ;  /* 0xfffffffc00d88947 */ /* 0x000fea000383ffff */
[----:B------:R-:W-:Y:S05]  /*0180*/  EXIT ;  /* 0x000000000000794d */ /* 0x000fea0003800000 */
.L_x_89:
        /* <DEDUP_REMOVED lines=15> */
.L_x_162:


//--------------------- .text.a4c_maxf32          --------------------------
	.section	.text.a4c_maxf32,"ax",@progbits
	.align	128
        .global         a4c_maxf32
        .type           a4c_maxf32,@function
        .size           a4c_maxf32,(.L_x_163 - a4c_maxf32)
        .other          a4c_maxf32,@"STO_CUDA_ENTRY STV_DEFAULT"
a4c_maxf32:
.text.a4c_maxf32:
        /* <DEDUP_REMOVED lines=14> */
.L_x_90:
[----:B---3--:R-:W-:-:S04]  /*00e0*/  IMAD.WIDE R2, R0, 0x4, R8 ;  /* 0x0000000400027825 */ /* 0x008fc800078e0208 */
[C---:B----4-:R-:W-:Y:S02]  /*00f0*/  IMAD.WIDE R4, R0.reuse, 0x4, R10 ;  /* 0x0000000400047825 */ /* 0x050fe400078e020a */
[----:B--2---:R-:W2:Y:S04]  /*0100*/  LDG.E R2, desc[UR6][R2.64] ;  /* 0x0000000602027981 */ /* 0x004ea8000c1e1900 */
[----:B------:R-:W2:Y:S01]  /*0110*/  LDG.E R5, desc[UR6][R4.64] ;  /* 0x0000000604057981 */ /* 0x000ea2000c1e1900 */
[----:B01----:R-:W-:Y:S01]  /*0120*/  IMAD.WIDE R6, R0, 0x4, R12 ;  /* 0x0000000400067825 */ /* 0x003fe200078e020c */
[----:B------:R-:W-:-:S04]  /*0130*/  IADD3 R0, PT, PT, R15, R0, RZ ;  /* 0x000000000f007210 */ /* 0x000fc80007ffe0ff */
[----:B------:R-:W-:Y:S02]  /*0140*/  ISETP.GE.AND P0, PT, R0, UR5, PT ;  /* 0x0000000500007c0c */ /* 0x000fe4000bf06270 */
[----:B--2---:R-:W-:-:S05]  /*0150*/  FMNMX R17, R2, R5, !PT ;  /* 0x0000000502117209 */ /* 0x004fca0007800000 */
[----:B------:R1:W-:Y:S06]  /*0160*/  STG.E desc[UR6][R6.64], R17 ;  /* 0x0000001106007986 */ /* 0x0003ec000c101906 */
[----:B------:R-:W-:Y:S05]  /*0170*/  @!P0 BRA `(.L_x_90) ;  /* 0xfffffffc00d88947 */ /* 0x000fea000383ffff */
[----:B------:R-:W-:Y:S05]  /*0180*/  EXIT ;  /* 0x000000000000794d */ /* 0x000fea0003800000 */
.L_x_91:
        /* <DEDUP_REMOVED lines=15> */
.L_x_163:


//--------------------- .text.a4c_absf32          --------------------------
	.section	.text.a4c_absf32,"ax",@progbits
	.align	128
        .global         a4c_absf32
        .type           a4c_absf32,@function
        .size           a4c_absf32,(.L_x_164 - a4c_absf32)
        .other          a4c_absf32,@"STO_CUDA_ENTRY STV_DEFAULT"
a4c_absf32:
.text.a4c_absf32:
        /* <DEDUP_REMOVED lines=13> */
.L_x_92:
[----:B0-----:R-:W-:-:S06]  /*00d0*/  IMAD.WIDE R2, R0, 0x4, R6 ;  /* 0x0000000400027825 */ /* 0x001fcc00078e0206 */
[----:B--2---:R-:W2:Y:S01]  /*00e0*/  LDG.E R2, desc[UR6][R2.64] ;  /* 0x0000000602027981 */ /* 0x004ea2000c1e1900 */
[----:B-1-3--:R-:W-:Y:S01]  /*00f0*/  IMAD.WIDE R4, R0, 0x4, R8 ;  /* 0x0000000400047825 */ /* 0x00afe200078e0208 */
[----:B------:R-:W-:-:S04]  /*0100*/  IADD3 R0, PT, PT, R11, R0, RZ ;  /* 0x000000000b007210 */ /* 0x000fc80007ffe0ff */
[----:B------:R-:W-:Y:S01]  /*0110*/  ISETP.GE.AND P0, PT, R0, UR5, PT ;  /* 0x0000000500007c0c */ /* 0x000fe2000bf06270 */
[----:B--2---:R-:W-:-:S05]  /*0120*/  FADD R13, |R2|, -RZ ;  /* 0x800000ff020d7221 */ /* 0x004fca0000000200 */
[----:B------:R1:W-:Y:S07]  /*0130*/  STG.E desc[UR6][R4.64], R13 ;  /* 0x0000000d04007986 */ /* 0x0003ee000c101906 */
[----:B------:R-:W-:Y:S05]  /*0140*/  @!P0 BRA `(.L_x_92) ;  /* 0xfffffffc00e08947 */ /* 0x000fea000383ffff */
[----:B------:R-:W-:Y:S05]  /*0150*/  EXIT ;  /* 0x000000000000794d */ /* 0x000fea0003800000 */
.L_x_93:
        /* <DEDUP_REMOVED lines=10> */
.L_x_164:


//--------------------- .text.a4c_truncf32        --------------------------
	.section	.text.a4c_truncf32,"ax",@progbits
	.align	128
        .global         a4c_truncf32
        .type           a4c_truncf32,@function
        .size           a4c_truncf32,(.L_x_165 - a4c_truncf32)
        .other          a4c_truncf32,@"STO_CUDA_ENTRY STV_DEFAULT"
a4c_truncf32:
.text.a4c_truncf32:
        /* <DEDUP_REMOVED lines=13> */
.L_x_94:
[----:B0-----:R-:W-:-:S06]  /*00d0*/  IMAD.WIDE R2, R0, 0x4, R6 ;  /* 0x0000000400027825 */ /* 0x001fcc00078e0206 */
[----:B--2---:R-:W2:Y:S01]  /*00e0*/  LDG.E R2, desc[UR6][R2.64] ;  /* 0x0000000602027981 */ /* 0x004ea2000c1e1900 */
[----:B-1-3--:R-:W-:Y:S01]  /*00f0*/  IMAD.WIDE R4, R0, 0x4, R8 ;  /* 0x0000000400047825 */ /* 0x00afe200078e0208 */
[----:B------:R-:W-:-:S04]  /*0100*/  IADD3 R0, PT, PT, R11, R0, RZ ;  /* 0x000000000b007210 */ /* 0x000fc80007ffe0ff */
[----:B------:R-:W-:Y:S01]  /*0110*/  ISETP.GE.AND P0, PT, R0, UR5, PT ;  /* 0x0000000500007c0c */ /* 0x000fe2000bf06270 */
[----:B--2---:R-:W0:Y:S02]  /*0120*/  FRND.TRUNC R13, R2 ;  /* 0x00000002000d7307 */ /* 0x004e24000020d000 */
[----:B0-----:R1:W-:Y:S10]  /*0130*/  STG.E desc[UR6][R4.64], R13 ;  /* 0x0000000d04007986 */ /* 0x0013f4000c101906 */
[----:B------:R-:W-:Y:S05]  /*0140*/  @!P0 BRA `(.L_x_94) ;  /* 0xfffffffc00e08947 */ /* 0x000fea000383ffff */
[----:B------:R-:W-:Y:S05]  /*0150*/  EXIT ;  /* 0x000000000000794d */ /* 0x000fea0003800000 */
.L_x_95:
        /* <DEDUP_REMOVED lines=10> */
.L_x_165:


//--------------------- .text.a4c_roundf32        --------------------------
	.section	.text.a4c_roundf32,"ax",@progbits
	.align	128
        .global         a4c_roundf32
        .type           a4c_roundf32,@function
        .size           a4c_roundf32,(.L_x_166 - a4c_roundf32)
        .other          a4c_roundf32,@"STO_CUDA_ENTRY STV_DEFAULT"
a4c_roundf32:
.text.a4c_roundf32:
        /* <DEDUP_REMOVED lines=13> */
.L_x_96:
[----:B0-----:R-:W-:-:S06]  /*00d0*/  IMAD.WIDE R2, R0, 0x4, R6 ;  /* 0x0000000400027825 */ /* 0x001fcc00078e0206 */
[----:B--2---:R-:W2:Y:S01]  /*00e0*/  LDG.E R2, desc[UR6][R2.64] ;  /* 0x0000000602027981 */ /* 0x004ea2000c1e1900 */
[----:B-1----:R-:W-:-:S05]  /*00f0*/  HFMA2 R5, -RZ, RZ, 1.75, 0 ;  /* 0x3f000000ff057431 */ /* 0x002fca00000001ff */
[----:B--2---:R-:W-:-:S05]  /*0100*/  LOP3.LUT R5, R5, 0x80000000, R2, 0xb8, !PT ;  /* 0x8000000005057812 */ /* 0x004fca00078eb802 */
[----:B------:R-:W-:Y:S01]  /*0110*/  FADD.RZ R10, R2, R5 ;  /* 0x00000005020a7221 */ /* 0x000fe2000000c000 */
[----:B---3--:R-:W-:Y:S01]  /*0120*/  IMAD.WIDE R4, R0, 0x4, R8 ;  /* 0x0000000400047825 */ /* 0x008fe200078e0208 */
[----:B------:R-:W-:Y:S02]  /*0130*/  IADD3 R0, PT, PT, R11, R0, RZ ;  /* 0x000000000b007210 */ /* 0x000fe40007ffe0ff */
[----:B------:R-:W0:Y:S02]  /*0140*/  FRND.TRUNC R13, R10 ;  /* 0x0000000a000d7307 */ /* 0x000e24000020d000 */
[----:B------:R-:W-:Y:S01]  /*0150*/  ISETP.GE.AND P0, PT, R0, UR5, PT ;  /* 0x0000000500007c0c */ /* 0x000fe2000bf06270 */
[----:B0-----:R1:W-:-:S12]  /*0160*/  STG.E desc[UR6][R4.64], R13 ;  /* 0x0000000d04007986 */ /* 0x0013d8000c101906 */
[----:B------:R-:W-:Y:S05]  /*0170*/  @!P0 BRA `(.L_x_96) ;  /* 0xfffffffc00d48947 */ /* 0x000fea000383ffff */
[----:B------:R-:W-:Y:S05]  /*0180*/  EXIT ;  /* 0x000000000000794d */ /* 0x000fea0003800000 */
.L_x_97:
        /* <DEDUP_REMOVED lines=15> */
.L_x_166:


//--------------------- .text.a4c_floorf32        --------------------------
	.section	.text.a4c_floorf32,"ax",@progbits
	.align	128
        .global         a4c_floorf32
        .type           a4c_floorf32,@function
        .size           a4c_floorf32,(.L_x_167 - a4c_floorf32)
        .other          a4c_floorf32,@"STO_CUDA_ENTRY STV_DEFAULT"
a4c_floorf32:
.text.a4c_floorf32:
        /* <DEDUP_REMOVED lines=13> */
.L_x_98:
[----:B0-----:R-:W-:-:S06]  /*00d0*/  IMAD.WIDE R2, R0, 0x4, R6 ;  /* 0x0000000400027825 */ /* 0x001fcc00078e0206 */
[----:B--2---:R-:W2:Y:S01]  /*00e0*/  LDG.E R2, desc[UR6][R2.64] ;  /* 0x0000000602027981 */ /* 0x004ea2000c1e1900 */
[----:B-1-3--:R-:W-:Y:S01]  /*00f0*/  IMAD.WIDE R4, R0, 0x4, R8 ;  /* 0x0000000400047825 */ /* 0x00afe200078e0208 */
[----:B------:R-:W-:-:S04]  /*0100*/  IADD3 R0, PT, PT, R11, R0, RZ ;  /* 0x000000000b007210 */ /* 0x000fc80007ffe0ff */
[----:B------:R-:W-:Y:S01]  /*0110*/  ISETP.GE.AND P0, PT, R0, UR5, PT ;  /* 0x0000000500007c0c */ /* 0x000fe2000bf06270 */
[----:B--2---:R-:W0:Y:S02]  /*0120*/  FRND.FLOOR R13, R2 ;  /* 0x00000002000d7307 */ /* 0x004e240000205000 */
[----:B0-----:R1:W-:Y:S10]  /*0130*/  STG.E desc[UR6][R4.64], R13 ;  /* 0x0000000d04007986 */ /* 0x0013f4000c101906 */
[----:B------:R-:W-:Y:S05]  /*0140*/  @!P0 BRA `(.L_x_98) ;  /* 0xfffffffc00e08947 */ /* 0x000fea000383ffff */
[----:B------:R-:W-:Y:S05]  /*0150*/  EXIT ;  /* 0x000000000000794d */ /* 0x000fea0003800000 */
.L_x_99:
        /* <DEDUP_REMOVED lines=10> */
.L_x_167:


//--------------------- .text.a4c_ceilf32         --------------------------
	.section	.text.a4c_ceilf32,"ax",@progbits
	.align	128
        .global         a4c_ceilf32
        .type           a4c_ceilf32,@function
        .size           a4c_ceilf32,(.L_x_168 - a4c_ceilf32)
        .other          a4c_ceilf32,@"STO_CUDA_ENTRY STV_DEFAULT"
a4c_ceilf32:
.text.a4c_ceilf32:
        /* <DEDUP_REMOVED lines=13> */
.L_x_100:
[----:B0-----:R-:W-:-:S06]  /*00d0*/  IMAD.WIDE R2, R0, 0x4, R6 ;  /* 0x0000000400027825 */ /* 0x001fcc00078e0206 */
[----:B--2---:R-:W2:Y:S01]  /*00e0*/  LDG.E R2, desc[UR6][R2.64] ;  /* 0x0000000602027981 */ /* 0x004ea2000c1e1900 */
[----:B-1-3--:R-:W-:Y:S01]  /*00f0*/  IMAD.WIDE R4, R0, 0x4, R8 ;  /* 0x0000000400047825 */ /* 0x00afe200078e0208 */
[----:B------:R-:W-:-:S04]  /*0100*/  IADD3 R0, PT, PT, R11, R0, RZ ;  /* 0x000000000b007210 */ /* 0x000fc80007ffe0ff */
[----:B------:R-:W-:Y:S01]  /*0110*/  ISETP.GE.AND P0, PT, R0, UR5, PT ;  /* 0x0000000500007c0c */ /* 0x000fe2000bf06270 */
[----:B--2---:R-:W0:Y:S02]  /*0120*/  FRND.CEIL R13, R2 ;  /* 0x00000002000d7307 */ /* 0x004e240000209000 */
[----:B0-----:R1:W-:Y:S10]  /*0130*/  STG.E desc[UR6][R4.64], R13 ;  /* 0x0000000d04007986 */ /* 0x0013f4000c101906 */
[----:B------:R-:W-:Y:S05]  /*0140*/  @!P0 BRA `(.L_x_100) ;  /* 0xfffffffc00e08947 */ /* 0x000fea000383ffff */
[----:B------:R-:W-:Y:S05]  /*0150*/  EXIT ;  /* 0x000000000000794d */ /* 0x000fea0003800000 */
.L_x_101:
        /* <DEDUP_REMOVED lines=10> */
.L_x_168:


//--------------------- .text.a4c_lteff32         --------------------------
	.section	.text.a4c_lteff32,"ax",@progbits
	.align	128
        .global         a4c_lteff32
        .type           a4c_lteff32,@function
        .size           a4c_lteff32,(.L_x_169 - a4c_lteff32)
        .other          a4c_lteff32,@"STO_CUDA_ENTRY STV_DEFAULT"
a4c_lteff32:
.text.a4c_lteff32:
        /* <DEDUP_REMOVED lines=14> */
.L_x_102:
[----:B---3--:R-:W-:-:S04]  /*00e0*/  IMAD.WIDE R2, R0, 0x4, R8 ;  /* 0x0000000400027825 */ /* 0x008fc800078e0208 */
[C---:B----4-:R-:W-:Y:S02]  /*00f0*/  IMAD.WIDE R4, R0.reuse, 0x4, R10 ;  /* 0x0000000400047825 */ /* 0x050fe400078e020a */
[----:B--2---:R-:W2:Y:S04]  /*0100*/  LDG.E R2, desc[UR6][R2.64] ;  /* 0x0000000602027981 */ /* 0x004ea8000c1e1900 */
[----:B------:R-:W2:Y:S01]  /*0110*/  LDG.E R5, desc[UR6][R4.64] ;  /* 0x0000000604057981 */ /* 0x000ea2000c1e1900 */
[----:B01----:R-:W-:Y:S01]  /*0120*/  IMAD.WIDE R6, R0, 0x4, R12 ;  /* 0x0000000400067825 */ /* 0x003fe200078e020c */
[----:B------:R-:W-:-:S04]  /*0130*/  IADD3 R0, PT, PT, R15, R0, RZ ;  /* 0x000000000f007210 */ /* 0x000fc80007ffe0ff */
[----:B------:R-:W-:Y:S02]  /*0140*/  ISETP.GE.AND P0, PT, R0, UR5, PT ;  /* 0x0000000500007c0c */ /* 0x000fe4000bf06270 */
[----:B--2---:R-:W-:-:S05]  /*0150*/  FSET.BF.LE.AND R17, R2, R5, PT ;  /* 0x000000050211720a */ /* 0x004fca0003803000 */
[----:B------:R1:W-:Y:S06]  /*0160*/  STG.E desc[UR6][R6.64], R17 ;  /* 0x0000001106007986 */ /* 0x0003ec000c101906 */
[----:B------:R-:W-:Y:S05]  /*0170*/  @!P0 BRA `(.L_x_102) ;  /* 0xfffffffc00d88947 */ /* 0x000fea000383ffff */
[----:B------:R-:W-:Y:S05]  /*0180*/  EXIT ;  /* 0x000000000000794d */ /* 0x000fea0003800000 */
.L_x_103:
        /* <DEDUP_REMOVED lines=15> */
.L_x_169:


//--------------------- .text.a4c_ltff32          --------------------------
	.section	.text.a4c_ltff32,"ax",@progbits
	.align	128
        .global         a4c_ltff32
        .type           a4c_ltff32,@function
        .size           a4c_ltff32,(.L_x_170 - a4c_ltff32)
        .other          a4c_ltff32,@"STO_CUDA_ENTRY STV_DEFAULT"
a4c_ltff32:
.text.a4c_ltff32:
        /* <DEDUP_REMOVED lines=14> */
.L_x_104:
[----:B---3--:R-:W-:-:S04]  /*00e0*/  IMAD.WIDE R2, R0, 0x4, R8 ;  /* 0x0000000400027825 */ /* 0x008fc800078e0208 */
[C---:B----4-:R-:W-:Y:S02]  /*00f0*/  IMAD.WIDE R4, R0.reuse, 0x4, R10 ;  /* 0x0000000400047825 */ /* 0x050fe400078e020a */
[----:B--2---:R-:W2:Y:S04]  /*0100*/  LDG.E R2, desc[UR6][R2.64] ;  /* 0x0000000602027981 */ /* 0x004ea8000c1e1900 */
[----:B------:R-:W2:Y:S01]  /*0110*/  LDG.E R5, desc[UR6][R4.64] ;  /* 0x0000000604057981 */ /* 0x000ea2000c1e1900 */
[----:B01----:R-:W-:Y:S01]  /*0120*/  IMAD.WIDE R6, R0, 0x4, R12 ;  /* 0x0000000400067825 */ /* 0x003fe200078e020c */
[----:B------:R-:W-:-:S04]  /*0130*/  IADD3 R0, PT, PT, R15, R0, RZ ;  /* 0x000000000f007210 */ /* 0x000fc80007ffe0ff */
[----:B------:R-:W-:Y:S02]  /*0140*/  ISETP.GE.AND P0, PT, R0, UR5, PT ;  /* 0x0000000500007c0c */ /* 0x000fe4000bf06270 */
[----:B--2---:R-:W-:-:S05]  /*0150*/  FSET.BF.LT.AND R17, R2, R5, PT ;  /* 0x000000050211720a */ /* 0x004fca0003801000 */
[----:B------:R1:W-:Y:S06]  /*0160*/  STG.E desc[UR6][R6.64], R17 ;  /* 0x0000001106007986 */ /* 0x0003ec000c101906 */
[----:B------:R-:W-:Y:S05]  /*0170*/  @!P0 BRA `(.L_x_104) ;  /* 0xfffffffc00d88947 */ /* 0x000fea000383ffff */
[----:B------:R-:W-:Y:S05]  /*0180*/  EXIT ;  /* 0x000000000000794d */ /* 0x000fea0003800000 */
.L_x_105:
        /* <DEDUP_REMOVED lines=15> */
.L_x_170:


//--------------------- .text.a4c_gteff32         --------------------------
	.section	.text.a4c_gteff32,"ax",@progbits
	.align	128
        .global         a4c_gteff32
        .type           a4c_gteff32,@function
        .size           a4c_gteff32,(.L_x_171 - a4c_gteff32)
        .other          a4c_gteff32,@"STO_CUDA_ENTRY STV_DEFAULT"
a4c_gteff32:
.text.a4c_gteff32:
        /* <DEDUP_REMOVED lines=14> */
.L_x_106:
[----:B---3--:R-:W-:-:S04]  /*00e0*/  IMAD.WIDE R2, R0, 0x4, R8 ;  /* 0x0000000400027825 */ /* 0x008fc800078e0208 */
[C---:B----4-:R-:W-:Y:S02]  /*00f0*/  IMAD.WIDE R4, R0.reuse, 0x4, R10 ;  /* 0x0000000400047825 */ /* 0x050fe400078e020a */
[----:B--2---:R-:W2:Y:S04]  /*0100*/  LDG.E R2, desc[UR6][R2.64] ;  /* 0x0000000602027981 */ /* 0x004ea8000c1e1900 */
[----:B------:R-:W2:Y:S01]  /*0110*/  LDG.E R5, desc[UR6][R4.64] ;  /* 0x0000000604057981 */ /* 0x000ea2000c1e1900 */
[----:B01----:R-:W-:Y:S01]  /*0120*/  IMAD.WIDE R6, R0, 0x4, R12 ;  /* 0x0000000400067825 */ /* 0x003fe200078e020c */
[----:B------:R-:W-:-:S04]  /*0130*/  IADD3 R0, PT, PT, R15, R0, RZ ;  /* 0x000000000f007210 */ /* 0x000fc80007ffe0ff */
[----:B------:R-:W-:Y:S02]  /*0140*/  ISETP.GE.AND P0, PT, R0, UR5, PT ;  /* 0x0000000500007c0c */ /* 0x000fe4000bf06270 */
[----:B--2---:R-:W-:-:S05]  /*0150*/  FSET.BF.GE.AND R17, R2, R5, PT ;  /* 0x000000050211720a */ /* 0x004fca0003806000 */
[----:B------:R1:W-:Y:S06]  /*0160*/  STG.E desc[UR6][R6.64], R17 ;  /* 0x0000001106007986 */ /* 0x0003ec000c101906 */
[----:B------:R-:W-:Y:S05]  /*0170*/  @!P0 BRA `(.L_x_106) ;  /* 0xfffffffc00d88947 */ /* 0x000fea000383ffff */
[----:B------:R-:W-:Y:S05]  /*0180*/  EXIT ;  /* 0x000000000000794d */ /* 0x000fea0003800000 */
.L_x_107:
        /* <DEDUP_REMOVED lines=15> */
.L_x_171:


//--------------------- .text.a4c_gtff32          --------------------------
	.section	.text.a4c_gtff32,"ax",@progbits
	.align	128
        .global         a4c_gtff32
        .type           a4c_gtff32,@function
        .size           a4c_gtff32,(.L_x_172 - a4c_gtff32)
        .other          a4c_gtff32,@"STO_CUDA_ENTRY STV_DEFAULT"
a4c_gtff32:
.text.a4c_gtff32:
        /* <DEDUP_REMOVED lines=14> */
.L_x_108:
[----:B---3--:R-:W-:-:S04]  /*00e0*/  IMAD.WIDE R2, R0, 0x4, R8 ;  /* 0x0000000400027825 */ /* 0x008fc800078e0208 */
[C---:B----4-:R-:W-:Y:S02]  /*00f0*/  IMAD.WIDE R4, R0.reuse, 0x4, R10 ;  /* 0x0000000400047825 */ /* 0x050fe400078e020a */
[----:B--2---:R-:W2:Y:S04]  /*0100*/  LDG.E R2, desc[UR6][R2.64] ;  /* 0x0000000602027981 */ /* 0x004ea8000c1e1900 */
[----:B------:R-:W2:Y:S01]  /*0110*/  LDG.E R5, desc[UR6][R4.64] ;  /* 0x0000000604057981 */ /* 0x000ea2000c1e1900 */
[----:B01----:R-:W-:Y:S01]  /*0120*/  IMAD.WIDE R6, R0, 0x4, R12 ;  /* 0x0000000400067825 */ /* 0x003fe200078e020c */
[----:B------:R-:W-:-:S04]  /*0130*/  IADD3 R0, PT, PT, R15, R0, RZ ;  /* 0x000000000f007210 */ /* 0x000fc80007ffe0ff */
[----:B------:R-:W-:Y:S02]  /*0140*/  ISETP.GE.AND P0, PT, R0, UR5, PT ;  /* 0x0000000500007c0c */ /* 0x000fe4000bf06270 */
[----:B--2---:R-:W-:-:S05]  /*0150*/  FSET.BF.GT.AND R17, R2, R5, PT ;  /* 0x000000050211720a */ /* 0x004fca0003804000 */
[----:B------:R1:W-:Y:S06]  /*0160*/  STG.E desc[UR6][R6.64], R17 ;  /* 0x0000001106007986 */ /* 0x0003ec000c101906 */
[----:B------:R-:W-:Y:S05]  /*0170*/  @!P0 BRA `(.L_x_108) ;  /* 0xfffffffc00d88947 */ /* 0x000fea000383ffff */
[----:B------:R-:W-:Y:S05]  /*0180*/  EXIT ;  /* 0x000000000000794d */ /* 0x000fea0003800000 */
.L_x_109:
        /* <DEDUP_REMOVED lines=15> */
.L_x_172:


//--------------------- .text.a4c_mul_addf32      --------------------------
	.section	.text.a4c_mul_addf32,"ax",@progbits
	.align	128
        .global         a4c_mul_addf32
        .type           a4c_mul_addf32,@function
        .size           a4c_mul_addf32,(.L_x_173 - a4c_mul_addf32)
        .other          a4c_mul_addf32,@"STO_CUDA_ENTRY STV_DEFAULT"
a4c_mul_addf32:
.text.a4c_mul_addf32:
        /* <DEDUP_REMOVED lines=14> */
[----:B--2---:R-:W1:Y:S02]  /*00e0*/  LDC.64 R8, c[0x0][0x398] ;  /* 0x0000e600ff087b82 */ /* 0x004e640000000a00 */
.L_x_110:
[----:B0-----:R-:W-:-:S04]  /*00f0*/  IMAD.WIDE R10, R0, 0x4, R2 ;  /* 0x00000004000a7825 */ /* 0x001fc800078e0202 */
[C---:B---3--:R-:W-:Y:S02]  /*0100*/  IMAD.WIDE R12, R0.reuse, 0x4, R4 ;  /* 0x00000004000c7825 */ /* 0x048fe400078e0204 */
[----:B--2---:R-:W2:Y:S02]  /*0110*/  LDG.E R10, desc[UR6][R10.64] ;  /* 0x000000060a0a7981 */ /* 0x004ea4000c1e1900 */
[C---:B----4-:R-:W-:Y:S02]  /*0120*/  IMAD.WIDE R14, R0.reuse, 0x4, R6 ;  /* 0x00000004000e7825 */ /* 0x050fe400078e0206 */
[----:B------:R-:W2:Y:S04]  /*0130*/  LDG.E R13, desc[UR6][R12.64] ;  /* 0x000000060c0d7981 */ /* 0x000ea8000c1e1900 */
[----:B------:R-:W2:Y:S01]  /*0140*/  LDG.E R15, desc[UR6][R14.64] ;  /* 0x000000060e0f7981 */ /* 0x000ea2000c1e1900 */
[----:B-1----:R-:W-:Y:S01]  /*0150*/  IMAD.WIDE R16, R0, 0x4, R8 ;  /* 0x0000000400107825 */ /* 0x002fe200078e0208 */
[----:B------:R-:W-:-:S04]  /*0160*/  IADD3 R0, PT, PT, R19, R0, RZ ;  /* 0x0000000013007210 */ /* 0x000fc80007ffe0ff */
[----:B------:R-:W-:Y:S01]  /*0170*/  ISETP.GE.AND P0, PT, R0, UR5, PT ;  /* 0x0000000500007c0c */ /* 0x000fe2000bf06270 */
[----:B--2---:R-:W-:-:S05]  /*0180*/  FFMA R21, R10, R13, R15 ;  /* 0x0000000d0a157223 */ /* 0x004fca000000000f */
[----:B------:R2:W-:Y:S07]  /*0190*/  STG.E desc[UR6][R16.64], R21 ;  /* 0x0000001510007986 */ /* 0x0005ee000c101906 */
[----:B------:R-:W-:Y:S05]  /*01a0*/  @!P0 BRA `(.L_x_110) ;  /* 0xfffffffc00d08947 */ /* 0x000fea000383ffff */
[----:B------:R-:W-:Y:S05]  /*01b0*/  EXIT ;  /* 0x000000000000794d */ /* 0x000fea0003800000 */
.L_x_111:
        /* <DEDUP_REMOVED lines=12> */
.L_x_173:


//--------------------- .text.a4c_divf32          --------------------------
	.section	.text.a4c_divf32,"ax",@progbits
	.align	128
        .global         a4c_divf32
        .type           a4c_divf32,@function
        .size           a4c_divf32,(.L_x_136 - a4c_divf32)
        .other          a4c_divf32,@"STO_CUDA_ENTRY STV_DEFAULT"
a4c_divf32:
.text.a4c_divf32:
        /* <DEDUP_REMOVED lines=15> */
.L_x_114:
[----:B0-----:R-:W-:-:S06]  /*00f0*/  IMAD.WIDE R16, R11, 0x4, R4 ;  /* 0x000000040b107825 */ /* 0x001fcc00078e0204 */
[----:B--2---:R-:W2:Y:S01]  /*0100*/  LDG.E R16, desc[UR6][R16.64] ;  /* 0x0000000610107981 */ /* 0x004ea2000c1e1900 */
[----:B---3--:R-:W-:-:S05]  /*0110*/  IMAD.WIDE R14, R11, 0x4, R6 ;  /* 0x000000040b0e7825 */ /* 0x008fca00078e0206 */
[----:B------:R-:W3:Y:S01]  /*0120*/  LDG.E R0, desc[UR6][R14.64] ;  /* 0x000000060e007981 */ /* 0x000ee2000c1e1900 */
[--C-:B-1----:R-:W-:Y:S01]  /*0130*/  IMAD.MOV.U32 R13, RZ, RZ, R11.reuse ;  /* 0x000000ffff0d7224 */ /* 0x102fe200078e000b */
[----:B------:R-:W-:Y:S01]  /*0140*/  BSSY.RECONVERGENT B0, `(.L_x_112) ;  /* 0x000000e000007945 */ /* 0x000fe20003800200 */
[----:B------:R-:W-:-:S05]  /*0150*/  IMAD.IADD R11, R2, 0x1, R11 ;  /* 0x00000001020b7824 */ /* 0x000fca00078e020b */
[----:B----4-:R-:W-:Y:S01]  /*0160*/  ISETP.GE.AND P2, PT, R11, UR5, PT ;  /* 0x000000050b007c0c */ /* 0x010fe2000bf46270 */
[----:B--2---:R-:W0:Y:S08]  /*0170*/  MUFU.RCP R3, R16 ;  /* 0x0000001000037308 */ /* 0x004e300000001000 */
[----:B---3--:R-:W1:Y:S01]  /*0180*/  FCHK P0, R0, R16 ;  /* 0x0000001000007302 */ /* 0x008e620000000000 */
[----:B0-----:R-:W-:-:S04]  /*0190*/  FFMA R10, -R16, R3, 1 ;  /* 0x3f800000100a7423 */ /* 0x001fc80000000103 */
[----:B------:R-:W-:-:S04]  /*01a0*/  FFMA R3, R3, R10, R3 ;  /* 0x0000000a03037223 */ /* 0x000fc80000000003 */
[----:B------:R-:W-:-:S04]  /*01b0*/  FFMA R10, R0, R3, RZ ;  /* 0x00000003000a7223 */ /* 0x000fc800000000ff */
[----:B------:R-:W-:-:S04]  /*01c0*/  FFMA R12, -R16, R10, R0 ;  /* 0x0000000a100c7223 */ /* 0x000fc80000000100 */
[----:B------:R-:W-:Y:S01]  /*01d0*/  FFMA R3, R3, R12, R10 ;  /* 0x0000000c03037223 */ /* 0x000fe2000000000a */
[----:B-1----:R-:W-:Y:S06]  /*01e0*/  @!P0 BRA `(.L_x_113) ;  /* 0x00000000000c8947 */ /* 0x002fec0003800000 */
[----:B------:R-:W-:-:S07]  /*01f0*/  MOV R10, 0x210 ;  /* 0x00000210000a7802 */ /* 0x000fce0000000f00 */
[----:B------:R-:W-:Y:S05]  /*0200*/  CALL.REL.NOINC `($__internal_3_$__cuda_sm3x_div_rn_noftz_f32_slowpath) ;  /* 0x0000000000187944 */ /* 0x000fea0003c00000 */
[----:B------:R-:W-:-:S07]  /*0210*/  IMAD.MOV.U32 R3, RZ, RZ, R0 ;  /* 0x000000ffff037224 */ /* 0x000fce00078e0000 */
.L_x_113:
[----:B------:R-:W-:Y:S05]  /*0220*/  BSYNC.RECONVERGENT B0 ;  /* 0x0000000000007941 */ /* 0x000fea0003800200 */
.L_x_112:
[----:B------:R-:W-:-:S05]  /*0230*/  IMAD.WIDE R12, R13, 0x4, R8 ;  /* 0x000000040d0c7825 */ /* 0x000fca00078e0208 */
[----:B------:R1:W-:Y:S01]  /*0240*/  STG.E desc[UR6][R12.64], R3 ;  /* 0x000000030c007986 */ /* 0x0003e2000c101906 */
[----:B------:R-:W-:Y:S05]  /*0250*/  @!P2 BRA `(.L_x_114) ;  /* 0xfffffffc00a4a947 */ /* 0x000fea000383ffff */
[----:B------:R-:W-:Y:S05]  /*0260*/  EXIT ;  /* 0x000000000000794d */ /* 0x000fea0003800000 */
        .weak           $__internal_3_$__cuda_sm3x_div_rn_noftz_f32_slowpath
        .type           $__internal_3_$__cuda_sm3x_div_rn_noftz_f32_slowpath,@function
        .size           $__internal_3_$__cuda_sm3x_div_rn_noftz_f32_slowpath,(.L_x_136 - $__internal_3_$__cuda_sm3x_div_rn_noftz_f32_slowpath)
$__internal_3_$__cuda_sm3x_div_rn_noftz_f32_slowpath:
[----:B------:R-:W-:Y:S01]  /*0270*/  SHF.R.U32.HI R14, RZ, 0x17, R16 ;  /* 0x00000017ff0e7819 */ /* 0x000fe20000011610 */
[----:B------:R-:W-:Y:S01]  /*0280*/  BSSY.RECONVERGENT B1, `(.L_x_115) ;  /* 0x0000064000017945 */ /* 0x000fe20003800200 */
[--C-:B------:R-:W-:Y:S01]  /*0290*/  SHF.R.U32.HI R3, RZ, 0x17, R0.reuse ;  /* 0x00000017ff037819 */ /* 0x100fe20000011600 */
[----:B------:R-:W-:Y:S01]  /*02a0*/  IMAD.MOV.U32 R15, RZ, RZ, R0 ;  /* 0x000000ffff0f7224 */ /* 0x000fe200078e0000 */
[----:B------:R-:W-:Y:S02]  /*02b0*/  LOP3.LUT R14, R14, 0xff, RZ, 0xc0, !PT ;  /* 0x000000ff0e0e7812 */ /* 0x000fe400078ec0ff */
[----:B------:R-:W-:-:S03]  /*02c0*/  LOP3.LUT R18, R3, 0xff, RZ, 0xc0, !PT ;  /* 0x000000ff03127812 */ /* 0x000fc600078ec0ff */
[----:B------:R-:W-:Y:S02]  /*02d0*/  VIADD R19, R14, 0xffffffff ;  /* 0xffffffff0e137836 */ /* 0x000fe40000000000 */
[----:B------:R-:W-:-:S03]  /*02e0*/  VIADD R17, R18, 0xffffffff ;  /* 0xffffffff12117836 */ /* 0x000fc60000000000 */
[----:B------:R-:W-:-:S04]  /*02f0*/  ISETP.GT.U32.AND P0, PT, R19, 0xfd, PT ;  /* 0x000000fd1300780c */ /* 0x000fc80003f04070 */
[----:B------:R-:W-:-:S13]  /*0300*/  ISETP.GT.U32.OR P0, PT, R17, 0xfd, P0 ;  /* 0x000000fd1100780c */ /* 0x000fda0000704470 */
[----:B------:R-:W-:Y:S01]  /*0310*/  @!P0 IMAD.MOV.U32 R12, RZ, RZ, RZ ;  /* 0x000000ffff0c8224 */ /* 0x000fe200078e00ff */
[----:B------:R-:W-:Y:S06]  /*0320*/  @!P0 BRA `(.L_x_116) ;  /* 0x0000000000608947 */ /* 0x000fec0003800000 */
[----:B------:R-:W-:Y:S01]  /*0330*/  FSETP.GTU.FTZ.AND P0, PT, |R0|, +INF , PT ;  /* 0x7f8000000000780b */ /* 0x000fe20003f1c200 */
[----:B------:R-:W-:Y:S01]  /*0340*/  IMAD.MOV.U32 R3, RZ, RZ, R16 ;  /* 0x000000ffff037224 */ /* 0x000fe200078e0010 */
        /* <DEDUP_REMOVED lines=22> */
.L_x_116:
[----:B------:R-:W-:Y:S01]  /*04b0*/  LEA R3, R14, 0xc0800000, 0x17 ;  /* 0xc08000000e037811 */ /* 0x000fe200078eb8ff */
[----:B------:R-:W-:Y:S04]  /*04c0*/  BSSY.RECONVERGENT B2, `(.L_x_121) ;  /* 0x0000036000027945 */ /* 0x000fe80003800200 */
[----:B------:R-:W-:Y:S02]  /*04d0*/  IMAD.IADD R17, R16, 0x1, -R3 ;  /* 0x0000000110117824 */ /* 0x000fe400078e0a03 */
[----:B------:R-:W-:Y:S02]  /*04e0*/  VIADD R16, R18, 0xffffff81 ;  /* 0xffffff8112107836 */ /* 0x000fe40000000000 */
[----:B------:R-:W0:Y:S01]  /*04f0*/  MUFU.RCP R3, R17 ;  /* 0x0000001100037308 */ /* 0x000e220000001000 */
[----:B------:R-:W-:Y:S01]  /*0500*/  FADD.FTZ R19, -R17, -RZ ;  /* 0x800000ff11137221 */ /* 0x000fe20000010100 */
[----:B------:R-:W-:-:S03]  /*0510*/  IMAD R0, R16, -0x800000, R15 ;  /* 0xff80000010007824 */ /* 0x000fc600078e020f */
[----:B0-----:R-:W-:-:S04]  /*0520*/  FFMA R18, R3, R19, 1 ;  /* 0x3f80000003127423 */ /* 0x001fc80000000013 */
[----:B------:R-:W-:-:S04]  /*0530*/  FFMA R3, R3, R18, R3 ;  /* 0x0000001203037223 */ /* 0x000fc80000000003 */
[----:B------:R-:W-:-:S04]  /*0540*/  FFMA R18, R0, R3, RZ ;  /* 0x0000000300127223 */ /* 0x000fc800000000ff */
[----:B------:R-:W-:-:S04]  /*0550*/  FFMA R15, R19, R18, R0 ;  /* 0x00000012130f7223 */ /* 0x000fc80000000000 */
[----:B------:R-:W-:Y:S01]  /*0560*/  FFMA R18, R3, R15, R18 ;  /* 0x0000000f03127223 */ /* 0x000fe20000000012 */
[----:B------:R-:W-:-:S03]  /*0570*/  IADD3 R15, PT, PT, R16, 0x7f, -R14 ;  /* 0x0000007f100f7810 */ /* 0x000fc60007ffe80e */
[----:B------:R-:W-:Y:S02]  /*0580*/  FFMA R19, R19, R18, R0 ;  /* 0x0000001213137223 */ /* 0x000fe40000000000 */
[----:B------:R-:W-:Y:S02]  /*0590*/  IMAD.IADD R15, R15, 0x1, R12 ;  /* 0x000000010f0f7824 */ /* 0x000fe400078e020c */
        /* <DEDUP_REMOVED lines=14> */
[CC--:B------:R-:W-:Y:S01]  /*0680*/  FFMA.RZ R12, R3.reuse, R19.reuse, R18 ;  /* 0x00000013030c7223 */ /* 0x0c0fe2000000c012 */
[C---:B------:R-:W-:Y:S01]  /*0690*/  VIADD R15, R16.reuse, 0x20 ;  /* 0x00000020100f7836 */ /* 0x040fe20000000000 */
[C---:B------:R-:W-:Y:S02]  /*06a0*/  ISETP.NE.AND P3, PT, R16.reuse, RZ, PT ;  /* 0x000000ff1000720c */ /* 0x040fe40003f65270 */
[----:B------:R-:W-:Y:S01]  /*06b0*/  ISETP.NE.AND P1, PT, R16, RZ, PT ;  /* 0x000000ff1000720c */ /* 0x000fe20003f25270 */
[----:B------:R-:W-:Y:S01]  /*06c0*/  IMAD.MOV R16, RZ, RZ, -R16 ;  /* 0x000000ffff107224 */ /* 0x000fe200078e0a10 */
[----:B------:R-:W-:Y:S01]  /*06d0*/  LOP3.LUT R14, R12, 0x7fffff, RZ, 0xc0, !PT ;  /* 0x007fffff0c0e7812 */ /* 0x000fe200078ec0ff */
[CCC-:B------:R-:W-:Y:S01]  /*06e0*/  FFMA.RP R12, R3.reuse, R19.reuse, R18.reuse ;  /* 0x00000013030c7223 */ /* 0x1c0fe20000008012 */
[----:B------:R-:W-:Y:S02]  /*06f0*/  FFMA.RM R3, R3, R19, R18 ;  /* 0x0000001303037223 */ /* 0x000fe40000004012 */
[----:B------:R-:W-:-:S03]  /*0700*/  LOP3.LUT R14, R14, 0x800000, RZ, 0xfc, !PT ;  /* 0x008000000e0e7812 */ /* 0x000fc600078efcff */
        /* <DEDUP_REMOVED lines=13> */
.L_x_123:
[----:B------:R-:W-:-:S04]  /*07e0*/  LOP3.LUT R0, R0, 0x80000000, RZ, 0xc0, !PT ;  /* 0x8000000000007812 */ /* 0x000fc800078ec0ff */
[----:B------:R-:W-:Y:S01]  /*07f0*/  LOP3.LUT R0, R0, 0x7f800000, RZ, 0xfc, !PT ;  /* 0x7f80000000007812 */ /* 0x000fe200078efcff */
[----:B------:R-:W-:Y:S06]  /*0800*/  BRA `(.L_x_124) ;  /* 0x0000000000047947 */ /* 0x000fec0003800000 */
.L_x_122:
[----:B------:R-:W-:-:S07]  /*0810*/  IMAD R0, R15, 0x800000, R0 ;  /* 0x008000000f007824 */ /* 0x000fce00078e0200 */
.L_x_124:
[----:B------:R-:W-:Y:S05]  /*0820*/  BSYNC.RECONVERGENT B2 ;  /* 0x0000000000027941 */ /* 0x000fea0003800200 */
.L_x_121:
[----:B------:R-:W-:Y:S05]  /*0830*/  BRA `(.L_x_125) ;  /* 0x0000000000207947 */ /* 0x000fea0003800000 */
.L_x_120:
[----:B------:R-:W-:-:S04]  /*0840*/  LOP3.LUT R0, R16, 0x80000000, R15, 0x48, !PT ;  /* 0x8000000010007812 */ /* 0x000fc800078e480f */
[----:B------:R-:W-:Y:S01]  /*0850*/  LOP3.LUT R0, R0, 0x7f800000, RZ, 0xfc, !PT ;  /* 0x7f80000000007812 */ /* 0x000fe200078efcff */
[----:B------:R-:W-:Y:S06]  /*0860*/  BRA `(.L_x_125) ;  /* 0x0000000000147947 */ /* 0x000fec0003800000 */
.L_x_119:
[----:B------:R-:W-:Y:S01]  /*0870*/  LOP3.LUT R0, R16, 0x80000000, R15, 0x48, !PT ;  /* 0x8000000010007812 */ /* 0x000fe200078e480f */
[----:B------:R-:W-:Y:S06]  /*0880*/  BRA `(.L_x_125) ;  /* 0x00000000000c7947 */ /* 0x000fec0003800000 */
.L_x_118:
[----:B------:R-:W0:Y:S01]  /*0890*/  MUFU.RSQ R0, -QNAN ;  /* 0xffc0000000007908 */ /* 0x000e220000001400 */
[----:B------:R-:W-:Y:S05]  /*08a0*/  BRA `(.L_x_125) ;  /* 0x0000000000047947 */ /* 0x000fea0003800000 */
.L_x_117:
[----:B------:R-:W-:-:S07]  /*08b0*/  FADD.FTZ R0, R0, R3 ;  /* 0x0000000300007221 */ /* 0x000fce0000010000 */
.L_x_125:
[----:B------:R-:W-:Y:S05]  /*08c0*/  BSYNC.RECONVERGENT B1 ;  /* 0x0000000000017941 */ /* 0x000fea0003800200 */
.L_x_115:
[----:B------:R-:W-:Y:S02]  /*08d0*/  IMAD.MOV.U32 R14, RZ, RZ, R10 ;  /* 0x000000ffff0e7224 */ /* 0x000fe400078e000a */
[----:B------:R-:W-:-:S04]  /*08e0*/  IMAD.MOV.U32 R15, RZ, RZ, 0x0 ;  /* 0x00000000ff0f7424 */ /* 0x000fc800078e00ff */
[----:B0-----:R-:W-:Y:S05]  /*08f0*/  RET.REL.NODEC R14 `(a4c_divf32) ;  /* 0xfffffff40ec07950 */ /* 0x001fea0003c3ffff */
.L_x_126:
        /* <DEDUP_REMOVED lines=16> */
.L_x_136:


//--------------------- .text.a4c_mulf32          --------------------------
	.section	.text.a4c_mulf32,"ax",@progbits
	.align	128
        .global         a4c_mulf32
        .type           a4c_mulf32,@function
        .size           a4c_mulf32,(.L_x_175 - a4c_mulf32)
        .other          a4c_mulf32,@"STO_CUDA_ENTRY STV_DEFAULT"
a4c_mulf32:
.text.a4c_mulf32:
        /* <DEDUP_REMOVED lines=14> */
.L_x_127:
[----:B---3--:R-:W-:-:S04]  /*00e0*/  IMAD.WIDE R2, R0, 0x4, R8 ;  /* 0x0000000400027825 */ /* 0x008fc800078e0208 */
[C---:B----4-:R-:W-:Y:S02]  /*00f0*/  IMAD.WIDE R4, R0.reuse, 0x4, R10 ;  /* 0x0000000400047825 */ /* 0x050fe400078e020a */
[----:B--2---:R-:W2:Y:S04]  /*0100*/  LDG.E R2, desc[UR6][R2.64] ;  /* 0x0000000602027981 */ /* 0x004ea8000c1e1900 */
[----:B------:R-:W2:Y:S01]  /*0110*/  LDG.E R5, desc[UR6][R4.64] ;  /* 0x0000000604057981 */ /* 0x000ea2000c1e1900 */
[----:B01----:R-:W-:Y:S01]  /*0120*/  IMAD.WIDE R6, R0, 0x4, R12 ;  /* 0x0000000400067825 */ /* 0x003fe200078e020c */
[----:B------:R-:W-:-:S04]  /*0130*/  IADD3 R0, PT, PT, R15, R0, RZ ;  /* 0x000000000f007210 */ /* 0x000fc80007ffe0ff */
[----:B------:R-:W-:Y:S01]  /*0140*/  ISETP.GE.AND P0, PT, R0, UR5, PT ;  /* 0x0000000500007c0c */ /* 0x000fe2000bf06270 */
[----:B--2---:R-:W-:-:S05]  /*0150*/  FMUL R17, R2, R5 ;  /* 0x0000000502117220 */ /* 0x004fca0000400000 */
[----:B------:R1:W-:Y:S07]  /*0160*/  STG.E desc[UR6][R6.64], R17 ;  /* 0x0000001106007986 */ /* 0x0003ee000c101906 */
[----:B------:R-:W-:Y:S05]  /*0170*/  @!P0 BRA `(.L_x_127) ;  /* 0xfffffffc00d88947 */ /* 0x000fea000383ffff */
[----:B------:R-:W-:Y:S05]  /*0180*/  EXIT ;  /* 0x000000000000794d */ /* 0x000fea0003800000 */
.L_x_128:
        /* <DEDUP_REMOVED lines=15> */
.L_x_175:


//--------------------- .text.a4c_subf32          --------------------------
	.section	.text.a4c_subf32,"ax",@progbits
	.align	128
        .global         a4c_subf32
        .type           a4c_subf32,@function
        .size           a4c_subf32,(.L_x_176 - a4c_subf32)
        .other          a4c_subf32,@"STO_CUDA_ENTRY STV_DEFAULT"
a4c_subf32:
.text.a4c_subf32:
        /* <DEDUP_REMOVED lines=14> */
.L_x_129:
[----:B---3--:R-:W-:-:S04]  /*00e0*/  IMAD.WIDE R2, R0, 0x4, R8 ;  /* 0x0000000400027825 */ /* 0x008fc800078e0208 */
[C---:B----4-:R-:W-:Y:S02]  /*00f0*/  IMAD.WIDE R4, R0.reuse, 0x4, R10 ;  /* 0x0000000400047825 */ /* 0x050fe400078e020a */
[----:B--2---:R-:W2:Y:S04]  /*0100*/  LDG.E R2, desc[UR6][R2.64] ;  /* 0x0000000602027981 */ /* 0x004ea8000c1e1900 */
[----:B------:R-:W2:Y:S01]  /*0110*/  LDG.E R5, desc[UR6][R4.64] ;  /* 0x0000000604057981 */ /* 0x000ea2000c1e1900 */
[----:B01----:R-:W-:Y:S01]  /*0120*/  IMAD.WIDE R6, R0, 0x4, R12 ;  /* 0x0000000400067825 */ /* 0x003fe200078e020c */
[----:B------:R-:W-:-:S04]  /*0130*/  IADD3 R0, PT, PT, R15, R0, RZ ;  /* 0x000000000f007210 */ /* 0x000fc80007ffe0ff */
[----:B------:R-:W-:Y:S01]  /*0140*/  ISETP.GE.AND P0, PT, R0, UR5, PT ;  /* 0x0000000500007c0c */ /* 0x000fe2000bf06270 */
[----:B--2---:R-:W-:-:S05]  /*0150*/  FADD R17, R2, -R5 ;  /* 0x8000000502117221 */ /* 0x004fca0000000000 */
[----:B------:R1:W-:Y:S07]  /*0160*/  STG.E desc[UR6][R6.64], R17 ;  /* 0x0000001106007986 */ /* 0x0003ee000c101906 */
[----:B------:R-:W-:Y:S05]  /*0170*/  @!P0 BRA `(.L_x_129) ;  /* 0xfffffffc00d88947 */ /* 0x000fea000383ffff */
[----:B------:R-:W-:Y:S05]  /*0180*/  EXIT ;  /* 0x000000000000794d */ /* 0x000fea0003800000 */
.L_x_130:
        /* <DEDUP_REMOVED lines=15> */
.L_x_176:


//--------------------- .text.a4c_addf32          --------------------------
	.section	.text.a4c_addf32,"ax",@progbits
	.align	128
        .global         a4c_addf32
        .type           a4c_addf32,@function
        .size           a4c_addf32,(.L_x_177 - a4c_addf32)
        .other          a4c_addf32,@"STO_CUDA_ENTRY STV_DEFAULT"
a4c_addf32:
.text.a4c_addf32:
        /* <DEDUP_REMOVED lines=14> */
.L_x_131:
[----:B---3--:R-:W-:-:S04]  /*00e0*/  IMAD.WIDE R2, R0, 0x4, R8 ;  /* 0x0000000400027825 */ /* 0x008fc800078e0208 */
[C---:B----4-:R-:W-:Y:S02]  /*00f0*/  IMAD.WIDE R4, R0.reuse, 0x4, R10 ;  /* 0x0000000400047825 */ /* 0x050fe400078e020a */
[----:B--2---:R-:W2:Y:S04]  /*0100*/  LDG.E R2, desc[UR6][R2.64] ;  /* 0x0000000602027981 */ /* 0x004ea8000c1e1900 */
[----:B------:R-:W2:Y:S01]  /*0110*/  LDG.E R5, desc[UR6][R4.64] ;  /* 0x0000000604057981 */ /* 0x000ea2000c1e1900 */
[----:B01----:R-:W-:Y:S01]  /*0120*/  IMAD.WIDE R6, R0, 0x4, R12 ;  /* 0x0000000400067825 */ /* 0x003fe200078e020c */
[----:B------:R-:W-:-:S04]  /*0130*/  IADD3 R0, PT, PT, R15, R0, RZ ;  /* 0x000000000f007210 */ /* 0x000fc80007ffe0ff */
[----:B------:R-:W-:Y:S01]  /*0140*/  ISETP.GE.AND P0, PT, R0, UR5, PT ;  /* 0x0000000500007c0c */ /* 0x000fe2000bf06270 */
[----:B--2---:R-:W-:-:S05]  /*0150*/  FADD R17, R2, R5 ;  /* 0x0000000502117221 */ /* 0x004fca0000000000 */
[----:B------:R1:W-:Y:S07]  /*0160*/  STG.E desc[UR6][R6.64], R17 ;  /* 0x0000001106007986 */ /* 0x0003ee000c101906 */
[----:B------:R-:W-:Y:S05]  /*0170*/  @!P0 BRA `(.L_x_131) ;  /* 0xfffffffc00d88947 */ /* 0x000fea000383ffff */
[----:B------:R-:W-:Y:S05]  /*0180*/  EXIT ;  /* 0x000000000000794d */ /* 0x000fea0003800000 */
.L_x_132:
        /* <DEDUP_REMOVED lines=15> */
.L_x_177:


//--------------------- .nv.global.init           --------------------------
	.section	.nv.global.init,"aw",@progbits
	.align	4
.nv.global.init:
	.type		__cudart_i2opi_f,@object
	.size		__cudart_i2opi_f,(.L_0 - __cudart_i2opi_f)
__cudart_i2opi_f:
        /*0000*/ 	.byte	0x41, 0x90, 0x43, 0x3c, 0x99, 0x95, 0x62, 0xdb, 0xc0, 0xdd, 0x34, 0xf5, 0xd1, 0x57, 0x27, 0xfc
        /*0010*/ 	.byte	0x29, 0x15, 0x44, 0x4e, 0x6e, 0x83, 0xf9, 0xa2
.L_0:


//--------------------- .nv.shared.reserved.0     --------------------------
	.section	.nv.shared.reserved.0,"aw",@nobits
	.weak		__nv_reservedSMEM_offset_0_alias
	.size		__nv_reservedSMEM_offset_0_alias, 0, 64
	.other		__nv_reservedSMEM_offset_0_alias,@"STO_CUDA_RESERVED_SHARED STV_DEFAULT"
__nv_reservedSMEM_offset_0_alias:
	.zero		0
	.zero		64


//--------------------- .nv.constant0.a4c_hypotf32 --------------------------
	.section	.nv.constant0.a4c_hypotf32,"a",@progbits
	.sectionflags	@""
	.align	4
.nv.constant0.a4c_hypotf32:
	.zero		924


//--------------------- .nv.constant0.a4c_powff32 --------------------------
	.section	.nv.constant0.a4c_powff32,"a",@progbits
	.sectionflags	@""
	.align	4
.nv.constant0.a4c_powff32:
	.zero		924


//--------------------- .nv.constant0.a4c_cbrtf32 --------------------------
	.section	.nv.constant0.a4c_cbrtf32,"a",@progbits
	.sectionflags	@""
	.align	4
.nv.constant0.a4c_cbrtf32:
	.zero		916


//--------------------- .nv.constant0.a4c_sqrtf32 --------------------------
	.section	.nv.constant0.a4c_sqrtf32,"a",@progbits
	.sectionflags	@""
	.align	4
.nv.constant0.a4c_sqrtf32:
	.zero		916


//--------------------- .nv.constant0.a4c_exp_m1f32 --------------------------
	.section	.nv.constant0.a4c_exp_m1f32,"a",@progbits
	.sectionflags	@""
	.align	4
.nv.constant0.a4c_exp_m1f32:
	.zero		916


//--------------------- .nv.constant0.a4c_exp2f32 --------------------------
	.section	.nv.constant0.a4c_exp2f32,"a",@progbits
	.sectionflags	@""
	.align	4
.nv.constant0.a4c_exp2f32:
	.zero		916


//--------------------- .nv.constant0.a4c_expf32  --------------------------
	.section	.nv.constant0.a4c_expf32,"a",@progbits
	.sectionflags	@""
	.align	4
.nv.constant0.a4c_expf32:
	.zero		916


//--------------------- .nv.constant0.a4c_log2f32 --------------------------
	.section	.nv.constant0.a4c_log2f32,"a",@progbits
	.sectionflags	@""
	.align	4
.nv.constant0.a4c_log2f32:
	.zero		916


//--------------------- .nv.constant0.a4c_log10f32 --------------------------
	.section	.nv.constant0.a4c_log10f32,"a",@progbits
	.sectionflags	@""
	.align	4
.nv.constant0.a4c_log10f32:
	.zero		916


//--------------------- .nv.constant0.a4c_ln_1pf32 --------------------------
	.section	.nv.constant0.a4c_ln_1pf32,"a",@progbits
	.sectionflags	@""
	.align	4
.nv.constant0.a4c_ln_1pf32:
	.zero		916


//--------------------- .nv.constant0.a4c_lnf32   --------------------------
	.section	.nv.constant0.a4c_lnf32,"a",@progbits
	.sectionflags	@""
	.align	4
.nv.constant0.a4c_lnf32:
	.zero		916


//--------------------- .nv.constant0.a4c_atanhf32 --------------------------
	.section	.nv.constant0.a4c_atanhf32,"a",@progbits
	.sectionflags	@""
	.align	4
.nv.constant0.a4c_atanhf32:
	.zero		916


//--------------------- .nv.constant0.a4c_asinhf32 --------------------------
	.section	.nv.constant0.a4c_asinhf32,"a",@progbits
	.sectionflags	@""
	.align	4
.nv.constant0.a4c_asinhf32:
	.zero		916


//--------------------- .nv.constant0.a4c_acoshf32 --------------------------
	.section	.nv.constant0.a4c_acoshf32,"a",@progbits
	.sectionflags	@""
	.align	4
.nv.constant0.a4c_acoshf32:
	.zero		916


//--------------------- .nv.constant0.a4c_tanhf32 --------------------------
	.section	.nv.constant0.a4c_tanhf32,"a",@progbits
	.sectionflags	@""
	.align	4
.nv.constant0.a4c_tanhf32:
	.zero		916


//--------------------- .nv.constant0.a4c_sinhf32 --------------------------
	.section	.nv.constant0.a4c_sinhf32,"a",@progbits
	.sectionflags	@""
	.align	4
.nv.constant0.a4c_sinhf32:
	.zero		916


//--------------------- .nv.constant0.a4c_coshf32 --------------------------
	.section	.nv.constant0.a4c_coshf32,"a",@progbits
	.sectionflags	@""
	.align	4
.nv.constant0.a4c_coshf32:
	.zero		916


//--------------------- .nv.constant0.a4c_atan2f32 --------------------------
	.section	.nv.constant0.a4c_atan2f32,"a",@progbits
	.sectionflags	@""
	.align	4
.nv.constant0.a4c_atan2f32:
	.zero		924


//--------------------- .nv.constant0.a4c_atanf32 --------------------------
	.section	.nv.constant0.a4c_atanf32,"a",@progbits
	.sectionflags	@""
	.align	4
.nv.constant0.a4c_atanf32:
	.zero		916


//--------------------- .nv.constant0.a4c_asinf32 --------------------------
	.section	.nv.constant0.a4c_asinf32,"a",@progbits
	.sectionflags	@""
	.align	4
.nv.constant0.a4c_asinf32:
	.zero		916


//--------------------- .nv.constant0.a4c_acosf32 --------------------------
	.section	.nv.constant0.a4c_acosf32,"a",@progbits
	.sectionflags	@""
	.align	4
.nv.constant0.a4c_acosf32:
	.zero		916


//--------------------- .nv.constant0.a4c_tanf32  --------------------------
	.section	.nv.constant0.a4c_tanf32,"a",@progbits
	.sectionflags	@""
	.align	4
.nv.constant0.a4c_tanf32:
	.zero		916


//--------------------- .nv.constant0.a4c_sinf32  --------------------------
	.section	.nv.constant0.a4c_sinf32,"a",@progbits
	.sectionflags	@""
	.align	4
.nv.constant0.a4c_sinf32:
	.zero		916


//--------------------- .nv.constant0.a4c_cosf32  --------------------------
	.section	.nv.constant0.a4c_cosf32,"a",@progbits
	.sectionflags	@""
	.align	4
.nv.constant0.a4c_cosf32:
	.zero		916


//--------------------- .nv.constant0.a4c_copysignf32 --------------------------
	.section	.nv.constant0.a4c_copysignf32,"a",@progbits
	.sectionflags	@""
	.align	4
.nv.constant0.a4c_copysignf32:
	.zero		924


//--------------------- .nv.constant0.a4c_minf32  --------------------------
	.section	.nv.constant0.a4c_minf32,"a",@progbits
	.sectionflags	@""
	.align	4
.nv.constant0.a4c_minf32:
	.zero		924


//--------------------- .nv.constant0.a4c_maxf32  --------------------------
	.section	.nv.constant0.a4c_maxf32,"a",@progbits
	.sectionflags	@""
	.align	4
.nv.constant0.a4c_maxf32:
	.zero		924


//--------------------- .nv.constant0.a4c_absf32  --------------------------
	.section	.nv.constant0.a4c_absf32,"a",@progbits
	.sectionflags	@""
	.align	4
.nv.constant0.a4c_absf32:
	.zero		916


//--------------------- .nv.constant0.a4c_truncf32 --------------------------
	.section	.nv.constant0.a4c_truncf32,"a",@progbits
	.sectionflags	@""
	.align	4
.nv.constant0.a4c_truncf32:
	.zero		916


//--------------------- .nv.constant0.a4c_roundf32 --------------------------
	.section	.nv.constant0.a4c_roundf32,"a",@progbits
	.sectionflags	@""
	.align	4
.nv.constant0.a4c_roundf32:
	.zero		916


//--------------------- .nv.constant0.a4c_floorf32 --------------------------
	.section	.nv.constant0.a4c_floorf32,"a",@progbits
	.sectionflags	@""
	.align	4
.nv.constant0.a4c_floorf32:
	.zero		916


//--------------------- .nv.constant0.a4c_ceilf32 --------------------------
	.section	.nv.constant0.a4c_ceilf32,"a",@progbits
	.sectionflags	@""
	.align	4
.nv.constant0.a4c_ceilf32:
	.zero		916


//--------------------- .nv.constant0.a4c_lteff32 --------------------------
	.section	.nv.constant0.a4c_lteff32,"a",@progbits
	.sectionflags	@""
	.align	4
.nv.constant0.a4c_lteff32:
	.zero		924


//--------------------- .nv.constant0.a4c_ltff32  --------------------------
	.section	.nv.constant0.a4c_ltff32,"a",@progbits
	.sectionflags	@""
	.align	4
.nv.constant0.a4c_ltff32:
	.zero		924


//--------------------- .nv.constant0.a4c_gteff32 --------------------------
	.section	.nv.constant0.a4c_gteff32,"a",@progbits
	.sectionflags	@""
	.align	4
.nv.constant0.a4c_gteff32:
	.zero		924


//--------------------- .nv.constant0.a4c_gtff32  --------------------------
	.section	.nv.constant0.a4c_gtff32,"a",@progbits
	.sectionflags	@""
	.align	4
.nv.constant0.a4c_gtff32:
	.zero		924


//--------------------- .nv.constant0.a4c_mul_addf32 --------------------------
	.section	.nv.constant0.a4c_mul_addf32,"a",@progbits
	.sectionflags	@""
	.align	4
.nv.constant0.a4c_mul_addf32:
	.zero		932


//--------------------- .nv.constant0.a4c_divf32  --------------------------
	.section	.nv.constant0.a4c_divf32,"a",@progbits
	.sectionflags	@""
	.align	4
.nv.constant0.a4c_divf32:
	.zero		924


//--------------------- .nv.constant0.a4c_mulf32  --------------------------
	.section	.nv.constant0.a4c_mulf32,"a",@progbits
	.sectionflags	@""
	.align	4
.nv.constant0.a4c_mulf32:
	.zero		924


//--------------------- .nv.constant0.a4c_subf32  --------------------------
	.section	.nv.constant0.a4c_subf32,"a",@progbits
	.sectionflags	@""
	.align	4
.nv.constant0.a4c_subf32:
	.zero		924


//--------------------- .nv.constant0.a4c_addf32  --------------------------
	.section	.nv.constant0.a4c_addf32,"a",@progbits
	.sectionflags	@""
	.align	4
.nv.constant0.a4c_addf32:
	.zero		924


//--------------------- SYMBOLS --------------------------

	.type		.nv.reservedSmem.offset0,@object
	.size		.nv.reservedSmem.offset0,0x4
